def matmul_kernel(
    a_ptr,
    b_ptr,
    c_ptr,
    M,
    N,
    K,
    stride_am,
    stride_ak,
    stride_bk,
    stride_bn,
    stride_cm,
    stride_cn,
    BLOCK_M: tl.constexpr,
    BLOCK_N: tl.constexpr,
    BLOCK_K: tl.constexpr,
    GROUP_M: tl.constexpr,
):
    pid = tl.program_id(axis=0)
    num_pid_m = tl.cdiv(M, BLOCK_M)
    num_pid_n = tl.cdiv(N, BLOCK_N)
    num_pid_in_group = GROUP_M * num_pid_n
    group_id = pid // num_pid_in_group
    first_pid_m = group_id * GROUP_M
    group_size_m = min(num_pid_m - first_pid_m, GROUP_M)
    pid_m = first_pid_m + ((pid % num_pid_in_group) % group_size_m)
    pid_n = (pid % num_pid_in_group) // group_size_m

    offs_am = (pid_m * BLOCK_M + tl.arange(0, BLOCK_M)) % M
    offs_bn = (pid_n * BLOCK_N + tl.arange(0, BLOCK_N)) % N
    offs_k = tl.arange(0, BLOCK_K)
    a_ptrs = a_ptr + offs_am[:, None] * stride_am + offs_k[None, :] * stride_ak
    b_ptrs = b_ptr + offs_k[:, None] * stride_bk + offs_bn[None, :] * stride_bn

    acc = tl.zeros((BLOCK_M, BLOCK_N), dtype=tl.float32)
    for kk in range(0, tl.cdiv(K, BLOCK_K)):
        a = tl.load(a_ptrs, mask=offs_k[None, :] < K - kk * BLOCK_K, other=0.0)
        b = tl.load(b_ptrs, mask=offs_k[:, None] < K - kk * BLOCK_K, other=0.0)
        acc = tl.dot(a, b, acc)
        a_ptrs += BLOCK_K * stride_ak
        b_ptrs += BLOCK_K * stride_bk

    c = acc.to(c_ptr.dtype.element_ty)
    offs_cm = pid_m * BLOCK_M + tl.arange(0, BLOCK_M)
    offs_cn = pid_n * BLOCK_N + tl.arange(0, BLOCK_N)
    c_ptrs = c_ptr + offs_cm[:, None] * stride_cm + offs_cn[None, :] * stride_cn
    mask = (offs_cm[:, None] < M) & (offs_cn[None, :] < N)
    tl.store(c_ptrs, c, mask=mask)

# config = {"BLOCK_K": 32, "BLOCK_M": 512, "BLOCK_N": 128, "GROUP_M": 1, "arch": "sm_90", "dtype": "fp16", "num_ctas": 1, "num_stages": 3, "num_warps": 4}
# arch = sm_90


// ===== COMPILED SASS (sm_90a) =====

	.target	sm_90a

	.elftype	@"ET_EXEC"


//--------------------- .note.nv.tkinfo           --------------------------
	.section	.note.nv.tkinfo,"",@"SHT_NOTE"
	.sectionflags	@"SHF_NOTE_NV_TKINFO"
	.tkinfo
        /*0018*/ 	.word	0x00000002
        /*0030*/ 	.string	""
        /*0030*/ 	.string	"ptxas"
        /*0030*/ 	.string	"Cuda compilation tools, release 13.0, V13.0.88"
        /*0030*/ 	.string	"Build cuda_13.0.r13.0/compiler.36424714_0"
        /*0030*/ 	.string	"-v  -suppress-debug-info  -lineinfo  -arch sm_90a "



//--------------------- .note.nv.cuinfo           --------------------------
	.section	.note.nv.cuinfo,"",@"SHT_NOTE"
	.sectionflags	@"SHF_NOTE_NV_CUINFO"
        /*0018*/ 	.short	0x0002
        /*001a*/ 	.short	0x005a
        /*001c*/ 	.short	0x0082
	.zero		2


//--------------------- .nv.info                  --------------------------
	.section	.nv.info,"",@"SHT_CUDA_INFO"
	.align	4


	//----- nvinfo : EIATTR_REGCOUNT
	.align		4
        /*0000*/ 	.byte	0x04, 0x2f
        /*0002*/ 	.short	(.L_1 - .L_0)
	.align		4
.L_0:
        /*0004*/ 	.word	index@(matmul_kernel)
        /*0008*/ 	.word	0x000000ff


	//----- nvinfo : EIATTR_FRAME_SIZE
	.align		4
.L_1:
        /*000c*/ 	.byte	0x04, 0x11
        /*000e*/ 	.short	(.L_3 - .L_2)
	.align		4
.L_2:
        /*0010*/ 	.word	index@(matmul_kernel)
        /*0014*/ 	.word	0x00001030


	//----- nvinfo : EIATTR_MIN_STACK_SIZE
	.align		4
.L_3:
        /*0018*/ 	.byte	0x04, 0x12
        /*001a*/ 	.short	(.L_5 - .L_4)
	.align		4
.L_4:
        /*001c*/ 	.word	index@(matmul_kernel)
        /*0020*/ 	.word	0x00001030
.L_5:


//--------------------- .nv.compat                --------------------------
	.section	.nv.compat,"",@"SHT_CUDA_COMPAT_INFO"
	.align	4
        /*0000*/ 	.byte	0x02, 0x09, 0x01, 0x00, 0x02, 0x02, 0x04, 0x00, 0x02, 0x05, 0x05, 0x00, 0x03, 0x07, 0x01, 0x01
        /*0010*/ 	.byte	0x02, 0x03, 0x00, 0x00, 0x02, 0x06, 0x01, 0x00, 0x04, 0x0b, 0x08, 0x00, 0x00, 0x00, 0x00, 0x00
        /*0020*/ 	.byte	0x00, 0x00, 0x00, 0x00


//--------------------- .nv.info.matmul_kernel    --------------------------
	.section	.nv.info.matmul_kernel,"",@"SHT_CUDA_INFO"
	.sectionflags	@""
	.align	4


	//----- nvinfo : EIATTR_CUDA_API_VERSION
	.align		4
        /*0000*/ 	.byte	0x04, 0x37
        /*0002*/ 	.short	(.L_7 - .L_6)
.L_6:
        /*0004*/ 	.word	0x00000082


	//----- nvinfo : EIATTR_KPARAM_INFO
	.align		4
.L_7:
        /*0008*/ 	.byte	0x04, 0x17
        /*000a*/ 	.short	(.L_9 - .L_8)
.L_8:
        /*000c*/ 	.word	0x00000000
        /*0010*/ 	.short	0x000d
        /*0012*/ 	.short	0x0048
        /*0014*/ 	.byte	0x00, 0xf4, 0x21, 0x00


	//----- nvinfo : EIATTR_KPARAM_INFO
	.align		4
.L_9:
        /*0018*/ 	.byte	0x04, 0x17
        /*001a*/ 	.short	(.L_11 - .L_10)
.L_10:
        /*001c*/ 	.word	0x00000000
        /*0020*/ 	.short	0x000c
        /*0022*/ 	.short	0x0040
        /*0024*/ 	.byte	0x00, 0xf4, 0x21, 0x00


	//----- nvinfo : EIATTR_KPARAM_INFO
	.align		4
.L_11:
        /*0028*/ 	.byte	0x04, 0x17
        /*002a*/ 	.short	(.L_13 - .L_12)
.L_12:
        /*002c*/ 	.word	0x00000000
        /*0030*/ 	.short	0x000b
        /*0032*/ 	.short	0x0038
        /*0034*/ 	.byte	0x00, 0xf0, 0x11, 0x00


	//----- nvinfo : EIATTR_KPARAM_INFO
	.align		4
.L_13:
        /*0038*/ 	.byte	0x04, 0x17
        /*003a*/ 	.short	(.L_15 - .L_14)
.L_14:
        /*003c*/ 	.word	0x00000000
        /*0040*/ 	.short	0x000a
        /*0042*/ 	.short	0x0034
        /*0044*/ 	.byte	0x00, 0xf0, 0x11, 0x00


	//----- nvinfo : EIATTR_KPARAM_INFO
	.align		4
.L_15:
        /*0048*/ 	.byte	0x04, 0x17
        /*004a*/ 	.short	(.L_17 - .L_16)
.L_16:
        /*004c*/ 	.word	0x00000000
        /*0050*/ 	.short	0x0009
        /*0052*/ 	.short	0x0030
        /*0054*/ 	.byte	0x00, 0xf0, 0x11, 0x00


	//----- nvinfo : EIATTR_KPARAM_INFO
	.align		4
.L_17:
        /*0058*/ 	.byte	0x04, 0x17
        /*005a*/ 	.short	(.L_19 - .L_18)
.L_18:
        /*005c*/ 	.word	0x00000000
        /*0060*/ 	.short	0x0008
        /*0062*/ 	.short	0x002c
        /*0064*/ 	.byte	0x00, 0xf0, 0x11, 0x00


	//----- nvinfo : EIATTR_KPARAM_INFO
	.align		4
.L_19:
        /*0068*/ 	.byte	0x04, 0x17
        /*006a*/ 	.short	(.L_21 - .L_20)
.L_20:
        /*006c*/ 	.word	0x00000000
        /*0070*/ 	.short	0x0007
        /*0072*/ 	.short	0x0028
        /*0074*/ 	.byte	0x00, 0xf0, 0x11, 0x00


	//----- nvinfo : EIATTR_KPARAM_INFO
	.align		4
.L_21:
        /*0078*/ 	.byte	0x04, 0x17
        /*007a*/ 	.short	(.L_23 - .L_22)
.L_22:
        /*007c*/ 	.word	0x00000000
        /*0080*/ 	.short	0x0006
        /*0082*/ 	.short	0x0024
        /*0084*/ 	.byte	0x00, 0xf0, 0x11, 0x00


	//----- nvinfo : EIATTR_KPARAM_INFO
	.align		4
.L_23:
        /*0088*/ 	.byte	0x04, 0x17
        /*008a*/ 	.short	(.L_25 - .L_24)
.L_24:
        /*008c*/ 	.word	0x00000000
        /*0090*/ 	.short	0x0005
        /*0092*/ 	.short	0x0020
        /*0094*/ 	.byte	0x00, 0xf0, 0x11, 0x00


	//----- nvinfo : EIATTR_KPARAM_INFO
	.align		4
.L_25:
        /*0098*/ 	.byte	0x04, 0x17
        /*009a*/ 	.short	(.L_27 - .L_26)
.L_26:
        /*009c*/ 	.word	0x00000000
        /*00a0*/ 	.short	0x0004
        /*00a2*/ 	.short	0x001c
        /*00a4*/ 	.byte	0x00, 0xf0, 0x11, 0x00


	//----- nvinfo : EIATTR_KPARAM_INFO
	.align		4
.L_27:
        /*00a8*/ 	.byte	0x04, 0x17
        /*00aa*/ 	.short	(.L_29 - .L_28)
.L_28:
        /*00ac*/ 	.word	0x00000000
        /*00b0*/ 	.short	0x0003
        /*00b2*/ 	.short	0x0018
        /*00b4*/ 	.byte	0x00, 0xf0, 0x11, 0x00


	//----- nvinfo : EIATTR_KPARAM_INFO
	.align		4
.L_29:
        /*00b8*/ 	.byte	0x04, 0x17
        /*00ba*/ 	.short	(.L_31 - .L_30)
.L_30:
        /*00bc*/ 	.word	0x00000000
        /*00c0*/ 	.short	0x0002
        /*00c2*/ 	.short	0x0010
        /*00c4*/ 	.byte	0x00, 0xf4, 0x21, 0x00


	//----- nvinfo : EIATTR_KPARAM_INFO
	.align		4
.L_31:
        /*00c8*/ 	.byte	0x04, 0x17
        /*00ca*/ 	.short	(.L_33 - .L_32)
.L_32:
        /*00cc*/ 	.word	0x00000000
        /*00d0*/ 	.short	0x0001
        /*00d2*/ 	.short	0x0008
        /*00d4*/ 	.byte	0x00, 0xf4, 0x21, 0x00


	//----- nvinfo : EIATTR_KPARAM_INFO
	.align		4
.L_33:
        /*00d8*/ 	.byte	0x04, 0x17
        /*00da*/ 	.short	(.L_35 - .L_34)
.L_34:
        /*00dc*/ 	.word	0x00000000
        /*00e0*/ 	.short	0x0000
        /*00e2*/ 	.short	0x0000
        /*00e4*/ 	.byte	0x00, 0xf4, 0x21, 0x00


	//----- nvinfo : EIATTR_SPARSE_MMA_MASK
	.align		4
.L_35:
        /*00e8*/ 	.byte	0x03, 0x50
        /*00ea*/ 	.short	0x0000


	//----- nvinfo : EIATTR_MAXREG_COUNT
	.align		4
        /*00ec*/ 	.byte	0x03, 0x1b
        /*00ee*/ 	.short	0x00ff


	//----- nvinfo : EIATTR_NUM_BARRIERS
	.align		4
        /*00f0*/ 	.byte	0x02, 0x4c
        /*00f2*/ 	.byte	0x01
	.zero		1


	//----- nvinfo : EIATTR_ANNOTATIONS
	.align		4
        /*00f4*/ 	.byte	0x04, 0x55
        /*00f6*/ 	.short	(.L_37 - .L_36)


	//   ....[0]....
.L_36:
        /*00f8*/ 	.word	0x00000001
        /*00fc*/ 	.byte	0xa0, 0x00, 0x00, 0x00, 0x01, 0x00, 0x00, 0x00, 0xe0, 0x00, 0x00, 0x00, 0x01, 0x00, 0x00, 0x00
        /* <DEDUP_REMOVED lines=954> */
        /*3cac*/ 	.byte	0xb0, 0xda, 0x01, 0x00, 0x01, 0x00, 0x00, 0x00, 0x40, 0xdb, 0x01, 0x00


	//----- nvinfo : EIATTR_MERCURY_ISA_VERSION
	.align		4
.L_37:
        /*3cb8*/ 	.byte	0x03, 0x5f
        /*3cba*/ 	.short	0x0101


	//----- nvinfo : EIATTR_EXIT_INSTR_OFFSETS
	.align		4
        /*3cbc*/ 	.byte	0x04, 0x1c
        /*3cbe*/ 	.short	(.L_39 - .L_38)


	//   ....[0]....
.L_38:
        /*3cc0*/ 	.word	0x0001dca0


	//   ....[1]....
        /*3cc4*/ 	.word	0x0001dcd0


	//----- nvinfo : EIATTR_REQNTID
	.align		4
.L_39:
        /*3cc8*/ 	.byte	0x04, 0x10
        /*3cca*/ 	.short	(.L_41 - .L_40)
.L_40:
        /*3ccc*/ 	.word	0x00000080
        /*3cd0*/ 	.word	0x00000001
        /*3cd4*/ 	.word	0x00000001


	//----- nvinfo : EIATTR_CBANK_PARAM_SIZE
	.align		4
.L_41:
        /*3cd8*/ 	.byte	0x03, 0x19
        /*3cda*/ 	.short	0x0050


	//----- nvinfo : EIATTR_PARAM_CBANK
	.align		4
        /*3cdc*/ 	.byte	0x04, 0x0a
        /*3cde*/ 	.short	(.L_43 - .L_42)
	.align		4
.L_42:
        /*3ce0*/ 	.word	index@(.nv.constant0.matmul_kernel)
        /*3ce4*/ 	.short	0x0210
        /*3ce6*/ 	.short	0x0050


	//----- nvinfo : EIATTR_SW_WAR
	.align		4
.L_43:
        /*3ce8*/ 	.byte	0x04, 0x36
        /*3cea*/ 	.short	(.L_45 - .L_44)
.L_44:
        /*3cec*/ 	.word	0x00000008
.L_45:


//--------------------- .nv.callgraph             --------------------------
	.section	.nv.callgraph,"",@"SHT_CUDA_CALLGRAPH"
	.align	4
	.sectionentsize	8
	.align		4
        /*0000*/ 	.word	0x00000000
	.align		4
        /*0004*/ 	.word	0xffffffff
	.align		4
        /*0008*/ 	.word	0x00000000
	.align		4
        /*000c*/ 	.word	0xfffffffe
	.align		4
        /*0010*/ 	.word	0x00000000
	.align		4
        /*0014*/ 	.word	0xfffffffd
	.align		4
        /*0018*/ 	.word	0x00000000
	.align		4
        /*001c*/ 	.word	0xfffffffc


//--------------------- .text.matmul_kernel       --------------------------
	.section	.text.matmul_kernel,"ax",@progbits
	.align	128
        .global         matmul_kernel
        .type           matmul_kernel,@function
        .size           matmul_kernel,(.L_x_3 - matmul_kernel)
        .other          matmul_kernel,@"STO_CUDA_ENTRY STV_DEFAULT"
matmul_kernel:
.text.matmul_kernel:
[----:B------:R-:W0:Y:S08]  /*0000*/  LDC R1, c[0x0][0x28] ;  /* 0x00000a00ff017b82 */ /* 0x000e300000000800 */
[----:B------:R-:W1:Y:S01]  /*0010*/  LDC.64 R2, c[0x0][0x228] ;  /* 0x00008a00ff027b82 */ /* 0x000e620000000a00 */
[----:B------:R-:W2:Y:S01]  /*0020*/  S2R R7, SR_CTAID.X ;  /* 0x0000000000077919 */ /* 0x000ea20000002500 */
[----:B0-----:R-:W-:Y:S01]  /*0030*/  VIADD R1, R1, 0xffffefd0 ;  /* 0xffffefd001017836 */ /* 0x001fe20000000000 */
[----:B------:R-:W-:Y:S01]  /*0040*/  UMOV UR4, 0x400 ;  /* 0x0000040000047882 */ /* 0x000fe20000000000 */
[----:B------:R-:W-:Y:S01]  /*0050*/  ULDC.64 UR6, c[0x0][0x208] ;  /* 0x0000820000067ab9 */ /* 0x000fe20000000a00 */
[----:B------:R-:W0:Y:S01]  /*0060*/  S2R R152, SR_TID.X ;  /* 0x0000000000987919 */ /* 0x000e220000002100 */
[----:B------:R-:W-:-:S02]  /*0070*/  CS2R R88, SRZ ;  /* 0x0000000000587805 */ /* 0x000fc4000001ff00 */
[----:B------:R-:W-:Y:S01]  /*0080*/  CS2R R90, SRZ ;  /* 0x00000000005a7805 */ /* 0x000fe2000001ff00 */
[----:B------:R-:W3:Y:S01]  /*0090*/  S2UR UR5, SR_CgaCtaId ;  /* 0x00000000000579c3 */ /* 0x000ee20000008800 */
[----:B------:R4:W-:Y:S01]  /*00a0*/  STL [R1+0xc0], RZ ;  /* 0x0000c0ff01007387 */ /* 0x0009e20000100800 */
[----:B------:R-:W-:Y:S02]  /*00b0*/  CS2R R24, SRZ ;  /* 0x0000000000187805 */ /* 0x000fe4000001ff00 */
[----:B------:R-:W-:Y:S02]  /*00c0*/  CS2R R26, SRZ ;  /* 0x00000000001a7805 */ /* 0x000fe4000001ff00 */
[----:B------:R-:W-:Y:S01]  /*00d0*/  CS2R R116, SRZ ;  /* 0x0000000000747805 */ /* 0x000fe2000001ff00 */
[----:B------:R4:W-:Y:S01]  /*00e0*/  STL [R1+0xc4], RZ ;  /* 0x0000c4ff01007387 */ /* 0x0009e20000100800 */
[----:B------:R-:W-:Y:S02]  /*00f0*/  CS2R R118, SRZ ;  /* 0x0000000000767805 */ /* 0x000fe4000001ff00 */
[----:B------:R-:W-:-:S02]  /*0100*/  CS2R R112, SRZ ;  /* 0x0000000000707805 */ /* 0x000fc4000001ff00 */
[----:B------:R-:W-:Y:S01]  /*0110*/  CS2R R114, SRZ ;  /* 0x0000000000727805 */ /* 0x000fe2000001ff00 */
[----:B------:R4:W-:Y:S01]  /*0120*/  STL [R1+0xc8], RZ ;  /* 0x0000c8ff01007387 */ /* 0x0009e20000100800 */
[----:B------:R-:W-:Y:S02]  /*0130*/  CS2R R92, SRZ ;  /* 0x00000000005c7805 */ /* 0x000fe4000001ff00 */
[----:B------:R-:W-:Y:S02]  /*0140*/  CS2R R94, SRZ ;  /* 0x00000000005e7805 */ /* 0x000fe4000001ff00 */
[----:B------:R-:W-:Y:S01]  /*0150*/  CS2R R28, SRZ ;  /* 0x00000000001c7805 */ /* 0x000fe2000001ff00 */
[----:B------:R4:W-:Y:S01]  /*0160*/  STL [R1+0xcc], RZ ;  /* 0x0000ccff01007387 */ /* 0x0009e20000100800 */
[----:B------:R-:W-:Y:S02]  /*0170*/  CS2R R30, SRZ ;  /* 0x00000000001e7805 */ /* 0x000fe4000001ff00 */
[----:B------:R-:W-:Y:S01]  /*0180*/  CS2R R96, SRZ ;  /* 0x0000000000607805 */ /* 0x000fe2000001ff00 */
[----:B-1----:R-:W-:Y:S01]  /*0190*/  VIADD R0, R3, 0x7f ;  /* 0x0000007f03007836 */ /* 0x002fe20000000000 */
[----:B------:R4:W-:Y:S01]  /*01a0*/  STL [R1+0xd0], RZ ;  /* 0x0000d0ff01007387 */ /* 0x0009e20000100800 */
[----:B------:R-:W-:-:S02]  /*01b0*/  CS2R R98, SRZ ;  /* 0x0000000000627805 */ /* 0x000fc4000001ff00 */
[----:B------:R-:W-:Y:S02]  /*01c0*/  CS2R R84, SRZ ;  /* 0x0000000000547805 */ /* 0x000fe4000001ff00 */
[----:B------:R-:W-:Y:S02]  /*01d0*/  CS2R R86, SRZ ;  /* 0x0000000000567805 */ /* 0x000fe4000001ff00 */
[----:B------:R-:W-:Y:S01]  /*01e0*/  SHF.R.S32.HI R5, RZ, 0x1f, R0 ;  /* 0x0000001fff057819 */ /* 0x000fe20000011400 */
[----:B------:R4:W-:Y:S01]  /*01f0*/  STL [R1+0xd4], RZ ;  /* 0x0000d4ff01007387 */ /* 0x0009e20000100800 */
[----:B------:R-:W-:Y:S01]  /*0200*/  CS2R R80, SRZ ;  /* 0x0000000000507805 */ /* 0x000fe2000001ff00 */
[----:B---3--:R-:W-:Y:S01]  /*0210*/  ULEA UR4, UR5, UR4, 0x18 ;  /* 0x0000000405047291 */ /* 0x008fe2000f8ec03f */
[----:B------:R-:W-:Y:S01]  /*0220*/  LEA.HI R5, R5, R0, RZ, 0x7 ;  /* 0x0000000005057211 */ /* 0x000fe200078f38ff */
[----:B------:R4:W-:Y:S01]  /*0230*/  STL [R1+0xd8], RZ ;  /* 0x0000d8ff01007387 */ /* 0x0009e20000100800 */
[----:B--2---:R-:W-:-:S02]  /*0240*/  IABS R10, R7 ;  /* 0x00000007000a7213 */ /* 0x004fc40000000000 */
[----:B------:R-:W-:Y:S02]  /*0250*/  CS2R R82, SRZ ;  /* 0x0000000000527805 */ /* 0x000fe4000001ff00 */
[----:B------:R-:W-:Y:S01]  /*0260*/  SHF.R.S32.HI R6, RZ, 0x7, R5 ;  /* 0x00000007ff067819 */ /* 0x000fe20000011405 */
[----:B------:R4:W-:Y:S01]  /*0270*/  STL [R1+0xdc], RZ ;  /* 0x0000dcff01007387 */ /* 0x0009e20000100800 */
[----:B0-----:R-:W-:Y:S02]  /*0280*/  LOP3.LUT R239, R152, 0x7f, RZ, 0xc0, !PT ;  /* 0x0000007f98ef7812 */ /* 0x001fe400078ec0ff */
[----:B------:R-:W-:Y:S02]  /*0290*/  CS2R R32, SRZ ;  /* 0x0000000000207805 */ /* 0x000fe4000001ff00 */
[-C--:B------:R-:W-:Y:S01]  /*02a0*/  IABS R9, R6.reuse ;  /* 0x0000000600097213 */ /* 0x080fe20000000000 */
[----:B------:R4:W-:Y:S01]  /*02b0*/  STL [R1+0xe0], RZ ;  /* 0x0000e0ff01007387 */ /* 0x0009e20000100800 */
[----:B------:R-:W-:-:S02]  /*02c0*/  IABS R12, R6 ;  /* 0x00000006000c7213 */ /* 0x000fc40000000000 */
[----:B------:R-:W-:Y:S01]  /*02d0*/  CS2R R34, SRZ ;  /* 0x0000000000227805 */ /* 0x000fe2000001ff00 */
[----:B------:R-:W0:Y:S01]  /*02e0*/  I2F.RP R0, R9 ;  /* 0x0000000900007306 */ /* 0x000e220000209400 */
        /* <DEDUP_REMOVED lines=13> */
[----:B------:R-:W-:Y:S01]  /*03c0*/  CS2R R110, SRZ ;  /* 0x00000000006e7805 */ /* 0x000fe2000001ff00 */
[----:B0-----:R-:W0:Y:S01]  /*03d0*/  MUFU.RCP R0, R0 ;  /* 0x0000000000007308 */ /* 0x001e220000001000 */
[----:B------:R-:W-:Y:S01]  /*03e0*/  CS2R R104, SRZ ;  /* 0x0000000000687805 */ /* 0x000fe2000001ff00 */
[----:B------:R4:W-:Y:S01]  /*03f0*/  STL [R1+0xf4], RZ ;  /* 0x0000f4ff01007387 */ /* 0x0009e20000100800 */
[----:B------:R-:W-:-:S02]  /*0400*/  CS2R R106, SRZ ;  /* 0x00000000006a7805 */ /* 0x000fc4000001ff00 */
[----:B------:R-:W-:Y:S02]  /*0410*/  CS2R R68, SRZ ;  /* 0x0000000000447805 */ /* 0x000fe4000001ff00 */
[----:B------:R-:W-:Y:S01]  /*0420*/  CS2R R70, SRZ ;  /* 0x0000000000467805 */ /* 0x000fe2000001ff00 */
[----:B------:R4:W-:Y:S01]  /*0430*/  STL [R1+0xf8], RZ ;  /* 0x0000f8ff01007387 */ /* 0x0009e20000100800 */
[----:B------:R-:W-:Y:S02]  /*0440*/  CS2R R40, SRZ ;  /* 0x0000000000287805 */ /* 0x000fe4000001ff00 */
[----:B------:R-:W-:Y:S02]  /*0450*/  CS2R R42, SRZ ;  /* 0x00000000002a7805 */ /* 0x000fe4000001ff00 */
[----:B------:R-:W-:Y:S01]  /*0460*/  CS2R R64, SRZ ;  /* 0x0000000000407805 */ /* 0x000fe2000001ff00 */
[----:B------:R4:W-:Y:S01]  /*0470*/  STL [R1+0xfc], RZ ;  /* 0x0000fcff01007387 */ /* 0x0009e20000100800 */
[----:B------:R-:W-:-:S02]  /*0480*/  CS2R R66, SRZ ;  /* 0x0000000000427805 */ /* 0x000fc4000001ff00 */
[----:B------:R-:W-:Y:S02]  /*0490*/  CS2R R60, SRZ ;  /* 0x00000000003c7805 */ /* 0x000fe4000001ff00 */
[----:B------:R-:W-:Y:S01]  /*04a0*/  CS2R R62, SRZ ;  /* 0x00000000003e7805 */ /* 0x000fe2000001ff00 */
[----:B------:R4:W-:Y:S01]  /*04b0*/  STL [R1+0x1d0], RZ ;  /* 0x0001d0ff01007387 */ /* 0x0009e20000100800 */
[----:B------:R-:W-:Y:S02]  /*04c0*/  CS2R R56, SRZ ;  /* 0x0000000000387805 */ /* 0x000fe4000001ff00 */
[----:B------:R-:W-:Y:S01]  /*04d0*/  CS2R R58, SRZ ;  /* 0x00000000003a7805 */ /* 0x000fe2000001ff00 */
[----:B0-----:R-:W-:Y:S01]  /*04e0*/  VIADD R4, R0, 0xffffffe ;  /* 0x0ffffffe00047836 */ /* 0x001fe20000000000 */
[----:B------:R4:W-:Y:S01]  /*04f0*/  STL [R1+0x1d4], RZ ;  /* 0x0001d4ff01007387 */ /* 0x0009e20000100800 */
[----:B------:R-:W-:Y:S01]  /*0500*/  IMAD.MOV R0, RZ, RZ, -R12 ;  /* 0x000000ffff007224 */ /* 0x000fe200078e0a0c */
[----:B------:R-:W-:Y:S01]  /*0510*/  CS2R R44, SRZ ;  /* 0x00000000002c7805 */ /* 0x000fe2000001ff00 */
[----:B------:R0:W1:Y:S01]  /*0520*/  F2I.FTZ.U32.TRUNC.NTZ R5, R4 ;  /* 0x0000000400057305 */ /* 0x000062000021f000 */
        /* <DEDUP_REMOVED lines=8> */
[----:B0-----:R-:W-:Y:S01]  /*05b0*/  IMAD.MOV.U32 R4, RZ, RZ, RZ ;  /* 0x000000ffff047224 */ /* 0x001fe200078e00ff */
[----:B------:R4:W-:Y:S01]  /*05c0*/  STL [R1+0x1e0], RZ ;  /* 0x0001e0ff01007387 */ /* 0x0009e20000100800 */
[----:B------:R-:W-:-:S02]  /*05d0*/  CS2R R22, SRZ ;  /* 0x0000000000167805 */ /* 0x000fc4000001ff00 */
[----:B------:R-:W-:Y:S02]  /*05e0*/  CS2R R14, SRZ ;  /* 0x00000000000e7805 */ /* 0x000fe4000001ff00 */
[----:B------:R-:W-:Y:S01]  /*05f0*/  CS2R R16, SRZ ;  /* 0x0000000000107805 */ /* 0x000fe2000001ff00 */
[----:B------:R4:W-:Y:S01]  /*0600*/  STL [R1+0x1e4], RZ ;  /* 0x0001e4ff01007387 */ /* 0x0009e20000100800 */
[--C-:B-1----:R-:W-:Y:S01]  /*0610*/  IMAD.MOV R8, RZ, RZ, -R5.reuse ;  /* 0x000000ffff087224 */ /* 0x102fe200078e0a05 */
[----:B------:R-:W-:Y:S02]  /*0620*/  CS2R R18, SRZ ;  /* 0x0000000000127805 */ /* 0x000fe4000001ff00 */
[----:B------:R-:W-:Y:S01]  /*0630*/  CS2R R120, SRZ ;  /* 0x0000000000787805 */ /* 0x000fe2000001ff00 */
[----:B------:R4:W-:Y:S01]  /*0640*/  STL [R1+0x1e8], RZ ;  /* 0x0001e8ff01007387 */ /* 0x0009e20000100800 */
[----:B------:R-:W-:Y:S01]  /*0650*/  IMAD R11, R8, R9, RZ ;  /* 0x00000009080b7224 */ /* 0x000fe200078e02ff */
[----:B------:R-:W-:Y:S01]  /*0660*/  CS2R R122, SRZ ;  /* 0x00000000007a7805 */ /* 0x000fe2000001ff00 */
[----:B------:R-:W-:Y:S01]  /*0670*/  IMAD.MOV.U32 R8, RZ, RZ, R10 ;  /* 0x000000ffff087224 */ /* 0x000fe200078e000a */
[----:B------:R4:W-:Y:S01]  /*0680*/  STL [R1+0x1ec], RZ ;  /* 0x0001ecff01007387 */ /* 0x0009e20000100800 */
[----:B------:R-:W-:Y:S01]  /*0690*/  IMAD.HI.U32 R5, R5, R11, R4 ;  /* 0x0000000b05057227 */ /* 0x000fe200078e0004 */
[----:B------:R-:W-:-:S02]  /*06a0*/  CS2R R124, SRZ ;  /* 0x00000000007c7805 */ /* 0x000fc4000001ff00 */
[----:B------:R-:W-:Y:S01]  /*06b0*/  CS2R R126, SRZ ;  /* 0x00000000007e7805 */ /* 0x000fe2000001ff00 */
[----:B------:R4:W-:Y:S01]  /*06c0*/  STL [R1+0x1f0], RZ ;  /* 0x0001f0ff01007387 */ /* 0x0009e20000100800 */
[----:B------:R-:W-:Y:S02]  /*06d0*/  CS2R R128, SRZ ;  /* 0x0000000000807805 */ /* 0x000fe4000001ff00 */
[----:B------:R-:W-:Y:S01]  /*06e0*/  CS2R R130, SRZ ;  /* 0x0000000000827805 */ /* 0x000fe2000001ff00 */
[----:B------:R-:W-:Y:S01]  /*06f0*/  IMAD.HI.U32 R5, R5, R8, RZ ;  /* 0x0000000805057227 */ /* 0x000fe200078e00ff */
[----:B------:R4:W-:Y:S01]  /*0700*/  STL [R1+0x1f4], RZ ;  /* 0x0001f4ff01007387 */ /* 0x0009e20000100800 */
[----:B------:R-:W-:Y:S02]  /*0710*/  CS2R R132, SRZ ;  /* 0x0000000000847805 */ /* 0x000fe4000001ff00 */
[----:B------:R-:W-:Y:S01]  /*0720*/  CS2R R134, SRZ ;  /* 0x0000000000867805 */ /* 0x000fe2000001ff00 */
[----:B------:R-:W-:Y:S01]  /*0730*/  IMAD R0, R5, R0, R8 ;  /* 0x0000000005007224 */ /* 0x000fe200078e0208 */
[----:B------:R4:W-:Y:S01]  /*0740*/  STL [R1+0x1f8], RZ ;  /* 0x0001f8ff01007387 */ /* 0x0009e20000100800 */
[----:B------:R-:W-:-:S02]  /*0750*/  CS2R R136, SRZ ;  /* 0x0000000000887805 */ /* 0x000fc4000001ff00 */
[----:B------:R-:W-:Y:S02]  /*0760*/  CS2R R138, SRZ ;  /* 0x00000000008a7805 */ /* 0x000fe4000001ff00 */
[----:B------:R-:W-:Y:S02]  /*0770*/  CS2R R140, SRZ ;  /* 0x00000000008c7805 */ /* 0x000fe4000001ff00 */
[----:B------:R-:W-:Y:S01]  /*0780*/  ISETP.GT.U32.AND P1, PT, R9, R0, PT ;  /* 0x000000000900720c */ /* 0x000fe20003f24070 */
        /* <DEDUP_REMOVED lines=12> */
[----:B------:R-:W-:Y:S01]  /*0850*/  @!P1 IMAD.IADD R0, R0, 0x1, -R9 ;  /* 0x0000000100009824 */ /* 0x000fe200078e0a09 */
[----:B------:R4:W-:Y:S01]  /*0860*/  STL [R1+0x2e8], RZ ;  /* 0x0002e8ff01007387 */ /* 0x0009e20000100800 */
[----:B------:R-:W-:Y:S01]  /*0870*/  @!P1 VIADD R5, R5, 0x1 ;  /* 0x0000000105059836 */ /* 0x000fe20000000000 */
[----:B------:R-:W-:-:S02]  /*0880*/  ISETP.NE.AND P1, PT, R6, RZ, PT ;  /* 0x000000ff0600720c */ /* 0x000fc40003f25270 */
[----:B------:R-:W-:Y:S02]  /*0890*/  CS2R R196, SRZ ;  /* 0x0000000000c47805 */ /* 0x000fe4000001ff00 */
[----:B------:R-:W-:Y:S01]  /*08a0*/  ISETP.GE.U32.AND P0, PT, R0, R9, PT ;  /* 0x000000090000720c */ /* 0x000fe20003f06070 */
[----:B------:R4:W-:Y:S01]  /*08b0*/  STL [R1+0x2ec], RZ ;  /* 0x0002ecff01007387 */ /* 0x0009e20000100800 */
[----:B------:R-:W-:Y:S02]  /*08c0*/  LOP3.LUT R0, R7, R6, RZ, 0x3c, !PT ;  /* 0x0000000607007212 */ /* 0x000fe400078e3cff */
[----:B------:R-:W-:Y:S02]  /*08d0*/  CS2R R198, SRZ ;  /* 0x0000000000c67805 */ /* 0x000fe4000001ff00 */
[----:B------:R-:W-:Y:S01]  /*08e0*/  CS2R R200, SRZ ;  /* 0x0000000000c87805 */ /* 0x000fe2000001ff00 */
[----:B------:R4:W-:Y:S01]  /*08f0*/  STL [R1+0x2f0], RZ ;  /* 0x0002f0ff01007387 */ /* 0x0009e20000100800 */
[----:B------:R-:W-:Y:S01]  /*0900*/  ISETP.GE.AND P2, PT, R0, RZ, PT ;  /* 0x000000ff0000720c */ /* 0x000fe20003f46270 */
[----:B------:R-:W-:Y:S01]  /*0910*/  VIADD R0, R2, 0x1ff ;  /* 0x000001ff02007836 */ /* 0x000fe20000000000 */
[----:B------:R-:W-:Y:S01]  /*0920*/  CS2R R202, SRZ ;  /* 0x0000000000ca7805 */ /* 0x000fe2000001ff00 */
[----:B------:R4:W-:Y:S01]  /*0930*/  STL [R1+0x2f4], RZ ;  /* 0x0002f4ff01007387 */ /* 0x0009e20000100800 */
[----:B------:R-:W-:-:S02]  /*0940*/  CS2R R204, SRZ ;  /* 0x0000000000cc7805 */ /* 0x000fc4000001ff00 */
[----:B------:R-:W-:Y:S02]  /*0950*/  CS2R R206, SRZ ;  /* 0x0000000000ce7805 */ /* 0x000fe4000001ff00 */
[----:B------:R-:W-:Y:S01]  /*0960*/  CS2R R208, SRZ ;  /* 0x0000000000d07805 */ /* 0x000fe2000001ff00 */
[----:B------:R-:W-:Y:S01]  /*0970*/  @P0 VIADD R5, R5, 0x1 ;  /* 0x0000000105050836 */ /* 0x000fe20000000000 */
[----:B------:R4:W-:Y:S01]  /*0980*/  STL [R1+0x2f8], RZ ;  /* 0x0002f8ff01007387 */ /* 0x0009e20000100800 */
[----:B------:R-:W-:Y:S02]  /*0990*/  CS2R R210, SRZ ;  /* 0x0000000000d27805 */ /* 0x000fe4000001ff00 */
[----:B------:R-:W-:Y:S01]  /*09a0*/  CS2R R212, SRZ ;  /* 0x0000000000d47805 */ /* 0x000fe2000001ff00 */
[----:B------:R-:W-:Y:S01]  /*09b0*/  IMAD.MOV.U32 R10, RZ, RZ, R5 ;  /* 0x000000ffff0a7224 */ /* 0x000fe200078e0005 */
[----:B------:R-:W-:Y:S01]  /*09c0*/  SHF.R.S32.HI R5, RZ, 0x1f, R0 ;  /* 0x0000001fff057819 */ /* 0x000fe20000011400 */
[----:B------:R4:W-:Y:S01]  /*09d0*/  STL [R1+0x2fc], RZ ;  /* 0x0002fcff01007387 */ /* 0x0009e20000100800 */
[----:B------:R-:W-:Y:S01]  /*09e0*/  CS2R R214, SRZ ;  /* 0x0000000000d67805 */ /* 0x000fe2000001ff00 */
[----:B------:R-:W-:Y:S01]  /*09f0*/  @!P2 IMAD.MOV R10, RZ, RZ, -R10 ;  /* 0x000000ffff0aa224 */ /* 0x000fe200078e0a0a */
[----:B------:R-:W-:Y:S01]  /*0a00*/  LEA.HI R5, R5, R0, RZ, 0x9 ;  /* 0x0000000005057211 */ /* 0x000fe200078f48ff */
[----:B------:R4:W-:Y:S01]  /*0a10*/  STL [R1+0x3f0], RZ ;  /* 0x0003f0ff01007387 */ /* 0x0009e20000100800 */
[----:B------:R-:W-:-:S02]  /*0a20*/  @!P1 LOP3.LUT R10, RZ, R6, RZ, 0x33, !PT ;  /* 0x00000006ff0a9212 */ /* 0x000fc400078e33ff */
[----:B------:R-:W-:Y:S02]  /*0a30*/  CS2R R216, SRZ ;  /* 0x0000000000d87805 */ /* 0x000fe4000001ff00 */
[----:B------:R-:W-:Y:S01]  /*0a40*/  CS2R R218, SRZ ;  /* 0x0000000000da7805 */ /* 0x000fe2000001ff00 */
[----:B------:R4:W-:Y:S01]  /*0a50*/  STL [R1+0x3f4], RZ ;  /* 0x0003f4ff01007387 */ /* 0x0009e20000100800 */
[----:B------:R-:W-:Y:S01]  /*0a60*/  LEA.HI.SX32 R5, R5, -R10, 0x17 ;  /* 0x8000000a05057211 */ /* 0x000fe200078fbaff */
[----:B------:R-:W-:Y:S01]  /*0a70*/  IMAD.MOV R8, RZ, RZ, -R10 ;  /* 0x000000ffff087224 */ /* 0x000fe200078e0a0a */
[----:B------:R-:W-:Y:S01]  /*0a80*/  CS2R R220, SRZ ;  /* 0x0000000000dc7805 */ /* 0x000fe2000001ff00 */
[----:B------:R4:W-:Y:S01]  /*0a90*/  STL [R1+0x3f8], RZ ;  /* 0x0003f8ff01007387 */ /* 0x0009e20000100800 */
[----:B------:R-:W-:Y:S01]  /*0aa0*/  VIMNMX R11, R5, 0x1, PT ;  /* 0x00000001050b7848 */ /* 0x000fe20003fe0100 */
[----:B------:R-:W-:Y:S01]  /*0ab0*/  IMAD R8, R6, R8, R7 ;  /* 0x0000000806087224 */ /* 0x000fe200078e0207 */
[----:B------:R-:W-:Y:S01]  /*0ac0*/  CS2R R222, SRZ ;  /* 0x0000000000de7805 */ /* 0x000fe2000001ff00 */
[----:B------:R4:W-:Y:S01]  /*0ad0*/  STL [R1+0x3fc], RZ ;  /* 0x0003fcff01007387 */ /* 0x0009e20000100800 */
[----:B------:R-:W-:-:S02]  /*0ae0*/  IABS R9, R11 ;  /* 0x0000000b00097213 */ /* 0x000fc40000000000 */
[----:B------:R-:W-:Y:S02]  /*0af0*/  CS2R R224, SRZ ;  /* 0x0000000000e07805 */ /* 0x000fe4000001ff00 */
[----:B------:R-:W-:Y:S01]  /*0b00*/  IABS R13, R11 ;  /* 0x0000000b000d7213 */ /* 0x000fe20000000000 */
[----:B------:R4:W-:Y:S01]  /*0b10*/  STL [R1+0x4f0], RZ ;  /* 0x0004f0ff01007387 */ /* 0x0009e20000100800 */
[----:B------:R-:W0:Y:S01]  /*0b20*/  I2F.RP R0, R9 ;  /* 0x0000000900007306 */ /* 0x000e220000209400 */
[----:B------:R-:W-:Y:S02]  /*0b30*/  CS2R R226, SRZ ;  /* 0x0000000000e27805 */ /* 0x000fe4000001ff00 */
[----:B------:R-:W-:Y:S01]  /*0b40*/  CS2R R240, SRZ ;  /* 0x0000000000f07805 */ /* 0x000fe2000001ff00 */
[----:B------:R4:W-:Y:S01]  /*0b50*/  STL [R1+0x4f4], RZ ;  /* 0x0004f4ff01007387 */ /* 0x0009e20000100800 */
[----:B------:R-:W-:Y:S02]  /*0b60*/  CS2R R242, SRZ ;  /* 0x0000000000f27805 */ /* 0x000fe4000001ff00 */
[----:B------:R-:W-:Y:S01]  /*0b70*/  LOP3.LUT R153, R152, 0x60, RZ, 0xc0, !PT ;  /* 0x0000006098997812 */ /* 0x000fe200078ec0ff */
[----:B------:R4:W-:Y:S04]  /*0b80*/  STL [R1+0x4f8], RZ ;  /* 0x0004f8ff01007387 */ /* 0x0009e80000100800 */
[----:B------:R4:W-:Y:S01]  /*0b90*/  STL [R1+0x4fc], RZ ;  /* 0x0004fcff01007387 */ /* 0x0009e20000100800 */
[----:B0-----:R-:W0:Y:S03]  /*0ba0*/  MUFU.RCP R0, R0 ;  /* 0x0000000000007308 */ /* 0x001e260000001000 */
[----:B------:R4:W-:Y:S04]  /*0bb0*/  STL [R1+0x500], RZ ;  /* 0x000500ff01007387 */ /* 0x0009e80000100800 */
[----:B------:R4:W-:Y:S04]  /*0bc0*/  STL [R1+0x504], RZ ;  /* 0x000504ff01007387 */ /* 0x0009e80000100800 */
[----:B------:R4:W-:Y:S04]  /*0bd0*/  STL [R1+0x508], RZ ;  /* 0x000508ff01007387 */ /* 0x0009e80000100800 */
[----:B------:R4:W-:Y:S01]  /*0be0*/  STL [R1+0x50c], RZ ;  /* 0x00050cff01007387 */ /* 0x0009e20000100800 */
[----:B0-----:R-:W-:-:S03]  /*0bf0*/  VIADD R4, R0, 0xffffffe ;  /* 0x0ffffffe00047836 */ /* 0x001fc60000000000 */
[----:B------:R4:W-:Y:S01]  /*0c00*/  STL [R1+0x510], RZ ;  /* 0x000510ff01007387 */ /* 0x0009e20000100800 */
[----:B------:R0:W1:Y:S03]  /*0c10*/  F2I.FTZ.U32.TRUNC.NTZ R5, R4 ;  /* 0x0000000400057305 */ /* 0x000066000021f000 */
[----:B------:R4:W-:Y:S04]  /*0c20*/  STL [R1+0x514], RZ ;  /* 0x000514ff01007387 */ /* 0x0009e80000100800 */
[----:B------:R4:W-:Y:S01]  /*0c30*/  STL [R1+0x518], RZ ;  /* 0x000518ff01007387 */ /* 0x0009e20000100800 */
[----:B0-----:R-:W-:-:S03]  /*0c40*/  IMAD.MOV.U32 R4, RZ, RZ, RZ ;  /* 0x000000ffff047224 */ /* 0x001fc600078e00ff */
[----:B------:R4:W-:Y:S04]  /*0c50*/  STL [R1+0x51c], RZ ;  /* 0x00051cff01007387 */ /* 0x0009e80000100800 */
[----:B------:R4:W-:Y:S01]  /*0c60*/  STL [R1+0x520], RZ ;  /* 0x000520ff01007387 */ /* 0x0009e20000100800 */
[----:B-1----:R-:W-:-:S03]  /*0c70*/  IMAD.MOV R12, RZ, RZ, -R5 ;  /* 0x000000ffff0c7224 */ /* 0x002fc600078e0a05 */
[----:B------:R4:W-:Y:S01]  /*0c80*/  STL [R1+0x524], RZ ;  /* 0x000524ff01007387 */ /* 0x0009e20000100800 */
[----:B------:R-:W-:Y:S01]  /*0c90*/  IMAD.MOV.U32 R6, RZ, RZ, R12 ;  /* 0x000000ffff067224 */ /* 0x000fe200078e000c */
[----:B------:R-:W-:Y:S02]  /*0ca0*/  IABS R12, R8 ;  /* 0x00000008000c7213 */ /* 0x000fe40000000000 */
[----:B------:R4:W-:Y:S01]  /*0cb0*/  STL [R1+0x528], RZ ;  /* 0x000528ff01007387 */ /* 0x0009e20000100800 */
[----:B------:R-:W-:Y:S02]  /*0cc0*/  IMAD R7, R6, R9, RZ ;  /* 0x0000000906077224 */ /* 0x000fe400078e02ff */
[----:B------:R-:W-:Y:S01]  /*0cd0*/  IMAD.MOV.U32 R6, RZ, RZ, R12 ;  /* 0x000000ffff067224 */ /* 0x000fe200078e000c */
[----:B------:R4:W-:Y:S01]  /*0ce0*/  STL [R1+0x52c], RZ ;  /* 0x00052cff01007387 */ /* 0x0009e20000100800 */
[----:B------:R-:W-:-:S03]  /*0cf0*/  IMAD.HI.U32 R5, R5, R7, R4 ;  /* 0x0000000705057227 */ /* 0x000fc600078e0004 */
[----:B------:R4:W-:Y:S01]  /*0d00*/  STL [R1+0x540], RZ ;  /* 0x000540ff01007387 */ /* 0x0009e20000100800 */
[----:B------:R-:W-:Y:S01]  /*0d10*/  IMAD.MOV R7, RZ, RZ, -R13 ;  /* 0x000000ffff077224 */ /* 0x000fe200078e0a0d */
[----:B------:R-:W-:Y:S01]  /*0d20*/  CS2R R12, SRZ ;  /* 0x00000000000c7805 */ /* 0x000fe2000001ff00 */
[----:B------:R-:W-:Y:S01]  /*0d30*/  IMAD.HI.U32 R238, R5, R6, RZ ;  /* 0x0000000605ee7227 */ /* 0x000fe200078e00ff */
[----:B------:R4:W-:Y:S03]  /*0d40*/  STL [R1+0x544], RZ ;  /* 0x000544ff01007387 */ /* 0x0009e60000100800 */
[----:B------:R-:W-:Y:S01]  /*0d50*/  IMAD R0, R238, R7, R6 ;  /* 0x00000007ee007224 */ /* 0x000fe200078e0206 */
[----:B------:R4:W-:Y:S01]  /*0d60*/  STL [R1+0x548], RZ ;  /* 0x000548ff01007387 */ /* 0x0009e20000100800 */
[----:B------:R-:W-:Y:S01]  /*0d70*/  IMAD.MOV.U32 R5, RZ, RZ, RZ ;  /* 0x000000ffff057224 */ /* 0x000fe200078e00ff */
[----:B------:R-:W-:-:S02]  /*0d80*/  CS2R R6, SRZ ;  /* 0x0000000000067805 */ /* 0x000fc4000001ff00 */
[----:B------:R-:W-:Y:S01]  /*0d90*/  ISETP.GT.U32.AND P1, PT, R9, R0, PT ;  /* 0x000000000900720c */ /* 0x000fe20003f24070 */
[----:B------:R4:W-:Y:S04]  /*0da0*/  STL [R1+0x54c], RZ ;  /* 0x00054cff01007387 */ /* 0x0009e80000100800 */
[----:B------:R4:W-:Y:S04]  /*0db0*/  STL [R1+0x550], RZ ;  /* 0x000550ff01007387 */ /* 0x0009e80000100800 */
[----:B------:R4:W-:Y:S04]  /*0dc0*/  STL [R1+0x554], RZ ;  /* 0x000554ff01007387 */ /* 0x0009e80000100800 */
[----:B------:R-:W-:Y:S01]  /*0dd0*/  @!P1 IMAD.IADD R0, R0, 0x1, -R9 ;  /* 0x0000000100009824 */ /* 0x000fe200078e0a09 */
[----:B------:R4:W-:Y:S01]  /*0de0*/  STL [R1+0x558], RZ ;  /* 0x000558ff01007387 */ /* 0x0009e20000100800 */
[----:B------:R-:W-:Y:S01]  /*0df0*/  @!P1 VIADD R238, R238, 0x1 ;  /* 0x00000001eeee9836 */ /* 0x000fe20000000000 */
[----:B------:R-:W-:-:S02]  /*0e00*/  ISETP.NE.AND P1, PT, R11, RZ, PT ;  /* 0x000000ff0b00720c */ /* 0x000fc40003f25270 */
[----:B------:R-:W-:Y:S01]  /*0e10*/  ISETP.GE.U32.AND P0, PT, R0, R9, PT ;  /* 0x000000090000720c */ /* 0x000fe20003f06070 */
[----:B------:R4:W-:Y:S01]  /*0e20*/  STL [R1+0x55c], RZ ;  /* 0x00055cff01007387 */ /* 0x0009e20000100800 */
[----:B------:R-:W-:-:S04]  /*0e30*/  LOP3.LUT R0, R8, R11, RZ, 0x3c, !PT ;  /* 0x0000000b08007212 */ /* 0x000fc800078e3cff */
[----:B------:R-:W-:-:S07]  /*0e40*/  ISETP.GE.AND P2, PT, R0, RZ, PT ;  /* 0x000000ff0000720c */ /* 0x000fce0003f46270 */
[----:B------:R-:W-:-:S06]  /*0e50*/  @P0 VIADD R238, R238, 0x1 ;  /* 0x00000001eeee0836 */ /* 0x000fcc0000000000 */
[----:B------:R-:W-:Y:S01]  /*0e60*/  @!P2 IMAD.MOV R238, RZ, RZ, -R238 ;  /* 0x000000ffffeea224 */ /* 0x000fe200078e0aee */
[----:B------:R-:W-:-:S05]  /*0e70*/  @!P1 LOP3.LUT R238, RZ, R11, RZ, 0x33, !PT ;  /* 0x0000000bffee9212 */ /* 0x000fca00078e33ff */
[----:B------:R-:W-:Y:S02]  /*0e80*/  IMAD.MOV R0, RZ, RZ, -R238 ;  /* 0x000000ffff007224 */ /* 0x000fe400078e0aee */
[----:B------:R-:W-:Y:S02]  /*0e90*/  IMAD.SHL.U32 R238, R238, 0x80, RZ ;  /* 0x00000080eeee7824 */ /* 0x000fe400078e00ff */
[----:B------:R-:W-:Y:S01]  /*0ea0*/  IMAD R0, R11, R0, R8 ;  /* 0x000000000b007224 */ /* 0x000fe200078e0208 */
[----:B------:R-:W-:-:S03]  /*0eb0*/  CS2R R8, SRZ ;  /* 0x0000000000087805 */ /* 0x000fc6000001ff00 */
[----:B------:R-:W-:Y:S01]  /*0ec0*/  IMAD.IADD R0, R10, 0x1, R0 ;  /* 0x000000010a007824 */ /* 0x000fe200078e0200 */
[----:B------:R-:W-:-:S03]  /*0ed0*/  CS2R R10, SRZ ;  /* 0x00000000000a7805 */ /* 0x000fc6000001ff00 */
[----:B------:R-:W-:Y:S02]  /*0ee0*/  IMAD R239, R0, 0x200, R239 ;  /* 0x0000020000ef7824 */ /* 0x000fe400078e02ef */
[----:B------:R-:W0:Y:S02]  /*0ef0*/  LDC R0, c[0x0][0x230] ;  /* 0x00008c00ff007b82 */ /* 0x000e240000000800 */
[C---:B------:R-:W-:Y:S02]  /*0f00*/  VIADD R154, R239.reuse, 0x80 ;  /* 0x00000080ef9a7836 */ /* 0x040fe40000000000 */
[C---:B------:R-:W-:Y:S02]  /*0f10*/  VIADD R155, R239.reuse, 0x100 ;  /* 0x00000100ef9b7836 */ /* 0x040fe40000000000 */
[----:B------:R-:W-:Y:S01]  /*0f20*/  VIADD R252, R239, 0x180 ;  /* 0x00000180effc7836 */ /* 0x000fe20000000000 */
[----:B------:R4:W-:Y:S04]  /*0f30*/  STL [R1+0x534], R154 ;  /* 0x0005349a01007387 */ /* 0x0009e80000100800 */
[----:B------:R4:W-:Y:S01]  /*0f40*/  STL [R1+0x530], R155 ;  /* 0x0005309b01007387 */ /* 0x0009e20000100800 */
[----:B0-----:R-:W-:-:S05]  /*0f50*/  VIADD R0, R0, 0x1f ;  /* 0x0000001f00007836 */ /* 0x001fca0000000000 */
[----:B------:R-:W-:-:S13]  /*0f60*/  ISETP.GE.AND P0, PT, R0, 0x20, PT ;  /* 0x000000200000780c */ /* 0x000fda0003f06270 */
[----:B----4-:R-:W-:Y:S05]  /*0f70*/  @!P0 BRA `(.L_x_0) ;  /* 0x000000fc00408947 */ /* 0x010fea0003800000 */
[----:B------:R-:W-:Y:S01]  /*0f80*/  IABS R16, R2 ;  /* 0x0000000200107213 */ /* 0x000fe20000000000 */
[----:B------:R0:W-:Y:S01]  /*0f90*/  STL.64 [R1+0xc08], R238 ;  /* 0x000c08ee01007387 */ /* 0x0001e20000100a00 */
[----:B------:R-:W-:Y:S01]  /*0fa0*/  IABS R4, R3 ;  /* 0x0000000300047213 */ /* 0x000fe20000000000 */
[----:B------:R-:W-:Y:S01]  /*0fb0*/  ULDC UR13, c[0x0][0x234] ;  /* 0x00008d00000d7ab9 */ /* 0x000fe20000000800 */
[----:B------:R-:W1:Y:S01]  /*0fc0*/  I2F.RP R10, R16 ;  /* 0x00000010000a7306 */ /* 0x000e620000209400 */
[----:B------:R-:W-:Y:S01]  /*0fd0*/  IABS R12, R252 ;  /* 0x000000fc000c7213 */ /* 0x000fe20000000000 */
[----:B------:R-:W-:Y:S01]  /*0fe0*/  USHF.R.U32.HI UR12, URZ, 0x4, UR4 ;  /* 0x000000043f0c7899 */ /* 0x000fe20008011604 */
[----:B------:R-:W-:Y:S01]  /*0ff0*/  IABS R14, R155 ;  /* 0x0000009b000e7213 */ /* 0x000fe20000000000 */
[----:B------:R-:W-:Y:S01]  /*1000*/  UIADD3 UR8, UR4, 0x8000, URZ ;  /* 0x0000800004087890 */ /* 0x000fe2000fffe03f */
[----:B------:R-:W-:Y:S01]  /*1010*/  IABS R15, R154 ;  /* 0x0000009a000f7213 */ /* 0x000fe20000000000 */
[----:B------:R-:W-:Y:S01]  /*1020*/  USGXT.U32 UR12, UR12, 0xe ;  /* 0x0000000e0c0c789a */ /* 0x000fe20008000000 */
[----:B------:R-:W-:Y:S01]  /*1030*/  IABS R17, R239 ;  /* 0x000000ef00117213 */ /* 0x000fe20000000000 */
[----:B------:R-:W2:Y:S01]  /*1040*/  I2F.RP R5, R4 ;  /* 0x0000000400057306 */ /* 0x000ea20000209400 */
[----:B------:R-:W-:Y:S01]  /*1050*/  LEA.HI R153, R153, R238, RZ, 0x1b ;  /* 0x000000ee99997211 */ /* 0x000fe200078fd8ff */
[----:B------:R-:W-:Y:S01]  /*1060*/  USHF.R.U32.HI UR14, URZ, 0x4, UR8 ;  /* 0x000000043f0e7899 */ /* 0x000fe20008011608 */
[----:B------:R-:W-:Y:S01]  /*1070*/  CS2R R156, SRZ ;  /* 0x00000000009c7805 */ /* 0x000fe2000001ff00 */
[----:B------:R-:W-:Y:S01]  /*1080*/  UIADD3 UR8, UP0, UR12, 0x80, URZ ;  /* 0x000000800c087890 */ /* 0x000fe2000ff1e03f */
[----:B------:R-:W-:Y:S01]  /*1090*/  IABS R73, R153 ;  /* 0x0000009900497213 */ /* 0x000fe20000000000 */
[C---:B------:R-:W-:Y:S01]  /*10a0*/  VIADD R18, R153.reuse, 0x74 ;  /* 0x0000007499127836 */ /* 0x040fe20000000000 */
[----:B------:R-:W-:Y:S01]  /*10b0*/  ULDC UR9, c[0x0][0x230] ;  /* 0x00008c0000097ab9 */ /* 0x000fe20000000800 */
[----:B-1----:R-:W1:Y:S01]  /*10c0*/  MUFU.RCP R10, R10 ;  /* 0x0000000a000a7308 */ /* 0x002e620000001000 */
[C---:B------:R-:W-:Y:S01]  /*10d0*/  VIADD R20, R153.reuse, 0x70 ;  /* 0x0000007099147836 */ /* 0x040fe20000000000 */
[----:B------:R-:W-:Y:S01]  /*10e0*/  UMOV UR5, URZ ;  /* 0x0000003f00057c82 */ /* 0x000fe20008000000 */
[C---:B------:R-:W-:Y:S01]  /*10f0*/  VIADD R22, R153.reuse, 0x2c ;  /* 0x0000002c99167836 */ /* 0x040fe20000000000 */
[----:B------:R-:W-:Y:S01]  /*1100*/  ULDC.64 UR18, c[0x0][0x210] ;  /* 0x0000840000127ab9 */ /* 0x000fe20000000a00 */
[C---:B------:R-:W-:Y:S01]  /*1110*/  VIADD R24, R153.reuse, 0x10 ;  /* 0x0000001099187836 */ /* 0x040fe20000000000 */
[----:B------:R-:W-:Y:S01]  /*1120*/  IABS R19, R20 ;  /* 0x0000001400137213 */ /* 0x000fe20000000000 */
[C---:B------:R-:W-:Y:S01]  /*1130*/  VIADD R26, R153.reuse, 0xc ;  /* 0x0000000c991a7836 */ /* 0x040fe20000000000 */
[----:B--2---:R-:W2:Y:S01]  /*1140*/  MUFU.RCP R5, R5 ;  /* 0x0000000500057308 */ /* 0x004ea20000001000 */
[----:B------:R-:W-:Y:S01]  /*1150*/  IABS R51, R22 ;  /* 0x0000001600337213 */ /* 0x000fe20000000000 */
[C---:B------:R-:W-:Y:S01]  /*1160*/  VIADD R28, R153.reuse, 0x8 ;  /* 0x00000008991c7836 */ /* 0x040fe20000000000 */
[----:B------:R-:W-:Y:S01]  /*1170*/  IABS R65, R24 ;  /* 0x0000001800417213 */ /* 0x000fe20000000000 */
[----:B------:R-:W-:Y:S01]  /*1180*/  VIADD R30, R153, 0x4 ;  /* 0x00000004991e7836 */ /* 0x000fe20000000000 */
[----:B------:R-:W-:Y:S01]  /*1190*/  IABS R67, R26 ;  /* 0x0000001a00437213 */ /* 0x000fe20000000000 */
[----:B------:R-:W-:Y:S01]  /*11a0*/  USGXT.U32 UR14, UR14, 0xe ;  /* 0x0000000e0e0e789a */ /* 0x000fe20008000000 */
[----:B------:R-:W-:Y:S01]  /*11b0*/  IABS R69, R28 ;  /* 0x0000001c00457213 */ /* 0x000fe20000000000 */
[----:B------:R-:W-:Y:S01]  /*11c0*/  UMOV UR10, 0xfffffffe ;  /* 0xfffffffe000a7882 */ /* 0x000fe20000000000 */
[----:B-1----:R-:W-:Y:S01]  /*11d0*/  VIADD R8, R10, 0xffffffe ;  /* 0x0ffffffe0a087836 */ /* 0x002fe20000000000 */
[----:B------:R-:W-:Y:S01]  /*11e0*/  IABS R71, R30 ;  /* 0x0000001e00477213 */ /* 0x000fe20000000000 */
[----:B------:R-:W-:Y:S01]  /*11f0*/  UMOV UR11, 0x7fffffdf ;  /* 0x7fffffdf000b7882 */ /* 0x000fe20000000000 */
[----:B------:R-:W-:Y:S01]  /*1200*/  CS2R R158, SRZ ;  /* 0x00000000009e7805 */ /* 0x000fe2000001ff00 */
[----:B------:R1:W3:Y:S01]  /*1210*/  F2I.FTZ.U32.TRUNC.NTZ R9, R8 ;  /* 0x0000000800097305 */ /* 0x0002e2000021f000 */
[----:B------:R-:W-:-:S02]  /*1220*/  CS2R R160, SRZ ;  /* 0x0000000000a07805 */ /* 0x000fc4000001ff00 */
[----:B------:R-:W-:Y:S02]  /*1230*/  CS2R R162, SRZ ;  /* 0x0000000000a27805 */ /* 0x000fe4000001ff00 */
[----:B------:R-:W-:Y:S01]  /*1240*/  CS2R R164, SRZ ;  /* 0x0000000000a47805 */ /* 0x000fe2000001ff00 */
[----:B--2---:R-:W-:Y:S01]  /*1250*/  VIADD R6, R5, 0xffffffe ;  /* 0x0ffffffe05067836 */ /* 0x004fe20000000000 */
[----:B------:R-:W-:Y:S02]  /*1260*/  CS2R R166, SRZ ;  /* 0x0000000000a67805 */ /* 0x000fe4000001ff00 */
[----:B------:R-:W-:Y:S02]  /*1270*/  CS2R R168, SRZ ;  /* 0x0000000000a87805 */ /* 0x000fe4000001ff00 */
[----:B------:R-:W-:Y:S01]  /*1280*/  CS2R R170, SRZ ;  /* 0x0000000000aa7805 */ /* 0x000fe2000001ff00 */
[----:B------:R2:W4:Y:S01]  /*1290*/  F2I.FTZ.U32.TRUNC.NTZ R7, R6 ;  /* 0x0000000600077305 */ /* 0x000522000021f000 */
[----:B-1----:R-:W-:Y:S01]  /*12a0*/  IMAD.MOV.U32 R8, RZ, RZ, RZ ;  /* 0x000000ffff087224 */ /* 0x002fe200078e00ff */
[----:B------:R-:W-:-:S02]  /*12b0*/  CS2R R172, SRZ ;  /* 0x0000000000ac7805 */ /* 0x000fc4000001ff00 */
[----:B------:R-:W-:Y:S02]  /*12c0*/  CS2R R174, SRZ ;  /* 0x0000000000ae7805 */ /* 0x000fe4000001ff00 */
[----:B------:R-:W-:Y:S02]  /*12d0*/  CS2R R176, SRZ ;  /* 0x0000000000b07805 */ /* 0x000fe4000001ff00 */
[----:B------:R-:W-:Y:S02]  /*12e0*/  CS2R R178, SRZ ;  /* 0x0000000000b27805 */ /* 0x000fe4000001ff00 */
[----:B------:R-:W-:Y:S01]  /*12f0*/  CS2R R180, SRZ ;  /* 0x0000000000b47805 */ /* 0x000fe2000001ff00 */
[----:B---3--:R-:W-:Y:S01]  /*1300*/  IMAD.MOV R11, RZ, RZ, -R9 ;  /* 0x000000ffff0b7224 */ /* 0x008fe200078e0a09 */
[----:B------:R-:W-:Y:S01]  /*1310*/  CS2R R182, SRZ ;  /* 0x0000000000b67805 */ /* 0x000fe2000001ff00 */
[----:B--2---:R-:W-:Y:S01]  /*1320*/  IMAD.MOV.U32 R6, RZ, RZ, RZ ;  /* 0x000000ffff067224 */ /* 0x004fe200078e00ff */
[----:B------:R-:W-:Y:S01]  /*1330*/  CS2R R184, SRZ ;  /* 0x0000000000b87805 */ /* 0x000fe2000001ff00 */
[----:B------:R-:W-:Y:S01]  /*1340*/  IMAD R11, R11, R16, RZ ;  /* 0x000000100b0b7224 */ /* 0x000fe200078e02ff */
[----:B------:R-:W-:-:S02]  /*1350*/  CS2R R186, SRZ ;  /* 0x0000000000ba7805 */ /* 0x000fc4000001ff00 */
[----:B------:R-:W-:Y:S02]  /*1360*/  CS2R R188, SRZ ;  /* 0x0000000000bc7805 */ /* 0x000fe4000001ff00 */
[----:B------:R-:W-:Y:S01]  /*1370*/  CS2R R190, SRZ ;  /* 0x0000000000be7805 */ /* 0x000fe2000001ff00 */
[----:B------:R-:W-:Y:S01]  /*1380*/  IMAD.HI.U32 R9, R9, R11, R8 ;  /* 0x0000000b09097227 */ /* 0x000fe200078e0008 */
[----:B------:R-:W-:Y:S02]  /*1390*/  CS2R R192, SRZ ;  /* 0x0000000000c07805 */ /* 0x000fe4000001ff00 */
[----:B------:R-:W-:Y:S02]  /*13a0*/  CS2R R194, SRZ ;  /* 0x0000000000c27805 */ /* 0x000fe4000001ff00 */
[----:B------:R-:W-:Y:S01]  /*13b0*/  CS2R R196, SRZ ;  /* 0x0000000000c47805 */ /* 0x000fe2000001ff00 */
[----:B----4-:R-:W-:Y:S01]  /*13c0*/  IMAD.MOV R13, RZ, RZ, -R7 ;  /* 0x000000ffff0d7224 */ /* 0x010fe200078e0a07 */
[----:B------:R-:W-:Y:S01]  /*13d0*/  CS2R R198, SRZ ;  /* 0x0000000000c67805 */ /* 0x000fe2000001ff00 */
[----:B------:R-:W-:Y:S01]  /*13e0*/  IMAD.HI.U32 R5, R9, R12, RZ ;  /* 0x0000000c09057227 */ /* 0x000fe200078e00ff */
[----:B------:R-:W-:-:S02]  /*13f0*/  CS2R R200, SRZ ;  /* 0x0000000000c87805 */ /* 0x000fc4000001ff00 */
[----:B------:R-:W-:Y:S02]  /*1400*/  CS2R R202, SRZ ;  /* 0x0000000000ca7805 */ /* 0x000fe4000001ff00 */
[----:B------:R-:W-:Y:S01]  /*1410*/  CS2R R204, SRZ ;  /* 0x0000000000cc7805 */ /* 0x000fe2000001ff00 */
[----:B------:R-:W-:Y:S01]  /*1420*/  IMAD R13, R13, R4, RZ ;  /* 0x000000040d0d7224 */ /* 0x000fe200078e02ff */
[----:B------:R-:W-:Y:S01]  /*1430*/  CS2R R206, SRZ ;  /* 0x0000000000ce7805 */ /* 0x000fe2000001ff00 */
[C---:B------:R-:W-:Y:S01]  /*1440*/  IMAD.HI.U32 R8, R9.reuse, R14, RZ ;  /* 0x0000000e09087227 */ /* 0x040fe200078e00ff */
[----:B------:R-:W-:Y:S02]  /*1450*/  CS2R R208, SRZ ;  /* 0x0000000000d07805 */ /* 0x000fe4000001ff00 */
[----:B------:R-:W-:Y:S02]  /*1460*/  CS2R R210, SRZ ;  /* 0x0000000000d27805 */ /* 0x000fe4000001ff00 */
[----:B------:R-:W-:Y:S01]  /*1470*/  CS2R R212, SRZ ;  /* 0x0000000000d47805 */ /* 0x000fe2000001ff00 */
[----:B------:R-:W-:Y:S01]  /*1480*/  IMAD.HI.U32 R11, R9, R15, RZ ;  /* 0x0000000f090b7227 */ /* 0x000fe200078e00ff */
[----:B------:R-:W-:-:S02]  /*1490*/  CS2R R214, SRZ ;  /* 0x0000000000d67805 */ /* 0x000fc4000001ff00 */
[----:B------:R-:W-:Y:S02]  /*14a0*/  CS2R R88, SRZ ;  /* 0x0000000000587805 */ /* 0x000fe4000001ff00 */
[----:B------:R-:W-:Y:S01]  /*14b0*/  CS2R R90, SRZ ;  /* 0x00000000005a7805 */ /* 0x000fe2000001ff00 */
[----:B------:R-:W-:Y:S01]  /*14c0*/  IMAD.HI.U32 R9, R9, R17, RZ ;  /* 0x0000001109097227 */ /* 0x000fe200078e00ff */
[----:B------:R-:W-:Y:S02]  /*14d0*/  CS2R R92, SRZ ;  /* 0x00000000005c7805 */ /* 0x000fe4000001ff00 */
[----:B------:R-:W-:Y:S02]  /*14e0*/  CS2R R94, SRZ ;  /* 0x00000000005e7805 */ /* 0x000fe4000001ff00 */
[----:B------:R-:W-:Y:S01]  /*14f0*/  CS2R R96, SRZ ;  /* 0x0000000000607805 */ /* 0x000fe2000001ff00 */
[----:B------:R-:W-:Y:S01]  /*1500*/  IMAD.MOV R5, RZ, RZ, -R5 ;  /* 0x000000ffff057224 */ /* 0x000fe200078e0a05 */
[----:B------:R-:W-:Y:S01]  /*1510*/  CS2R R98, SRZ ;  /* 0x0000000000627805 */ /* 0x000fe2000001ff00 */
[----:B------:R-:W-:Y:S01]  /*1520*/  IMAD.HI.U32 R10, R7, R13, R6 ;  /* 0x0000000d070a7227 */ /* 0x000fe200078e0006 */
[----:B------:R-:W-:-:S02]  /*1530*/  CS2R R100, SRZ ;  /* 0x0000000000647805 */ /* 0x000fc4000001ff00 */
[----:B------:R-:W-:Y:S02]  /*1540*/  CS2R R102, SRZ ;  /* 0x0000000000667805 */ /* 0x000fe4000001ff00 */
[----:B------:R-:W-:Y:S01]  /*1550*/  CS2R R104, SRZ ;  /* 0x0000000000687805 */ /* 0x000fe2000001ff00 */
[----:B------:R-:W-:Y:S01]  /*1560*/  IMAD.MOV R7, RZ, RZ, -R8 ;  /* 0x000000ffff077224 */ /* 0x000fe200078e0a08 */
[----:B------:R-:W-:Y:S01]  /*1570*/  CS2R R106, SRZ ;  /* 0x00000000006a7805 */ /* 0x000fe2000001ff00 */
[----:B------:R-:W-:Y:S01]  /*1580*/  IMAD.MOV R6, RZ, RZ, -R11 ;  /* 0x000000ffff067224 */ /* 0x000fe200078e0a0b */
[----:B------:R-:W-:Y:S01]  /*1590*/  CS2R R108, SRZ ;  /* 0x00000000006c7805 */ /* 0x000fe2000001ff00 */
[----:B------:R-:W-:Y:S01]  /*15a0*/  IMAD.MOV R8, RZ, RZ, -R9 ;  /* 0x000000ffff087224 */ /* 0x000fe200078e0a09 */
[----:B------:R-:W-:Y:S01]  /*15b0*/  CS2R R110, SRZ ;  /* 0x00000000006e7805 */ /* 0x000fe2000001ff00 */
[C---:B------:R-:W-:Y:S01]  /*15c0*/  IMAD R9, R16.reuse, R5, R12 ;  /* 0x0000000510097224 */ /* 0x040fe200078e020c */
[----:B------:R-:W-:Y:S01]  /*15d0*/  CS2R R112, SRZ ;  /* 0x0000000000707805 */ /* 0x000fe2000001ff00 */
[C---:B------:R-:W-:Y:S01]  /*15e0*/  IMAD R11, R16.reuse, R7, R14 ;  /* 0x00000007100b7224 */ /* 0x040fe200078e020e */
[----:B------:R-:W-:Y:S01]  /*15f0*/  CS2R R114, SRZ ;  /* 0x0000000000727805 */ /* 0x000fe2000001ff00 */
[C---:B------:R-:W-:Y:S01]  /*1600*/  IMAD R12, R16.reuse, R6, R15 ;  /* 0x00000006100c7224 */ /* 0x040fe200078e020f */
[C---:B------:R-:W-:Y:S01]  /*1610*/  ISETP.GT.U32.AND P0, PT, R16.reuse, R9, PT ;  /* 0x000000091000720c */ /* 0x040fe20003f04070 */
[C---:B------:R-:W-:Y:S01]  /*1620*/  IMAD R14, R16.reuse, R8, R17 ;  /* 0x00000008100e7224 */ /* 0x040fe200078e0211 */
[C---:B------:R-:W-:Y:S01]  /*1630*/  ISETP.GT.U32.AND P1, PT, R16.reuse, R11, PT ;  /* 0x0000000b1000720c */ /* 0x040fe20003f24070 */
[C---:B------:R-:W-:Y:S01]  /*1640*/  VIADD R5, R153.reuse, 0x7c ;  /* 0x0000007c99057836 */ /* 0x040fe20000000000 */
[C---:B------:R-:W-:Y:S01]  /*1650*/  ISETP.GT.U32.AND P2, PT, R16.reuse, R12, PT ;  /* 0x0000000c1000720c */ /* 0x040fe20003f44070 */
[----:B------:R-:W-:Y:S01]  /*1660*/  VIADD R6, R153, 0x78 ;  /* 0x0000007899067836 */ /* 0x000fe20000000000 */
[----:B------:R-:W-:Y:S01]  /*1670*/  ISETP.GT.U32.AND P3, PT, R16, R14, PT ;  /* 0x0000000e1000720c */ /* 0x000fe20003f64070 */
[----:B------:R-:W-:Y:S01]  /*1680*/  IMAD.HI.U32 R8, R10, R19, RZ ;  /* 0x000000130a087227 */ /* 0x000fe200078e00ff */
[----:B------:R-:W-:-:S02]  /*1690*/  IABS R13, R5 ;  /* 0x00000005000d7213 */ /* 0x000fc40000000000 */
[----:B------:R-:W-:Y:S02]  /*16a0*/  CS2R R116, SRZ ;  /* 0x0000000000747805 */ /* 0x000fe4000001ff00 */
[----:B------:R-:W-:Y:S01]  /*16b0*/  ISETP.GE.AND P6, PT, R5, RZ, PT ;  /* 0x000000ff0500720c */ /* 0x000fe20003fc6270 */
[----:B------:R-:W-:Y:S01]  /*16c0*/  IMAD.MOV R8, RZ, RZ, -R8 ;  /* 0x000000ffff087224 */ /* 0x000fe200078e0a08 */
[----:B------:R-:W-:Y:S01]  /*16d0*/  IABS R15, R6 ;  /* 0x00000006000f7213 */ /* 0x000fe20000000000 */
[--C-:B------:R-:W-:Y:S01]  /*16e0*/  @!P0 IMAD.IADD R9, R9, 0x1, -R16.reuse ;  /* 0x0000000109098824 */ /* 0x100fe200078e0a10 */
[----:B------:R-:W-:Y:S01]  /*16f0*/  IABS R17, R18 ;  /* 0x0000001200117213 */ /* 0x000fe20000000000 */
[--C-:B------:R-:W-:Y:S01]  /*1700*/  @!P1 IMAD.IADD R11, R11, 0x1, -R16.reuse ;  /* 0x000000010b0b9824 */ /* 0x100fe200078e0a10 */
[----:B------:R-:W-:Y:S01]  /*1710*/  ISETP.GE.AND P5, PT, R6, RZ, PT ;  /* 0x000000ff0600720c */ /* 0x000fe20003fa6270 */
[--C-:B------:R-:W-:Y:S01]  /*1720*/  @!P2 IMAD.IADD R12, R12, 0x1, -R16.reuse ;  /* 0x000000010c0ca824 */ /* 0x100fe200078e0a10 */
[----:B------:R-:W-:Y:S01]  /*1730*/  ISETP.GT.U32.AND P1, PT, R16, R9, PT ;  /* 0x000000091000720c */ /* 0x000fe20003f24070 */
[----:B------:R-:W-:Y:S01]  /*1740*/  @!P3 IMAD.IADD R14, R14, 0x1, -R16 ;  /* 0x000000010e0eb824 */ /* 0x000fe200078e0a10 */
[----:B------:R-:W-:Y:S01]  /*1750*/  ISETP.GT.U32.AND P0, PT, R16, R11, PT ;  /* 0x0000000b1000720c */ /* 0x000fe20003f04070 */
[----:B------:R-:W-:Y:S01]  /*1760*/  IMAD.HI.U32 R5, R10, R13, RZ ;  /* 0x0000000d0a057227 */ /* 0x000fe200078e00ff */
[----:B------:R-:W-:-:S02]  /*1770*/  ISETP.GT.U32.AND P3, PT, R16, R12, PT ;  /* 0x0000000c1000720c */ /* 0x000fc40003f64070 */
[----:B------:R-:W-:Y:S02]  /*1780*/  CS2R R118, SRZ ;  /* 0x0000000000767805 */ /* 0x000fe4000001ff00 */
[----:B------:R-:W-:Y:S01]  /*1790*/  ISETP.GT.U32.AND P4, PT, R16, R14, PT ;  /* 0x0000000e1000720c */ /* 0x000fe20003f84070 */
[----:B------:R-:W-:Y:S01]  /*17a0*/  IMAD.MOV R5, RZ, RZ, -R5 ;  /* 0x000000ffff057224 */ /* 0x000fe200078e0a05 */
[----:B------:R-:W-:Y:S01]  /*17b0*/  ISETP.GE.AND P2, PT, R18, RZ, PT ;  /* 0x000000ff1200720c */ /* 0x000fe20003f46270 */
[----:B------:R-:W-:Y:S01]  /*17c0*/  IMAD.HI.U32 R6, R10, R15, RZ ;  /* 0x0000000f0a067227 */ /* 0x000fe200078e00ff */
[----:B------:R-:W-:Y:S02]  /*17d0*/  CS2R R120, SRZ ;  /* 0x0000000000787805 */ /* 0x000fe4000001ff00 */
[----:B------:R-:W-:Y:S02]  /*17e0*/  CS2R R122, SRZ ;  /* 0x00000000007a7805 */ /* 0x000fe4000001ff00 */
[----:B------:R-:W-:Y:S01]  /*17f0*/  CS2R R124, SRZ ;  /* 0x00000000007c7805 */ /* 0x000fe2000001ff00 */
[----:B------:R-:W-:Y:S01]  /*1800*/  IMAD R5, R4, R5, R13 ;  /* 0x0000000504057224 */ /* 0x000fe200078e020d */
[----:B------:R-:W-:Y:S01]  /*1810*/  CS2R R126, SRZ ;  /* 0x00000000007e7805 */ /* 0x000fe2000001ff00 */
[--C-:B------:R-:W-:Y:S01]  /*1820*/  @!P0 IMAD.IADD R11, R11, 0x1, -R16.reuse ;  /* 0x000000010b0b8824 */ /* 0x100fe200078e0a10 */
[----:B------:R-:W-:Y:S01]  /*1830*/  CS2R R128, SRZ ;  /* 0x0000000000807805 */ /* 0x000fe2000001ff00 */
[----:B------:R-:W-:Y:S01]  /*1840*/  @!P3 IMAD.IADD R12, R12, 0x1, -R16 ;  /* 0x000000010c0cb824 */ /* 0x000fe200078e0a10 */
[----:B------:R-:W-:Y:S01]  /*1850*/  ISETP.GE.AND P3, PT, R154, RZ, PT ;  /* 0x000000ff9a00720c */ /* 0x000fe20003f66270 */
[----:B------:R-:W-:Y:S01]  /*1860*/  IMAD.HI.U32 R7, R10, R17, RZ ;  /* 0x000000110a077227 */ /* 0x000fe200078e00ff */
[----:B------:R-:W-:-:S02]  /*1870*/  ISETP.GT.U32.AND P0, PT, R4, R5, PT ;  /* 0x000000050400720c */ /* 0x000fc40003f04070 */
[----:B------:R-:W-:Y:S02]  /*1880*/  CS2R R130, SRZ ;  /* 0x0000000000827805 */ /* 0x000fe4000001ff00 */
[----:B------:R-:W-:Y:S01]  /*1890*/  CS2R R132, SRZ ;  /* 0x0000000000847805 */ /* 0x000fe2000001ff00 */
[----:B------:R-:W-:Y:S01]  /*18a0*/  @!P1 IMAD.IADD R9, R9, 0x1, -R16 ;  /* 0x0000000109099824 */ /* 0x000fe200078e0a10 */
[----:B------:R-:W-:Y:S01]  /*18b0*/  ISETP.GE.AND P1, PT, R252, RZ, PT ;  /* 0x000000fffc00720c */ /* 0x000fe20003f26270 */
        /* <DEDUP_REMOVED lines=8> */
[----:B------:R-:W-:Y:S01]  /*1940*/  @!P3 IMAD.MOV R12, RZ, RZ, -R12 ;  /* 0x000000ffff0cb224 */ /* 0x000fe200078e0a0c */
[----:B------:R-:W-:Y:S01]  /*1950*/  CS2R R142, SRZ ;  /* 0x00000000008e7805 */ /* 0x000fe2000001ff00 */
[----:B------:R-:W-:Y:S01]  /*1960*/  @!P0 IMAD.IADD R5, R5, 0x1, -R4 ;  /* 0x0000000105058824 */ /* 0x000fe200078e0a04 */
[----:B------:R-:W-:Y:S01]  /*1970*/  ISETP.GT.U32.AND P3, PT, R4, R15, PT ;  /* 0x0000000f0400720c */ /* 0x000fe20003f64070 */
[----:B------:R-:W-:Y:S01]  /*1980*/  @!P4 IMAD.IADD R14, R14, 0x1, -R16 ;  /* 0x000000010e0ec824 */ /* 0x000fe200078e0a10 */
[----:B------:R-:W-:Y:S01]  /*1990*/  ISETP.GE.AND P4, PT, R155, RZ, PT ;  /* 0x000000ff9b00720c */ /* 0x000fe20003f86270 */
[----:B------:R-:W-:Y:S01]  /*19a0*/  VIADD R16, R153, 0x6c ;  /* 0x0000006c99107836 */ /* 0x000fe20000000000 */
[C---:B------:R-:W-:Y:S01]  /*19b0*/  ISETP.GT.U32.AND P0, PT, R4.reuse, R5, PT ;  /* 0x000000050400720c */ /* 0x040fe20003f04070 */
[----:B------:R-:W-:Y:S01]  /*19c0*/  @!P1 IMAD.MOV R9, RZ, RZ, -R9 ;  /* 0x000000ffff099224 */ /* 0x000fe200078e0a09 */
[----:B------:R-:W-:Y:S01]  /*19d0*/  ISETP.GE.AND P1, PT, R239, RZ, PT ;  /* 0x000000ffef00720c */ /* 0x000fe20003f26270 */
[----:B------:R-:W-:Y:S01]  /*19e0*/  IMAD R17, R4, R8, R19 ;  /* 0x0000000804117224 */ /* 0x000fe200078e0213 */
[----:B------:R-:W-:Y:S01]  /*19f0*/  IABS R19, R16 ;  /* 0x0000001000137213 */ /* 0x000fe20000000000 */
[----:B------:R-:W-:Y:S01]  /*1a00*/  VIADD R18, R153, 0x68 ;  /* 0x0000006899127836 */ /* 0x000fe20000000000 */
[----:B------:R-:W-:-:S02]  /*1a10*/  CS2R R154, SRZ ;  /* 0x00000000009a7805 */ /* 0x000fc4000001ff00 */
[----:B------:R-:W-:Y:S02]  /*1a20*/  CS2R R144, SRZ ;  /* 0x0000000000907805 */ /* 0x000fe4000001ff00 */
[----:B------:R-:W-:Y:S01]  /*1a30*/  CS2R R146, SRZ ;  /* 0x0000000000927805 */ /* 0x000fe2000001ff00 */
[----:B------:R-:W-:Y:S01]  /*1a40*/  IMAD.HI.U32 R6, R10, R19, RZ ;  /* 0x000000130a067227 */ /* 0x000fe200078e00ff */
[----:B------:R-:W-:Y:S02]  /*1a50*/  IABS R21, R18 ;  /* 0x0000001200157213 */ /* 0x000fe40000000000 */
[----:B------:R-:W-:Y:S02]  /*1a60*/  CS2R R148, SRZ ;  /* 0x0000000000947805 */ /* 0x000fe4000001ff00 */
[----:B------:R-:W-:Y:S01]  /*1a70*/  CS2R R150, SRZ ;  /* 0x0000000000967805 */ /* 0x000fe2000001ff00 */
[----:B------:R-:W-:Y:S01]  /*1a80*/  @!P3 IMAD.IADD R15, R15, 0x1, -R4 ;  /* 0x000000010f0fb824 */ /* 0x000fe200078e0a04 */
[----:B------:R-:W-:Y:S01]  /*1a90*/  CS2R R74, SRZ ;  /* 0x00000000004a7805 */ /* 0x000fe2000001ff00 */
[----:B------:R-:W-:Y:S01]  /*1aa0*/  IMAD.MOV R7, RZ, RZ, -R6 ;  /* 0x000000ffff077224 */ /* 0x000fe200078e0a06 */
[----:B------:R-:W-:Y:S01]  /*1ab0*/  LOP3.LUT R6, RZ, R2, RZ, 0x33, !PT ;  /* 0x00000002ff067212 */ /* 0x000fe200078e33ff */
[----:B------:R-:W-:Y:S01]  /*1ac0*/  @!P1 IMAD.MOV R14, RZ, RZ, -R14 ;  /* 0x000000ffff0e9224 */ /* 0x000fe200078e0a0e */
[----:B------:R-:W-:Y:S01]  /*1ad0*/  ISETP.NE.AND P1, PT, R2, RZ, PT ;  /* 0x000000ff0200720c */ /* 0x000fe20003f25270 */
[----:B------:R-:W-:Y:S01]  /*1ae0*/  @!P0 IMAD.IADD R5, R5, 0x1, -R4 ;  /* 0x0000000105058824 */ /* 0x000fe200078e0a04 */
[----:B------:R-:W-:Y:S01]  /*1af0*/  ISETP.GT.U32.AND P0, PT, R4, R15, PT ;  /* 0x0000000f0400720c */ /* 0x000fe20003f04070 */
[----:B------:R-:W-:Y:S01]  /*1b00*/  IMAD.HI.U32 R2, R10, R21, RZ ;  /* 0x000000150a027227 */ /* 0x000fe200078e00ff */
[----:B------:R-:W-:-:S02]  /*1b10*/  SEL R9, R6, R9, !P1 ;  /* 0x0000000906097207 */ /* 0x000fc40004800000 */
[----:B------:R-:W-:Y:S02]  /*1b20*/  CS2R R76, SRZ ;  /* 0x00000000004c7805 */ /* 0x000fe4000001ff00 */
[----:B------:R-:W-:Y:S01]  /*1b30*/  CS2R R78, SRZ ;  /* 0x00000000004e7805 */ /* 0x000fe2000001ff00 */
[----:B------:R-:W-:Y:S01]  /*1b40*/  @!P4 IMAD.MOV R11, RZ, RZ, -R11 ;  /* 0x000000ffff0bc224 */ /* 0x000fe200078e0a0b */
[C---:B------:R-:W-:Y:S01]  /*1b50*/  ISETP.GT.U32.AND P4, PT, R4.reuse, R13, PT ;  /* 0x0000000d0400720c */ /* 0x040fe20003f84070 */
[----:B------:R-:W-:Y:S01]  /*1b60*/  IMAD.MOV R2, RZ, RZ, -R2 ;  /* 0x000000ffff027224 */ /* 0x000fe200078e0a02 */
[----:B------:R-:W-:Y:S01]  /*1b70*/  CS2R R80, SRZ ;  /* 0x0000000000507805 */ /* 0x000fe2000001ff00 */
[----:B------:R-:W-:Y:S01]  /*1b80*/  IMAD R19, R4, R7, R19 ;  /* 0x0000000704137224 */ /* 0x000fe200078e0213 */
[C---:B------:R-:W-:Y:S01]  /*1b90*/  SEL R8, R6.reuse, R11, !P1 ;  /* 0x0000000b06087207 */ /* 0x040fe20004800000 */
[----:B------:R-:W-:Y:S01]  /*1ba0*/  IMAD.MOV.U32 R11, RZ, RZ, R5 ;  /* 0x000000ffff0b7224 */ /* 0x000fe200078e0005 */
[----:B------:R-:W-:Y:S01]  /*1bb0*/  SEL R7, R6, R12, !P1 ;  /* 0x0000000c06077207 */ /* 0x000fe20004800000 */
[----:B------:R-:W-:Y:S01]  /*1bc0*/  IMAD R5, R4, R2, R21 ;  /* 0x0000000204057224 */ /* 0x000fe200078e0215 */
[----:B------:R-:W-:Y:S01]  /*1bd0*/  SEL R6, R6, R14, !P1 ;  /* 0x0000000e06067207 */ /* 0x000fe20004800000 */
[--C-:B------:R-:W-:Y:S01]  /*1be0*/  @!P0 IMAD.IADD R15, R15, 0x1, -R4.reuse ;  /* 0x000000010f0f8824 */ /* 0x100fe200078e0a04 */
[----:B------:R-:W-:Y:S01]  /*1bf0*/  ISETP.GE.AND P1, PT, R20, RZ, PT ;  /* 0x000000ff1400720c */ /* 0x000fe20003f26270 */
[----:B------:R-:W-:Y:S01]  /*1c00*/  VIADD R12, R153, 0x64 ;  /* 0x00000064990c7836 */ /* 0x000fe20000000000 */
[C---:B------:R-:W-:Y:S01]  /*1c10*/  ISETP.GT.U32.AND P0, PT, R4.reuse, R5, PT ;  /* 0x000000050400720c */ /* 0x040fe20003f04070 */
[----:B------:R-:W-:Y:S01]  /*1c20*/  @!P4 IMAD.IADD R13, R13, 0x1, -R4 ;  /* 0x000000010d0dc824 */ /* 0x000fe200078e0a04 */
[C---:B------:R-:W-:Y:S01]  /*1c30*/  ISETP.GT.U32.AND P4, PT, R4.reuse, R17, PT ;  /* 0x000000110400720c */ /* 0x040fe20003f84070 */
[----:B------:R-:W-:Y:S01]  /*1c40*/  @!P6 IMAD.MOV R11, RZ, RZ, -R11 ;  /* 0x000000ffff0be224 */ /* 0x000fe200078e0a0b */
[----:B------:R-:W-:Y:S01]  /*1c50*/  IABS R23, R12 ;  /* 0x0000000c00177213 */ /* 0x000fe20000000000 */
[----:B------:R-:W-:Y:S01]  /*1c60*/  VIADD R14, R153, 0x60 ;  /* 0x00000060990e7836 */ /* 0x000fe20000000000 */
[C---:B------:R-:W-:Y:S01]  /*1c70*/  ISETP.GT.U32.AND P6, PT, R4.reuse, R19, PT ;  /* 0x000000130400720c */ /* 0x040fe20003fc4070 */
[----:B------:R-:W-:Y:S01]  /*1c80*/  @!P2 IMAD.MOV R15, RZ, RZ, -R15 ;  /* 0x000000ffff0fa224 */ /* 0x000fe200078e0a0f */
[----:B------:R-:W-:Y:S01]  /*1c90*/  ISETP.GT.U32.AND P3, PT, R4, R13, PT ;  /* 0x0000000d0400720c */ /* 0x000fe20003f64070 */
[----:B------:R-:W-:Y:S01]  /*1ca0*/  IMAD.HI.U32 R2, R10, R23, RZ ;  /* 0x000000170a027227 */ /* 0x000fe200078e00ff */
[----:B------:R-:W-:-:S02]  /*1cb0*/  IABS R25, R14 ;  /* 0x0000000e00197213 */ /* 0x000fc40000000000 */
[----:B------:R-:W-:Y:S02]  /*1cc0*/  CS2R R82, SRZ ;  /* 0x0000000000527805 */ /* 0x000fe4000001ff00 */
[----:B------:R-:W-:Y:S01]  /*1cd0*/  ISETP.GE.AND P2, PT, R12, RZ, PT ;  /* 0x000000ff0c00720c */ /* 0x000fe20003f46270 */
[----:B------:R-:W-:Y:S01]  /*1ce0*/  @!P0 IMAD.IADD R5, R5, 0x1, -R4 ;  /* 0x0000000105058824 */ /* 0x000fe200078e0a04 */
[----:B------:R-:W-:Y:S01]  /*1cf0*/  CS2R R84, SRZ ;  /* 0x0000000000547805 */ /* 0x000fe2000001ff00 */
[----:B------:R-:W-:Y:S01]  /*1d00*/  IMAD.MOV R2, RZ, RZ, -R2 ;  /* 0x000000ffff027224 */ /* 0x000fe200078e0a02 */
[----:B------:R-:W-:Y:S01]  /*1d10*/  CS2R R86, SRZ ;  /* 0x0000000000567805 */ /* 0x000fe2000001ff00 */
[----:B------:R-:W-:Y:S01]  /*1d20*/  @!P4 IMAD.IADD R17, R17, 0x1, -R4 ;  /* 0x000000011111c824 */ /* 0x000fe200078e0a04 */
[C---:B------:R-:W-:Y:S01]  /*1d30*/  ISETP.GT.U32.AND P0, PT, R4.reuse, R5, PT ;  /* 0x000000050400720c */ /* 0x040fe20003f04070 */
[----:B------:R-:W-:Y:S01]  /*1d40*/  IMAD R23, R4, R2, R23 ;  /* 0x0000000204177224 */ /* 0x000fe200078e0217 */
[----:B------:R-:W-:Y:S01]  /*1d50*/  ISETP.GE.AND P4, PT, R18, RZ, PT ;  /* 0x000000ff1200720c */ /* 0x000fe20003f86270 */
[----:B------:R-:W-:Y:S01]  /*1d60*/  IMAD.HI.U32 R2, R10, R25, RZ ;  /* 0x000000190a027227 */ /* 0x000fe200078e00ff */
[----:B------:R-:W-:-:S02]  /*1d70*/  UMOV UR15, URZ ;  /* 0x0000003f000f7c82 */ /* 0x000fc40008000000 */
[----:B------:R-:W-:Y:S01]  /*1d80*/  UIADD3.64 UR10, UR14, -UR10, URZ ;  /* 0x8000000a0e0a7297 */ /* 0x000fe2000fffe03f */
[----:B------:R-:W-:Y:S02]  /*1d90*/  @!P6 IMAD.IADD R19, R19, 0x1, -R4 ;  /* 0x000000011313e824 */ /* 0x000fe400078e0a04 */
[----:B------:R-:W-:Y:S02]  /*1da0*/  IMAD.MOV R2, RZ, RZ, -R2 ;  /* 0x000000ffff027224 */ /* 0x000fe400078e0a02 */
[--C-:B------:R-:W-:Y:S01]  /*1db0*/  @!P3 IMAD.IADD R13, R13, 0x1, -R4.reuse ;  /* 0x000000010d0db824 */ /* 0x100fe200078e0a04 */
[C---:B------:R-:W-:Y:S01]  /*1dc0*/  ISETP.GT.U32.AND P6, PT, R4.reuse, R19, PT ;  /* 0x000000130400720c */ /* 0x040fe20003fc4070 */
[----:B------:R-:W-:Y:S01]  /*1dd0*/  IMAD R25, R4, R2, R25 ;  /* 0x0000000204197224 */ /* 0x000fe200078e0219 */
[----:B------:R-:W-:Y:S01]  /*1de0*/  ISETP.GE.AND P3, PT, R16, RZ, PT ;  /* 0x000000ff1000720c */ /* 0x000fe20003f66270 */
[----:B------:R-:W-:Y:S01]  /*1df0*/  @!P5 IMAD.MOV R13, RZ, RZ, -R13 ;  /* 0x000000ffff0dd224 */ /* 0x000fe200078e0a0d */
[C---:B------:R-:W-:Y:S01]  /*1e00*/  ISETP.GT.U32.AND P5, PT, R4.reuse, R17, PT ;  /* 0x000000110400720c */ /* 0x040fe20003fa4070 */
[----:B------:R-:W-:Y:S01]  /*1e10*/  @!P0 IMAD.IADD R5, R5, 0x1, -R4 ;  /* 0x0000000105058824 */ /* 0x000fe200078e0a04 */
[----:B------:R-:W-:Y:S01]  /*1e20*/  ISETP.GT.U32.AND P0, PT, R4, R25, PT ;  /* 0x000000190400720c */ /* 0x000fe20003f04070 */
[----:B------:R-:W-:-:S02]  /*1e30*/  VIADD R16, R153, 0x5c ;  /* 0x0000005c99107836 */ /* 0x000fc40000000000 */
[----:B------:R-:W-:Y:S02]  /*1e40*/  VIADD R18, R153, 0x54 ;  /* 0x0000005499127836 */ /* 0x000fe40000000000 */
[----:B------:R-:W-:Y:S01]  /*1e50*/  IMAD.MOV.U32 R21, RZ, RZ, R5 ;  /* 0x000000ffff157224 */ /* 0x000fe200078e0005 */
[----:B------:R-:W-:Y:S01]  /*1e60*/  IABS R27, R16 ;  /* 0x00000010001b7213 */ /* 0x000fe20000000000 */
[----:B------:R-:W-:Y:S01]  /*1e70*/  @!P6 IMAD.IADD R19, R19, 0x1, -R4 ;  /* 0x000000011313e824 */ /* 0x000fe200078e0a04 */
[----:B------:R-:W-:Y:S01]  /*1e80*/  ISETP.GE.AND P6, PT, R14, RZ, PT ;  /* 0x000000ff0e00720c */ /* 0x000fe20003fc6270 */
[----:B------:R-:W-:Y:S01]  /*1e90*/  VIADD R14, R153, 0x58 ;  /* 0x00000058990e7836 */ /* 0x000fe20000000000 */
[----:B------:R-:W-:Y:S01]  /*1ea0*/  IABS R31, R18 ;  /* 0x00000012001f7213 */ /* 0x000fe20000000000 */
[----:B------:R-:W-:-:S03]  /*1eb0*/  IMAD.HI.U32 R2, R10, R27, RZ ;  /* 0x0000001b0a027227 */ /* 0x000fc600078e00ff */
[----:B------:R-:W-:Y:S01]  /*1ec0*/  IABS R29, R14 ;  /* 0x0000000e001d7213 */ /* 0x000fe20000000000 */
[--C-:B------:R-:W-:Y:S01]  /*1ed0*/  @!P5 IMAD.IADD R17, R17, 0x1, -R4.reuse ;  /* 0x000000011111d824 */ /* 0x100fe200078e0a04 */
[----:B------:R-:W-:Y:S01]  /*1ee0*/  ISETP.GT.U32.AND P5, PT, R4, R23, PT ;  /* 0x000000170400720c */ /* 0x000fe20003fa4070 */
[----:B------:R-:W-:Y:S02]  /*1ef0*/  @!P0 IMAD.IADD R25, R25, 0x1, -R4 ;  /* 0x0000000119198824 */ /* 0x000fe400078e0a04 */
[----:B------:R-:W-:Y:S02]  /*1f00*/  IMAD.MOV R2, RZ, RZ, -R2 ;  /* 0x000000ffff027224 */ /* 0x000fe400078e0a02 */
[----:B------:R-:W-:Y:S01]  /*1f10*/  IMAD.HI.U32 R12, R10, R31, RZ ;  /* 0x0000001f0a0c7227 */ /* 0x000fe200078e00ff */
[----:B------:R-:W-:-:S03]  /*1f20*/  ISETP.GT.U32.AND P0, PT, R4, R25, PT ;  /* 0x000000190400720c */ /* 0x000fc60003f04070 */
[----:B------:R-:W-:Y:S02]  /*1f30*/  IMAD R27, R4, R2, R27 ;  /* 0x00000002041b7224 */ /* 0x000fe400078e021b */
[----:B------:R-:W-:-:S04]  /*1f40*/  IMAD.HI.U32 R2, R10, R29, RZ ;  /* 0x0000001d0a027227 */ /* 0x000fc800078e00ff */
[----:B------:R-:W-:Y:S02]  /*1f50*/  IMAD.MOV R2, RZ, RZ, -R2 ;  /* 0x000000ffff027224 */ /* 0x000fe400078e0a02 */
[--C-:B------:R-:W-:Y:S02]  /*1f60*/  @!P5 IMAD.IADD R23, R23, 0x1, -R4.reuse ;  /* 0x000000011717d824 */ /* 0x100fe400078e0a04 */
[C---:B------:R-:W-:Y:S02]  /*1f70*/  IMAD R5, R4.reuse, R2, R29 ;  /* 0x0000000204057224 */ /* 0x040fe400078e021d */
[----:B------:R-:W-:Y:S01]  /*1f80*/  @!P0 IMAD.IADD R25, R25, 0x1, -R4 ;  /* 0x0000000119198824 */ /* 0x000fe200078e0a04 */
[C---:B------:R-:W-:Y:S01]  /*1f90*/  ISETP.GT.U32.AND P5, PT, R4.reuse, R23, PT ;  /* 0x000000170400720c */ /* 0x040fe20003fa4070 */
[----:B------:R-:W-:Y:S01]  /*1fa0*/  @!P3 IMAD.MOV R19, RZ, RZ, -R19 ;  /* 0x000000ffff13b224 */ /* 0x000fe200078e0a13 */
[C---:B------:R-:W-:Y:S01]  /*1fb0*/  ISETP.GT.U32.AND P0, PT, R4.reuse, R5, PT ;  /* 0x000000050400720c */ /* 0x040fe20003f04070 */
[----:B------:R-:W-:Y:S01]  /*1fc0*/  IMAD.MOV R12, RZ, RZ, -R12 ;  /* 0x000000ffff0c7224 */ /* 0x000fe200078e0a0c */
[----:B------:R-:W-:Y:S01]  /*1fd0*/  ISETP.GT.U32.AND P3, PT, R4, R27, PT ;  /* 0x0000001b0400720c */ /* 0x000fe20003f64070 */
[----:B------:R-:W-:Y:S01]  /*1fe0*/  @!P4 IMAD.MOV R21, RZ, RZ, -R21 ;  /* 0x000000ffff15c224 */ /* 0x000fe200078e0a15 */
[----:B------:R-:W-:Y:S01]  /*1ff0*/  ISETP.GE.AND P4, PT, R14, RZ, PT ;  /* 0x000000ff0e00720c */ /* 0x000fe20003f86270 */
[----:B------:R-:W-:-:S02]  /*2000*/  IMAD R31, R4, R12, R31 ;  /* 0x0000000c041f7224 */ /* 0x000fc400078e021f */
[C---:B------:R-:W-:Y:S02]  /*2010*/  VIADD R14, R153.reuse, 0x50 ;  /* 0x00000050990e7836 */ /* 0x040fe40000000000 */
[----:B------:R-:W-:Y:S02]  /*2020*/  VIADD R12, R153, 0x4c ;  /* 0x0000004c990c7836 */ /* 0x000fe40000000000 */
[--C-:B------:R-:W-:Y:S01]  /*2030*/  @!P5 IMAD.IADD R23, R23, 0x1, -R4.reuse ;  /* 0x000000011717d824 */ /* 0x100fe200078e0a04 */
[----:B------:R-:W-:Y:S01]  /*2040*/  IABS R33, R14 ;  /* 0x0000000e00217213 */ /* 0x000fe20000000000 */
[--C-:B------:R-:W-:Y:S01]  /*2050*/  @!P0 IMAD.IADD R5, R5, 0x1, -R4.reuse ;  /* 0x0000000105058824 */ /* 0x100fe200078e0a04 */
[----:B------:R-:W-:Y:S01]  /*2060*/  IABS R35, R12 ;  /* 0x0000000c00237213 */ /* 0x000fe20000000000 */
[----:B------:R-:W-:Y:S01]  /*2070*/  @!P2 IMAD.MOV R23, RZ, RZ, -R23 ;  /* 0x000000ffff17a224 */ /* 0x000fe200078e0a17 */
[C---:B------:R-:W-:Y:S01]  /*2080*/  ISETP.GT.U32.AND P2, PT, R4.reuse, R31, PT ;  /* 0x0000001f0400720c */ /* 0x040fe20003f44070 */
[----:B------:R-:W-:Y:S01]  /*2090*/  @!P3 IMAD.IADD R27, R27, 0x1, -R4 ;  /* 0x000000011b1bb824 */ /* 0x000fe200078e0a04 */
[----:B------:R-:W-:Y:S01]  /*20a0*/  ISETP.GT.U32.AND P0, PT, R4, R5, PT ;  /* 0x000000050400720c */ /* 0x000fe20003f04070 */
[----:B------:R-:W-:Y:S01]  /*20b0*/  IMAD.HI.U32 R2, R10, R33, RZ ;  /* 0x000000210a027227 */ /* 0x000fe200078e00ff */
[----:B------:R-:W-:-:S02]  /*20c0*/  ISETP.GE.AND P5, PT, R18, RZ, PT ;  /* 0x000000ff1200720c */ /* 0x000fc40003fa6270 */
[----:B------:R-:W-:Y:S01]  /*20d0*/  ISETP.GT.U32.AND P3, PT, R4, R27, PT ;  /* 0x0000001b0400720c */ /* 0x000fe20003f64070 */
[----:B------:R-:W-:Y:S01]  /*20e0*/  @!P6 IMAD.MOV R25, RZ, RZ, -R25 ;  /* 0x000000ffff19e224 */ /* 0x000fe200078e0a19 */
[----:B------:R-:W-:Y:S01]  /*20f0*/  ISETP.GE.AND P6, PT, R14, RZ, PT ;  /* 0x000000ff0e00720c */ /* 0x000fe20003fc6270 */
[----:B------:R-:W-:Y:S02]  /*2100*/  IMAD.MOV R14, RZ, RZ, -R2 ;  /* 0x000000ffff0e7224 */ /* 0x000fe400078e0a02 */
[----:B------:R-:W-:Y:S01]  /*2110*/  @!P1 IMAD.MOV R17, RZ, RZ, -R17 ;  /* 0x000000ffff119224 */ /* 0x000fe200078e0a11 */
[----:B------:R-:W-:Y:S01]  /*2120*/  ISETP.GE.AND P1, PT, R16, RZ, PT ;  /* 0x000000ff1000720c */ /* 0x000fe20003f26270 */
[----:B------:R-:W-:-:S04]  /*2130*/  IMAD.HI.U32 R2, R10, R35, RZ ;  /* 0x000000230a027227 */ /* 0x000fc800078e00ff */
[----:B------:R-:W-:Y:S02]  /*2140*/  VIADD R16, R153, 0x48 ;  /* 0x0000004899107836 */ /* 0x000fe40000000000 */
[----:B------:R-:W-:Y:S02]  /*2150*/  @!P2 IMAD.IADD R31, R31, 0x1, -R4 ;  /* 0x000000011f1fa824 */ /* 0x000fe400078e0a04 */
[----:B------:R-:W-:Y:S01]  /*2160*/  IMAD.MOV R2, RZ, RZ, -R2 ;  /* 0x000000ffff027224 */ /* 0x000fe200078e0a02 */
[----:B------:R-:W-:Y:S01]  /*2170*/  IABS R37, R16 ;  /* 0x0000001000257213 */ /* 0x000fe20000000000 */
[----:B------:R-:W-:Y:S01]  /*2180*/  @!P0 IMAD.IADD R5, R5, 0x1, -R4 ;  /* 0x0000000105058824 */ /* 0x000fe200078e0a04 */
[C---:B------:R-:W-:Y:S01]  /*2190*/  ISETP.GT.U32.AND P2, PT, R4.reuse, R31, PT ;  /* 0x0000001f0400720c */ /* 0x040fe20003f44070 */
[----:B------:R-:W-:Y:S02]  /*21a0*/  IMAD R35, R4, R2, R35 ;  /* 0x0000000204237224 */ /* 0x000fe400078e0223 */
[----:B------:R-:W-:-:S02]  /*21b0*/  IMAD.MOV.U32 R29, RZ, RZ, R5 ;  /* 0x000000ffff1d7224 */ /* 0x000fc400078e0005 */
[----:B------:R-:W-:Y:S01]  /*21c0*/  @!P3 IMAD.IADD R27, R27, 0x1, -R4 ;  /* 0x000000011b1bb824 */ /* 0x000fe200078e0a04 */
[----:B------:R-:W-:Y:S01]  /*21d0*/  ISETP.GE.AND P3, PT, R12, RZ, PT ;  /* 0x000000ff0c00720c */ /* 0x000fe20003f66270 */
[----:B------:R-:W-:-:S04]  /*21e0*/  IMAD.HI.U32 R12, R10, R37, RZ ;  /* 0x000000250a0c7227 */ /* 0x000fc800078e00ff */
[----:B------:R-:W-:Y:S01]  /*21f0*/  @!P4 IMAD.MOV R29, RZ, RZ, -R29 ;  /* 0x000000ffff1dc224 */ /* 0x000fe200078e0a1d */
[C---:B------:R-:W-:Y:S01]  /*2200*/  ISETP.GT.U32.AND P4, PT, R4.reuse, R35, PT ;  /* 0x000000230400720c */ /* 0x040fe20003f84070 */
[----:B------:R-:W-:Y:S02]  /*2210*/  IMAD.MOV R12, RZ, RZ, -R12 ;  /* 0x000000ffff0c7224 */ /* 0x000fe400078e0a0c */
[--C-:B------:R-:W-:Y:S02]  /*2220*/  @!P2 IMAD.IADD R31, R31, 0x1, -R4.reuse ;  /* 0x000000011f1fa824 */ /* 0x100fe400078e0a04 */
[----:B------:R-:W-:Y:S02]  /*2230*/  IMAD R37, R4, R12, R37 ;  /* 0x0000000c04257224 */ /* 0x000fe400078e0225 */
[C---:B------:R-:W-:Y:S02]  /*2240*/  VIADD R2, R153.reuse, 0x44 ;  /* 0x0000004499027836 */ /* 0x040fe40000000000 */
[----:B------:R-:W-:Y:S01]  /*2250*/  @!P1 IMAD.MOV R27, RZ, RZ, -R27 ;  /* 0x000000ffff1b9224 */ /* 0x000fe200078e0a1b */
[----:B------:R-:W-:Y:S01]  /*2260*/  ISETP.GE.AND P1, PT, R16, RZ, PT ;  /* 0x000000ff1000720c */ /* 0x000fe20003f26270 */
[C---:B------:R-:W-:Y:S01]  /*2270*/  IMAD R33, R4.reuse, R14, R33 ;  /* 0x0000000e04217224 */ /* 0x040fe200078e0221 */
[----:B------:R-:W-:Y:S01]  /*2280*/  IABS R39, R2 ;  /* 0x0000000200277213 */ /* 0x000fe20000000000 */
[----:B------:R-:W-:Y:S01]  /*2290*/  @!P5 IMAD.MOV R31, RZ, RZ, -R31 ;  /* 0x000000ffff1fd224 */ /* 0x000fe200078e0a1f */
[C---:B------:R-:W-:Y:S01]  /*22a0*/  ISETP.GT.U32.AND P5, PT, R4.reuse, R37, PT ;  /* 0x000000250400720c */ /* 0x040fe20003fa4070 */
[----:B------:R-:W-:Y:S01]  /*22b0*/  VIADD R16, R153, 0x40 ;  /* 0x0000004099107836 */ /* 0x000fe20000000000 */
[----:B------:R-:W-:Y:S01]  /*22c0*/  ISETP.GT.U32.AND P0, PT, R4, R33, PT ;  /* 0x000000210400720c */ /* 0x000fe20003f04070 */
[----:B------:R-:W-:Y:S01]  /*22d0*/  @!P4 IMAD.IADD R35, R35, 0x1, -R4 ;  /* 0x000000012323c824 */ /* 0x000fe200078e0a04 */
[----:B------:R-:W-:Y:S01]  /*22e0*/  ISETP.GE.AND P2, PT, R2, RZ, PT ;  /* 0x000000ff0200720c */ /* 0x000fe20003f46270 */
[----:B------:R-:W-:Y:S01]  /*22f0*/  IMAD.HI.U32 R2, R10, R39, RZ ;  /* 0x000000270a027227 */ /* 0x000fe200078e00ff */
[----:B------:R-:W-:-:S02]  /*2300*/  IABS R41, R16 ;  /* 0x0000001000297213 */ /* 0x000fc40000000000 */
[----:B------:R-:W-:Y:S01]  /*2310*/  ISETP.GT.U32.AND P4, PT, R4, R35, PT ;  /* 0x000000230400720c */ /* 0x000fe20003f84070 */
[----:B------:R-:W-:Y:S02]  /*2320*/  VIADD R18, R153, 0x3c ;  /* 0x0000003c99127836 */ /* 0x000fe40000000000 */
[----:B------:R-:W-:-:S03]  /*2330*/  IMAD.HI.U32 R5, R10, R41, RZ ;  /* 0x000000290a057227 */ /* 0x000fc600078e00ff */
[----:B------:R-:W-:Y:S01]  /*2340*/  IABS R43, R18 ;  /* 0x00000012002b7213 */ /* 0x000fe20000000000 */
[----:B------:R-:W-:Y:S02]  /*2350*/  IMAD.MOV R12, RZ, RZ, -R2 ;  /* 0x000000ffff0c7224 */ /* 0x000fe400078e0a02 */
[--C-:B------:R-:W-:Y:S02]  /*2360*/  @!P5 IMAD.IADD R37, R37, 0x1, -R4.reuse ;  /* 0x000000012525d824 */ /* 0x100fe400078e0a04 */
[----:B------:R-:W-:Y:S02]  /*2370*/  IMAD.MOV R14, RZ, RZ, -R5 ;  /* 0x000000ffff0e7224 */ /* 0x000fe400078e0a05 */
[C---:B------:R-:W-:Y:S01]  /*2380*/  IMAD R5, R4.reuse, R12, R39 ;  /* 0x0000000c04057224 */ /* 0x040fe200078e0227 */
[----:B------:R-:W-:Y:S01]  /*2390*/  ISETP.GT.U32.AND P5, PT, R4, R37, PT ;  /* 0x000000250400720c */ /* 0x000fe20003fa4070 */
[----:B------:R-:W-:Y:S02]  /*23a0*/  @!P0 IMAD.IADD R33, R33, 0x1, -R4 ;  /* 0x0000000121218824 */ /* 0x000fe400078e0a04 */
[----:B------:R-:W-:-:S03]  /*23b0*/  IMAD.HI.U32 R2, R10, R43, RZ ;  /* 0x0000002b0a027227 */ /* 0x000fc600078e00ff */
[C---:B------:R-:W-:Y:S01]  /*23c0*/  ISETP.GT.U32.AND P0, PT, R4.reuse, R33, PT ;  /* 0x000000210400720c */ /* 0x040fe20003f04070 */
[----:B------:R-:W-:Y:S01]  /*23d0*/  @!P4 IMAD.IADD R35, R35, 0x1, -R4 ;  /* 0x000000012323c824 */ /* 0x000fe200078e0a04 */
[C---:B------:R-:W-:Y:S01]  /*23e0*/  ISETP.GT.U32.AND P4, PT, R4.reuse, R5, PT ;  /* 0x000000050400720c */ /* 0x040fe20003f84070 */
[----:B------:R-:W-:Y:S02]  /*23f0*/  IMAD.MOV R2, RZ, RZ, -R2 ;  /* 0x000000ffff027224 */ /* 0x000fe400078e0a02 */
[----:B------:R-:W-:Y:S02]  /*2400*/  VIADD R20, R153, 0x38 ;  /* 0x0000003899147836 */ /* 0x000fe40000000000 */
[C---:B------:R-:W-:Y:S02]  /*2410*/  IMAD R43, R4.reuse, R2, R43 ;  /* 0x00000002042b7224 */ /* 0x040fe400078e022b */
[--C-:B------:R-:W-:Y:S01]  /*2420*/  @!P5 IMAD.IADD R37, R37, 0x1, -R4.reuse ;  /* 0x000000012525d824 */ /* 0x100fe200078e0a04 */
[----:B------:R-:W-:Y:S01]  /*2430*/  IABS R45, R20 ;  /* 0x00000014002d7213 */ /* 0x000fe20000000000 */
[----:B------:R-:W-:Y:S01]  /*2440*/  @!P3 IMAD.MOV R35, RZ, RZ, -R35 ;  /* 0x000000ffff23b224 */ /* 0x000fe200078e0a23 */
[----:B------:R-:W-:Y:S01]  /*2450*/  ISETP.GT.U32.AND P5, PT, R4, R43, PT ;  /* 0x0000002b0400720c */ /* 0x000fe20003fa4070 */
[--C-:B------:R-:W-:Y:S01]  /*2460*/  @!P0 IMAD.IADD R33, R33, 0x1, -R4.reuse ;  /* 0x0000000121218824 */ /* 0x100fe200078e0a04 */
[----:B------:R-:W-:Y:S01]  /*2470*/  ISETP.GE.AND P0, PT, R16, RZ, PT ;  /* 0x000000ff1000720c */ /* 0x000fe20003f06270 */
[----:B------:R-:W-:Y:S01]  /*2480*/  @!P4 IMAD.IADD R5, R5, 0x1, -R4 ;  /* 0x000000010505c824 */ /* 0x000fe200078e0a04 */
[----:B------:R-:W-:Y:S01]  /*2490*/  ISETP.GE.AND P3, PT, R18, RZ, PT ;  /* 0x000000ff1200720c */ /* 0x000fe20003f66270 */
[----:B------:R-:W-:-:S02]  /*24a0*/  VIADD R16, R153, 0x34 ;  /* 0x0000003499107836 */ /* 0x000fc40000000000 */
[----:B------:R-:W-:Y:S01]  /*24b0*/  IMAD.HI.U32 R12, R10, R45, RZ ;  /* 0x0000002d0a0c7227 */ /* 0x000fe200078e00ff */
[C---:B------:R-:W-:Y:S02]  /*24c0*/  ISETP.GT.U32.AND P4, PT, R4.reuse, R5, PT ;  /* 0x000000050400720c */ /* 0x040fe40003f84070 */
[----:B------:R-:W-:Y:S01]  /*24d0*/  IABS R47, R16 ;  /* 0x00000010002f7213 */ /* 0x000fe20000000000 */
[----:B------:R-:W-:Y:S02]  /*24e0*/  VIADD R18, R153, 0x30 ;  /* 0x0000003099127836 */ /* 0x000fe40000000000 */
[----:B------:R-:W-:Y:S02]  /*24f0*/  IMAD.MOV R12, RZ, RZ, -R12 ;  /* 0x000000ffff0c7224 */ /* 0x000fe400078e0a0c */
[----:B------:R-:W-:Y:S01]  /*2500*/  @!P5 IMAD.IADD R43, R43, 0x1, -R4 ;  /* 0x000000012b2bd824 */ /* 0x000fe200078e0a04 */
[----:B------:R-:W-:Y:S01]  /*2510*/  IABS R49, R18 ;  /* 0x0000001200317213 */ /* 0x000fe20000000000 */
[----:B------:R-:W-:-:S02]  /*2520*/  IMAD R45, R4, R12, R45 ;  /* 0x0000000c042d7224 */ /* 0x000fc400078e022d */
[----:B------:R-:W-:Y:S01]  /*2530*/  IMAD.HI.U32 R2, R10, R47, RZ ;  /* 0x0000002f0a027227 */ /* 0x000fe200078e00ff */
[----:B------:R-:W-:-:S03]  /*2540*/  ISETP.GT.U32.AND P5, PT, R4, R43, PT ;  /* 0x0000002b0400720c */ /* 0x000fc60003fa4070 */
[----:B------:R-:W-:-:S04]  /*2550*/  IMAD.HI.U32 R12, R10, R49, RZ ;  /* 0x000000310a0c7227 */ /* 0x000fc800078e00ff */
[----:B------:R-:W-:Y:S01]  /*2560*/  @!P1 IMAD.MOV R37, RZ, RZ, -R37 ;  /* 0x000000ffff259224 */ /* 0x000fe200078e0a25 */
[----:B------:R-:W-:Y:S01]  /*2570*/  ISETP.GT.U32.AND P1, PT, R4, R45, PT ;  /* 0x0000002d0400720c */ /* 0x000fe20003f24070 */
[----:B------:R-:W-:Y:S01]  /*2580*/  @!P4 IMAD.IADD R5, R5, 0x1, -R4 ;  /* 0x000000010505c824 */ /* 0x000fe200078e0a04 */
[----:B------:R-:W-:Y:S01]  /*2590*/  ISETP.GE.AND P4, PT, R20, RZ, PT ;  /* 0x000000ff1400720c */ /* 0x000fe20003f86270 */
[----:B------:R-:W-:Y:S02]  /*25a0*/  IMAD.MOV R2, RZ, RZ, -R2 ;  /* 0x000000ffff027224 */ /* 0x000fe400078e0a02 */
[----:B------:R-:W-:Y:S02]  /*25b0*/  IMAD.MOV R12, RZ, RZ, -R12 ;  /* 0x000000ffff0c7224 */ /* 0x000fe400078e0a0c */
[----:B------:R-:W-:Y:S02]  /*25c0*/  IMAD R47, R4, R2, R47 ;  /* 0x00000002042f7224 */ /* 0x000fe400078e022f */
[----:B------:R-:W-:-:S02]  /*25d0*/  IMAD.MOV.U32 R39, RZ, RZ, R5 ;  /* 0x000000ffff277224 */ /* 0x000fc400078e0005 */
[C---:B------:R-:W-:Y:S02]  /*25e0*/  IMAD R49, R4.reuse, R12, R49 ;  /* 0x0000000c04317224 */ /* 0x040fe400078e0231 */
[----:B------:R-:W-:Y:S01]  /*25f0*/  @!P2 IMAD.MOV R39, RZ, RZ, -R39 ;  /* 0x000000ffff27a224 */ /* 0x000fe200078e0a27 */
[C---:B------:R-:W-:Y:S01]  /*2600*/  ISETP.GT.U32.AND P2, PT, R4.reuse, R47, PT ;  /* 0x0000002f0400720c */ /* 0x040fe20003f44070 */
[C---:B------:R-:W-:Y:S02]  /*2610*/  IMAD R41, R4.reuse, R14, R41 ;  /* 0x0000000e04297224 */ /* 0x040fe400078e0229 */
[--C-:B------:R-:W-:Y:S01]  /*2620*/  @!P5 IMAD.IADD R43, R43, 0x1, -R4.reuse ;  /* 0x000000012b2bd824 */ /* 0x100fe200078e0a04 */
[C---:B------:R-:W-:Y:S01]  /*2630*/  ISETP.GT.U32.AND P5, PT, R4.reuse, R49, PT ;  /* 0x000000310400720c */ /* 0x040fe20003fa4070 */
[----:B------:R-:W-:Y:S02]  /*2640*/  @!P1 IMAD.IADD R45, R45, 0x1, -R4 ;  /* 0x000000012d2d9824 */ /* 0x000fe400078e0a04 */
[----:B------:R-:W-:Y:S01]  /*2650*/  @!P6 IMAD.MOV R33, RZ, RZ, -R33 ;  /* 0x000000ffff21e224 */ /* 0x000fe200078e0a21 */
[C---:B------:R-:W-:Y:S01]  /*2660*/  ISETP.GT.U32.AND P6, PT, R4.reuse, R41, PT ;  /* 0x000000290400720c */ /* 0x040fe20003fc4070 */
[----:B------:R-:W-:Y:S01]  /*2670*/  VIADD R2, R153, 0x28 ;  /* 0x0000002899027836 */ /* 0x000fe20000000000 */
[----:B------:R-:W-:Y:S01]  /*2680*/  ISETP.GT.U32.AND P1, PT, R4, R45, PT ;  /* 0x0000002d0400720c */ /* 0x000fe20003f24070 */
[----:B------:R-:W-:-:S03]  /*2690*/  IMAD.HI.U32 R14, R10, R51, RZ ;  /* 0x000000330a0e7227 */ /* 0x000fc600078e00ff */
[----:B------:R-:W-:Y:S01]  /*26a0*/  IABS R53, R2 ;  /* 0x0000000200357213 */ /* 0x000fe20000000000 */
[----:B------:R-:W-:Y:S01]  /*26b0*/  @!P2 IMAD.IADD R47, R47, 0x1, -R4 ;  /* 0x000000012f2fa824 */ /* 0x000fe200078e0a04 */
[----:B------:R-:W-:Y:S01]  /*26c0*/  ISETP.GE.AND P2, PT, R2, RZ, PT ;  /* 0x000000ff0200720c */ /* 0x000fe20003f46270 */
[----:B------:R-:W-:Y:S02]  /*26d0*/  IMAD.MOV R14, RZ, RZ, -R14 ;  /* 0x000000ffff0e7224 */ /* 0x000fe400078e0a0e */
[----:B------:R-:W-:Y:S01]  /*26e0*/  @!P5 IMAD.IADD R49, R49, 0x1, -R4 ;  /* 0x000000013131d824 */ /* 0x000fe200078e0a04 */
[C---:B------:R-:W-:Y:S01]  /*26f0*/  ISETP.GT.U32.AND P5, PT, R4.reuse, R47, PT ;  /* 0x0000002f0400720c */ /* 0x040fe20003fa4070 */
[----:B------:R-:W-:Y:S02]  /*2700*/  IMAD R5, R4, R14, R51 ;  /* 0x0000000e04057224 */ /* 0x000fe400078e0233 */
[----:B------:R-:W-:Y:S02]  /*2710*/  VIADD R14, R153, 0x24 ;  /* 0x00000024990e7836 */ /* 0x000fe40000000000 */
[----:B------:R-:W-:-:S03]  /*2720*/  IMAD.HI.U32 R2, R10, R53, RZ ;  /* 0x000000350a027227 */ /* 0x000fc600078e00ff */
[----:B------:R-:W-:Y:S01]  /*2730*/  IABS R55, R14 ;  /* 0x0000000e00377213 */ /* 0x000fe20000000000 */
[--C-:B------:R-:W-:Y:S02]  /*2740*/  @!P6 IMAD.IADD R41, R41, 0x1, -R4.reuse ;  /* 0x000000012929e824 */ /* 0x100fe400078e0a04 */
[----:B------:R-:W-:Y:S01]  /*2750*/  @!P1 IMAD.IADD R45, R45, 0x1, -R4 ;  /* 0x000000012d2d9824 */ /* 0x000fe200078e0a04 */
[----:B------:R-:W-:Y:S01]  /*2760*/  ISETP.GE.AND P1, PT, R22, RZ, PT ;  /* 0x000000ff1600720c */ /* 0x000fe20003f26270 */
[----:B------:R-:W-:Y:S01]  /*2770*/  IMAD.MOV R12, RZ, RZ, -R2 ;  /* 0x000000ffff0c7224 */ /* 0x000fe200078e0a02 */
[C---:B------:R-:W-:Y:S01]  /*2780*/  ISETP.GT.U32.AND P6, PT, R4.reuse, R41, PT ;  /* 0x000000290400720c */ /* 0x040fe20003fc4070 */
[----:B------:R-:W-:Y:S01]  /*2790*/  @!P4 IMAD.MOV R45, RZ, RZ, -R45 ;  /* 0x000000ffff2dc224 */ /* 0x000fe200078e0a2d */
[C---:B------:R-:W-:Y:S01]  /*27a0*/  ISETP.GT.U32.AND P4, PT, R4.reuse, R49, PT ;  /* 0x000000310400720c */ /* 0x040fe20003f84070 */
[----:B------:R-:W-:Y:S02]  /*27b0*/  IMAD R53, R4, R12, R53 ;  /* 0x0000000c04357224 */ /* 0x000fe400078e0235 */
[----:B------:R-:W-:-:S04]  /*27c0*/  IMAD.HI.U32 R2, R10, R55, RZ ;  /* 0x000000370a027227 */ /* 0x000fc800078e00ff */
[----:B------:R-:W-:Y:S01]  /*27d0*/  @!P3 IMAD.MOV R43, RZ, RZ, -R43 ;  /* 0x000000ffff2bb224 */ /* 0x000fe200078e0a2b */
[C---:B------:R-:W-:Y:S01]  /*27e0*/  ISETP.GT.U32.AND P3, PT, R4.reuse, R5, PT ;  /* 0x000000050400720c */ /* 0x040fe20003f64070 */
[----:B------:R-:W-:Y:S01]  /*27f0*/  @!P5 IMAD.IADD R47, R47, 0x1, -R4 ;  /* 0x000000012f2fd824 */ /* 0x000fe200078e0a04 */
[----:B------:R-:W-:Y:S01]  /*2800*/  ISETP.GT.U32.AND P5, PT, R4, R53, PT ;  /* 0x000000350400720c */ /* 0x000fe20003fa4070 */
[----:B------:R-:W-:Y:S02]  /*2810*/  IMAD.MOV R2, RZ, RZ, -R2 ;  /* 0x000000ffff027224 */ /* 0x000fe400078e0a02 */
[----:B------:R-:W-:Y:S01]  /*2820*/  @!P6 IMAD.IADD R41, R41, 0x1, -R4 ;  /* 0x000000012929e824 */ /* 0x000fe200078e0a04 */
[----:B------:R-:W-:Y:S01]  /*2830*/  ISETP.GE.AND P6, PT, R16, RZ, PT ;  /* 0x000000ff1000720c */ /* 0x000fe20003fc6270 */
[----:B------:R-:W-:Y:S02]  /*2840*/  IMAD R55, R4, R2, R55 ;  /* 0x0000000204377224 */ /* 0x000fe400078e0237 */
[----:B------:R-:W-:-:S02]  /*2850*/  VIADD R16, R153, 0x20 ;  /* 0x0000002099107836 */ /* 0x000fc40000000000 */
[--C-:B------:R-:W-:Y:S01]  /*2860*/  @!P4 IMAD.IADD R49, R49, 0x1, -R4.reuse ;  /* 0x000000013131c824 */ /* 0x100fe200078e0a04 */
[----:B------:R-:W-:Y:S01]  /*2870*/  ISETP.GT.U32.AND P4, PT, R4, R55, PT ;  /* 0x000000370400720c */ /* 0x000fe20003f84070 */
[--C-:B------:R-:W-:Y:S01]  /*2880*/  @!P3 IMAD.IADD R5, R5, 0x1, -R4.reuse ;  /* 0x000000010505b824 */ /* 0x100fe200078e0a04 */
[----:B------:R-:W-:Y:S01]  /*2890*/  IABS R57, R16 ;  /* 0x0000001000397213 */ /* 0x000fe20000000000 */
[----:B------:R-:W-:Y:S02]  /*28a0*/  @!P5 IMAD.IADD R53, R53, 0x1, -R4 ;  /* 0x000000013535d824 */ /* 0x000fe400078e0a04 */
[----:B------:R-:W-:Y:S01]  /*28b0*/  @!P0 IMAD.MOV R41, RZ, RZ, -R41 ;  /* 0x000000ffff298224 */ /* 0x000fe200078e0a29 */
[----:B------:R-:W-:Y:S01]  /*28c0*/  ISETP.GE.AND P0, PT, R18, RZ, PT ;  /* 0x000000ff1200720c */ /* 0x000fe20003f06270 */
[----:B------:R-:W-:Y:S01]  /*28d0*/  VIADD R18, R153, 0x1c ;  /* 0x0000001c99127836 */ /* 0x000fe20000000000 */
[----:B------:R-:W-:Y:S01]  /*28e0*/  ISETP.GT.U32.AND P3, PT, R4, R5, PT ;  /* 0x000000050400720c */ /* 0x000fe20003f64070 */
[----:B------:R-:W-:Y:S01]  /*28f0*/  IMAD.HI.U32 R2, R10, R57, RZ ;  /* 0x000000390a027227 */ /* 0x000fe200078e00ff */
[----:B------:R-:W-:-:S02]  /*2900*/  ISETP.GT.U32.AND P5, PT, R4, R53, PT ;  /* 0x000000350400720c */ /* 0x000fc40003fa4070 */
[----:B------:R-:W-:Y:S01]  /*2910*/  IABS R59, R18 ;  /* 0x00000012003b7213 */ /* 0x000fe20000000000 */
[----:B------:R-:W-:Y:S02]  /*2920*/  VIADD R20, R153, 0x18 ;  /* 0x0000001899147836 */ /* 0x000fe40000000000 */
[----:B------:R-:W-:Y:S02]  /*2930*/  @!P4 IMAD.IADD R55, R55, 0x1, -R4 ;  /* 0x000000013737c824 */ /* 0x000fe400078e0a04 */
[----:B------:R-:W-:Y:S01]  /*2940*/  IMAD.MOV R2, RZ, RZ, -R2 ;  /* 0x000000ffff027224 */ /* 0x000fe200078e0a02 */
[----:B------:R-:W-:Y:S01]  /*2950*/  IABS R61, R20 ;  /* 0x00000014003d7213 */ /* 0x000fe20000000000 */
[----:B------:R-:W-:Y:S01]  /*2960*/  VIADD R22, R153, 0x14 ;  /* 0x0000001499167836 */ /* 0x000fe20000000000 */
[C---:B------:R-:W-:Y:S01]  /*2970*/  ISETP.GT.U32.AND P4, PT, R4.reuse, R55, PT ;  /* 0x000000370400720c */ /* 0x040fe20003f84070 */
[----:B------:R-:W-:Y:S02]  /*2980*/  IMAD R57, R4, R2, R57 ;  /* 0x0000000204397224 */ /* 0x000fe400078e0239 */
[----:B------:R-:W-:Y:S01]  /*2990*/  IMAD.HI.U32 R12, R10, R59, RZ ;  /* 0x0000003b0a0c7227 */ /* 0x000fe200078e00ff */
[----:B------:R-:W-:-:S03]  /*29a0*/  IABS R63, R22 ;  /* 0x00000016003f7213 */ /* 0x000fc60000000000 */
[--C-:B------:R-:W-:Y:S01]  /*29b0*/  @!P3 IMAD.IADD R5, R5, 0x1, -R4.reuse ;  /* 0x000000010505b824 */ /* 0x100fe200078e0a04 */
[----:B------:R-:W-:Y:S01]  /*29c0*/  ISETP.GE.AND P3, PT, R14, RZ, PT ;  /* 0x000000ff0e00720c */ /* 0x000fe20003f66270 */
[----:B------:R-:W-:Y:S01]  /*29d0*/  @!P5 IMAD.IADD R53, R53, 0x1, -R4 ;  /* 0x000000013535d824 */ /* 0x000fe200078e0a04 */
[----:B------:R-:W-:Y:S01]  /*29e0*/  ISETP.GT.U32.AND P5, PT, R4, R57, PT ;  /* 0x000000390400720c */ /* 0x000fe20003fa4070 */
[----:B------:R-:W-:-:S04]  /*29f0*/  IMAD.HI.U32 R14, R10, R61, RZ ;  /* 0x0000003d0a0e7227 */ /* 0x000fc800078e00ff */
[----:B------:R-:W-:Y:S02]  /*2a00*/  IMAD.MOV R12, RZ, RZ, -R12 ;  /* 0x000000ffff0c7224 */ /* 0x000fe400078e0a0c */
[----:B------:R-:W-:Y:S02]  /*2a10*/  IMAD.MOV R14, RZ, RZ, -R14 ;  /* 0x000000ffff0e7224 */ /* 0x000fe400078e0a0e */
[----:B------:R-:W-:Y:S02]  /*2a20*/  IMAD R59, R4, R12, R59 ;  /* 0x0000000c043b7224 */ /* 0x000fe400078e023b */
[----:B------:R-:W-:-:S04]  /*2a30*/  IMAD.HI.U32 R2, R10, R63, RZ ;  /* 0x0000003f0a027227 */ /* 0x000fc800078e00ff */
[C---:B------:R-:W-:Y:S02]  /*2a40*/  IMAD R61, R4.reuse, R14, R61 ;  /* 0x0000000e043d7224 */ /* 0x040fe400078e023d */
[----:B------:R-:W-:Y:S01]  /*2a50*/  @!P4 IMAD.IADD R55, R55, 0x1, -R4 ;  /* 0x000000013737c824 */ /* 0x000fe200078e0a04 */
[C---:B------:R-:W-:Y:S01]  /*2a60*/  ISETP.GT.U32.AND P4, PT, R4.reuse, R59, PT ;  /* 0x0000003b0400720c */ /* 0x040fe20003f84070 */
[----:B------:R-:W-:Y:S02]  /*2a70*/  IMAD.MOV R2, RZ, RZ, -R2 ;  /* 0x000000ffff027224 */ /* 0x000fe400078e0a02 */
[----:B------:R-:W-:Y:S01]  /*2a80*/  @!P5 IMAD.IADD R57, R57, 0x1, -R4 ;  /* 0x000000013939d824 */ /* 0x000fe200078e0a04 */
[C---:B------:R-:W-:Y:S01]  /*2a90*/  ISETP.GT.U32.AND P5, PT, R4.reuse, R61, PT ;  /* 0x0000003d0400720c */ /* 0x040fe20003fa4070 */
[----:B------:R-:W-:Y:S02]  /*2aa0*/  IMAD R63, R4, R2, R63 ;  /* 0x00000002043f7224 */ /* 0x000fe400078e023f */
[----:B------:R-:W-:-:S04]  /*2ab0*/  IMAD.HI.U32 R2, R10, R65, RZ ;  /* 0x000000410a027227 */ /* 0x000fc800078e00ff */
[----:B------:R-:W-:Y:S02]  /*2ac0*/  IMAD.MOV R2, RZ, RZ, -R2 ;  /* 0x000000ffff027224 */ /* 0x000fe400078e0a02 */
[--C-:B------:R-:W-:Y:S01]  /*2ad0*/  @!P4 IMAD.IADD R59, R59, 0x1, -R4.reuse ;  /* 0x000000013b3bc824 */ /* 0x100fe200078e0a04 */
[C---:B------:R-:W-:Y:S01]  /*2ae0*/  ISETP.GT.U32.AND P4, PT, R4.reuse, R63, PT ;  /* 0x0000003f0400720c */ /* 0x040fe20003f84070 */
[----:B------:R-:W-:Y:S02]  /*2af0*/  IMAD R65, R4, R2, R65 ;  /* 0x0000000204417224 */ /* 0x000fe400078e0241 */
[----:B------:R-:W-:Y:S02]  /*2b00*/  @!P5 IMAD.IADD R61, R61, 0x1, -R4 ;  /* 0x000000013d3dd824 */ /* 0x000fe400078e0a04 */
[----:B------:R-:W-:Y:S01]  /*2b10*/  IMAD.HI.U32 R2, R10, R67, RZ ;  /* 0x000000430a027227 */ /* 0x000fe200078e00ff */
[----:B------:R-:W-:-:S03]  /*2b20*/  ISETP.GT.U32.AND P5, PT, R4, R65, PT ;  /* 0x000000410400720c */ /* 0x000fc60003fa4070 */
[----:B------:R-:W-:Y:S02]  /*2b30*/  IMAD.MOV R2, RZ, RZ, -R2 ;  /* 0x000000ffff027224 */ /* 0x000fe400078e0a02 */
[----:B------:R-:W-:Y:S02]  /*2b40*/  @!P6 IMAD.MOV R47, RZ, RZ, -R47 ;  /* 0x000000ffff2fe224 */ /* 0x000fe400078e0a2f */
[--C-:B------:R-:W-:Y:S01]  /*2b50*/  @!P4 IMAD.IADD R63, R63, 0x1, -R4.reuse ;  /* 0x000000013f3fc824 */ /* 0x100fe200078e0a04 */
[----:B------:R-:W-:Y:S01]  /*2b60*/  ISETP.GE.AND P4, PT, R16, RZ, PT ;  /* 0x000000ff1000720c */ /* 0x000fe20003f86270 */
[C---:B------:R-:W-:Y:S02]  /*2b70*/  IMAD R67, R4.reuse, R2, R67 ;  /* 0x0000000204437224 */ /* 0x040fe400078e0243 */
[----:B------:R-:W-:Y:S01]  /*2b80*/  @!P0 IMAD.MOV R49, RZ, RZ, -R49 ;  /* 0x000000ffff318224 */ /* 0x000fe200078e0a31 */
[C---:B------:R-:W-:Y:S01]  /*2b90*/  ISETP.GT.U32.AND P0, PT, R4.reuse, R59, PT ;  /* 0x0000003b0400720c */ /* 0x040fe20003f04070 */
[----:B------:R-:W-:Y:S01]  /*2ba0*/  @!P5 IMAD.IADD R65, R65, 0x1, -R4 ;  /* 0x000000014141d824 */ /* 0x000fe200078e0a04 */
[----:B------:R-:W-:Y:S01]  /*2bb0*/  ISETP.GT.U32.AND P5, PT, R4, R57, PT ;  /* 0x000000390400720c */ /* 0x000fe20003fa4070 */
[----:B------:R-:W-:Y:S01]  /*2bc0*/  IMAD.HI.U32 R12, R10, R69, RZ ;  /* 0x000000450a0c7227 */ /* 0x000fe200078e00ff */
[----:B------:R-:W-:-:S03]  /*2bd0*/  ISETP.GT.U32.AND P6, PT, R4, R63, PT ;  /* 0x0000003f0400720c */ /* 0x000fc60003fc4070 */
[----:B------:R-:W-:-:S04]  /*2be0*/  IMAD.HI.U32 R14, R10, R71, RZ ;  /* 0x000000470a0e7227 */ /* 0x000fc800078e00ff */
[----:B------:R-:W-:-:S04]  /*2bf0*/  IMAD.HI.U32 R10, R10, R73, RZ ;  /* 0x000000490a0a7227 */ /* 0x000fc800078e00ff */
[----:B------:R-:W-:Y:S01]  /*2c00*/  @!P2 IMAD.MOV R53, RZ, RZ, -R53 ;  /* 0x000000ffff35a224 */ /* 0x000fe200078e0a35 */
[C---:B------:R-:W-:Y:S01]  /*2c10*/  ISETP.GT.U32.AND P2, PT, R4.reuse, R65, PT ;  /* 0x000000410400720c */ /* 0x040fe20003f44070 */
[----:B------:R-:W-:Y:S01]  /*2c20*/  @!P3 IMAD.MOV R55, RZ, RZ, -R55 ;  /* 0x000000ffff37b224 */ /* 0x000fe200078e0a37 */
[C---:B------:R-:W-:Y:S01]  /*2c30*/  ISETP.GT.U32.AND P3, PT, R4.reuse, R67, PT ;  /* 0x000000430400720c */ /* 0x040fe20003f64070 */
[----:B------:R-:W-:Y:S02]  /*2c40*/  IMAD.MOV R12, RZ, RZ, -R12 ;  /* 0x000000ffff0c7224 */ /* 0x000fe400078e0a0c */
[----:B------:R-:W-:Y:S02]  /*2c50*/  IMAD.MOV R14, RZ, RZ, -R14 ;  /* 0x000000ffff0e7224 */ /* 0x000fe400078e0a0e */
[----:B------:R-:W-:Y:S02]  /*2c60*/  IMAD.MOV R10, RZ, RZ, -R10 ;  /* 0x000000ffff0a7224 */ /* 0x000fe400078e0a0a */
[----:B------:R-:W-:Y:S01]  /*2c70*/  IMAD R69, R4, R12, R69 ;  /* 0x0000000c04457224 */ /* 0x000fe200078e0245 */
[----:B------:R-:W-:Y:S01]  /*2c80*/  LOP3.LUT R12, R152, 0x40, RZ, 0xc0, !PT ;  /* 0x00000040980c7812 */ /* 0x000fe200078ec0ff */
[----:B------:R-:W-:-:S02]  /*2c90*/  IMAD R71, R4, R14, R71 ;  /* 0x0000000e04477224 */ /* 0x000fc400078e0247 */
[----:B------:R-:W-:Y:S01]  /*2ca0*/  IMAD.MOV.U32 R51, RZ, RZ, R5 ;  /* 0x000000ffff337224 */ /* 0x000fe200078e0005 */
[----:B------:R-:W-:Y:S01]  /*2cb0*/  SHF.R.S32.HI R5, RZ, 0x1f, R0 ;  /* 0x0000001fff057819 */ /* 0x000fe20000011400 */
[C---:B------:R-:W-:Y:S01]  /*2cc0*/  IMAD R73, R4.reuse, R10, R73 ;  /* 0x0000000a04497224 */ /* 0x040fe200078e0249 */
[----:B------:R-:W-:Y:S01]  /*2cd0*/  SHF.R.S32.HI R10, RZ, 0x6, R152 ;  /* 0x00000006ff0a7819 */ /* 0x000fe20000011498 */
[----:B------:R-:W-:Y:S01]  /*2ce0*/  @!P1 IMAD.MOV R51, RZ, RZ, -R51 ;  /* 0x000000ffff339224 */ /* 0x000fe200078e0a33 */
[C---:B------:R-:W-:Y:S01]  /*2cf0*/  ISETP.GT.U32.AND P1, PT, R4.reuse, R61, PT ;  /* 0x0000003d0400720c */ /* 0x040fe20003f24070 */
[--C-:B------:R-:W-:Y:S01]  /*2d00*/  @!P5 IMAD.IADD R57, R57, 0x1, -R4.reuse ;  /* 0x000000013939d824 */ /* 0x100fe200078e0a04 */
[C---:B------:R-:W-:Y:S01]  /*2d10*/  ISETP.GT.U32.AND P5, PT, R4.reuse, R69, PT ;  /* 0x000000450400720c */ /* 0x040fe20003fa4070 */
[--C-:B------:R-:W-:Y:S01]  /*2d20*/  @!P0 IMAD.IADD R59, R59, 0x1, -R4.reuse ;  /* 0x000000013b3b8824 */ /* 0x100fe200078e0a04 */
[C---:B------:R-:W-:Y:S01]  /*2d30*/  ISETP.GT.U32.AND P0, PT, R4.reuse, R71, PT ;  /* 0x000000470400720c */ /* 0x040fe20003f04070 */
[--C-:B------:R-:W-:Y:S01]  /*2d40*/  @!P6 IMAD.IADD R63, R63, 0x1, -R4.reuse ;  /* 0x000000013f3fe824 */ /* 0x100fe200078e0a04 */
[----:B------:R-:W-:Y:S01]  /*2d50*/  ISETP.GT.U32.AND P6, PT, R4, R73, PT ;  /* 0x000000490400720c */ /* 0x000fe20003fc4070 */
[--C-:B------:R-:W-:Y:S01]  /*2d60*/  @!P2 IMAD.IADD R65, R65, 0x1, -R4.reuse ;  /* 0x000000014141a824 */ /* 0x100fe200078e0a04 */
[----:B------:R-:W-:Y:S01]  /*2d70*/  ISETP.GE.AND P2, PT, R18, RZ, PT ;  /* 0x000000ff1200720c */ /* 0x000fe20003f46270 */
[--C-:B------:R-:W-:Y:S01]  /*2d80*/  @!P3 IMAD.IADD R67, R67, 0x1, -R4.reuse ;  /* 0x000000014343b824 */ /* 0x100fe200078e0a04 */
[----:B------:R-:W-:Y:S01]  /*2d90*/  ISETP.GE.AND P3, PT, R20, RZ, PT ;  /* 0x000000ff1400720c */ /* 0x000fe20003f66270 */
[----:B------:R-:W-:Y:S01]  /*2da0*/  @!P4 IMAD.MOV R57, RZ, RZ, -R57 ;  /* 0x000000ffff39c224 */ /* 0x000fe200078e0a39 */
[----:B------:R-:W-:Y:S01]  /*2db0*/  LEA.HI R2, R5, R0, RZ, 0x5 ;  /* 0x0000000005027211 */ /* 0x000fe200078f28ff */
[--C-:B------:R-:W-:Y:S01]  /*2dc0*/  @!P1 IMAD.IADD R61, R61, 0x1, -R4.reuse ;  /* 0x000000013d3d9824 */ /* 0x100fe200078e0a04 */
[----:B------:R-:W-:Y:S01]  /*2dd0*/  SGXT R10, R10, 0x1 ;  /* 0x000000010a0a781a */ /* 0x000fe20000000200 */
[--C-:B------:R-:W-:Y:S01]  /*2de0*/  @!P5 IMAD.IADD R69, R69, 0x1, -R4.reuse ;  /* 0x000000014545d824 */ /* 0x100fe200078e0a04 */
[----:B------:R-:W-:Y:S01]  /*2df0*/  ISETP.GT.U32.AND P5, PT, R4, R67, PT ;  /* 0x000000430400720c */ /* 0x000fe20003fa4070 */
[--C-:B------:R-:W-:Y:S01]  /*2e00*/  @!P0 IMAD.IADD R71, R71, 0x1, -R4.reuse ;  /* 0x0000000147478824 */ /* 0x100fe200078e0a04 */
[----:B------:R-:W-:Y:S01]  /*2e10*/  ISETP.GE.AND P0, PT, R22, RZ, PT ;  /* 0x000000ff1600720c */ /* 0x000fe20003f06270 */
[--C-:B------:R-:W-:Y:S01]  /*2e20*/  @!P6 IMAD.IADD R73, R73, 0x1, -R4.reuse ;  /* 0x000000014949e824 */ /* 0x100fe200078e0a04 */
[C---:B------:R-:W-:Y:S01]  /*2e30*/  ISETP.GT.U32.AND P4, PT, R4.reuse, R69, PT ;  /* 0x000000450400720c */ /* 0x040fe20003f84070 */
[----:B------:R-:W-:Y:S01]  /*2e40*/  @!P2 IMAD.MOV R59, RZ, RZ, -R59 ;  /* 0x000000ffff3ba224 */ /* 0x000fe200078e0a3b */
[C---:B------:R-:W-:Y:S01]  /*2e50*/  ISETP.GT.U32.AND P2, PT, R4.reuse, R71, PT ;  /* 0x000000470400720c */ /* 0x040fe20003f44070 */
[----:B------:R-:W-:Y:S01]  /*2e60*/  @!P3 IMAD.MOV R61, RZ, RZ, -R61 ;  /* 0x000000ffff3db224 */ /* 0x000fe200078e0a3d */
[----:B------:R-:W-:Y:S01]  /*2e70*/  ISETP.GT.U32.AND P3, PT, R4, R73, PT ;  /* 0x000000490400720c */ /* 0x000fe20003f64070 */
[----:B------:R-:W-:Y:S01]  /*2e80*/  IMAD.SHL.U32 R0, R152, 0x2, RZ ;  /* 0x0000000298007824 */ /* 0x000fe200078e00ff */
[----:B------:R-:W-:Y:S01]  /*2e90*/  ISETP.GE.AND P6, PT, R24, RZ, PT ;  /* 0x000000ff1800720c */ /* 0x000fe20003fc6270 */
[----:B------:R-:W-:Y:S01]  /*2ea0*/  IMAD R9, R9, UR13, RZ ;  /* 0x0000000d09097c24 */ /* 0x000fe2000f8e02ff */
[----:B------:R-:W-:Y:S01]  /*2eb0*/  ISETP.GE.AND P1, PT, R153, RZ, PT ;  /* 0x000000ff9900720c */ /* 0x000fe20003f26270 */
[--C-:B------:R-:W-:Y:S01]  /*2ec0*/  @!P5 IMAD.IADD R67, R67, 0x1, -R4.reuse ;  /* 0x000000014343d824 */ /* 0x100fe200078e0a04 */
[----:B------:R-:W-:Y:S01]  /*2ed0*/  LOP3.LUT R5, R0, 0x7e, RZ, 0xc0, !PT ;  /* 0x0000007e00057812 */ /* 0x000fe200078ec0ff */
[----:B------:R-:W-:Y:S01]  /*2ee0*/  @!P0 IMAD.MOV R63, RZ, RZ, -R63 ;  /* 0x000000ffff3f8224 */ /* 0x000fe200078e0a3f */
[----:B------:R-:W-:Y:S01]  /*2ef0*/  ISETP.GE.AND P5, PT, R26, RZ, PT ;  /* 0x000000ff1a00720c */ /* 0x000fe20003fa6270 */
[--C-:B------:R-:W-:Y:S01]  /*2f00*/  @!P4 IMAD.IADD R69, R69, 0x1, -R4.reuse ;  /* 0x000000014545c824 */ /* 0x100fe200078e0a04 */
[----:B------:R-:W-:Y:S01]  /*2f10*/  ISETP.GE.AND P4, PT, R28, RZ, PT ;  /* 0x000000ff1c00720c */ /* 0x000fe20003f86270 */
[----:B------:R-:W-:Y:S01]  /*2f20*/  @!P2 IMAD.IADD R71, R71, 0x1, -R4 ;  /* 0x000000014747a824 */ /* 0x000fe200078e0a04 */
[----:B------:R-:W-:Y:S01]  /*2f30*/  ISETP.GE.AND P2, PT, R30, RZ, PT ;  /* 0x000000ff1e00720c */ /* 0x000fe20003f46270 */
[----:B------:R-:W-:Y:S01]  /*2f40*/  IMAD R0, R12, 0x40, R5 ;  /* 0x000000400c007824 */ /* 0x000fe200078e0205 */
[----:B------:R-:W-:Y:S01]  /*2f50*/  LOP3.LUT R5, R5, 0x90, R10, 0x78, !PT ;  /* 0x0000009005057812 */ /* 0x000fe200078e780a */
[----:B------:R-:W-:Y:S01]  /*2f60*/  @!P3 IMAD.IADD R73, R73, 0x1, -R4 ;  /* 0x000000014949b824 */ /* 0x000fe200078e0a04 */
[----:B------:R-:W-:Y:S01]  /*2f70*/  ISETP.NE.AND P3, PT, R3, RZ, PT ;  /* 0x000000ff0300720c */ /* 0x000fe20003f65270 */
[----:B------:R-:W1:Y:S01]  /*2f80*/  LDC R12, c[0x0][0x240] ;  /* 0x00009000ff0c7b82 */ /* 0x000e620000000800 */
[----:B------:R-:W-:Y:S01]  /*2f90*/  LOP3.LUT R4, RZ, R3, RZ, 0x33, !PT ;  /* 0x00000003ff047212 */ /* 0x000fe200078e33ff */
[----:B------:R-:W-:-:S02]  /*2fa0*/  @!P6 IMAD.MOV R65, RZ, RZ, -R65 ;  /* 0x000000ffff41e224 */ /* 0x000fc400078e0a41 */
[----:B------:R-:W-:Y:S01]  /*2fb0*/  @!P5 IMAD.MOV R67, RZ, RZ, -R67 ;  /* 0x000000ffff43d224 */ /* 0x000fe200078e0a43 */
[C---:B------:R-:W-:Y:S01]  /*2fc0*/  SEL R3, R4.reuse, R11, !P3 ;  /* 0x0000000b04037207 */ /* 0x040fe20005800000 */
[----:B------:R-:W-:Y:S01]  /*2fd0*/  @!P4 IMAD.MOV R69, RZ, RZ, -R69 ;  /* 0x000000ffff45c224 */ /* 0x000fe200078e0a45 */
[C---:B------:R-:W-:Y:S01]  /*2fe0*/  SEL R13, R4.reuse, R13, !P3 ;  /* 0x0000000d040d7207 */ /* 0x040fe20005800000 */
[----:B------:R-:W2:Y:S01]  /*2ff0*/  LDC.64 R10, c[0x0][0x218] ;  /* 0x00008600ff0a7b82 */ /* 0x000ea20000000a00 */
[----:B------:R-:W-:Y:S01]  /*3000*/  @!P2 IMAD.MOV R71, RZ, RZ, -R71 ;  /* 0x000000ffff47a224 */ /* 0x000fe200078e0a47 */
[C---:B------:R-:W-:Y:S01]  /*3010*/  SEL R15, R4.reuse, R15, !P3 ;  /* 0x0000000f040f7207 */ /* 0x040fe20005800000 */
[----:B------:R-:W-:Y:S01]  /*3020*/  @!P1 IMAD.MOV R73, RZ, RZ, -R73 ;  /* 0x000000ffff499224 */ /* 0x000fe200078e0a49 */
[----:B------:R-:W-:Y:S01]  /*3030*/  SEL R17, R4, R17, !P3 ;  /* 0x0000001104117207 */ /* 0x000fe20005800000 */
[----:B------:R-:W-:Y:S01]  /*3040*/  IMAD R8, R8, UR13, RZ ;  /* 0x0000000d08087c24 */ /* 0x000fe2000f8e02ff */
[C---:B------:R-:W-:Y:S01]  /*3050*/  SEL R19, R4.reuse, R19, !P3 ;  /* 0x0000001304137207 */ /* 0x040fe20005800000 */
[----:B------:R-:W-:Y:S01]  /*3060*/  IMAD R7, R7, UR13, RZ ;  /* 0x0000000d07077c24 */ /* 0x000fe2000f8e02ff */
[----:B------:R-:W-:Y:S01]  /*3070*/  SEL R21, R4, R21, !P3 ;  /* 0x0000001504157207 */ /* 0x000fe20005800000 */
[----:B------:R-:W-:Y:S01]  /*3080*/  IMAD R6, R6, UR13, RZ ;  /* 0x0000000d06067c24 */ /* 0x000fe2000f8e02ff */
[C---:B------:R-:W-:Y:S01]  /*3090*/  SEL R23, R4.reuse, R23, !P3 ;  /* 0x0000001704177207 */ /* 0x040fe20005800000 */
[----:B0-----:R-:W-:Y:S01]  /*30a0*/  IMAD.WIDE R238, R7, 0x2, RZ ;  /* 0x0000000207ee7825 */ /* 0x001fe200078e02ff */
[----:B------:R-:W-:-:S02]  /*30b0*/  SEL R25, R4, R25, !P3 ;  /* 0x0000001904197207 */ /* 0x000fc40005800000 */
[C---:B------:R-:W-:Y:S02]  /*30c0*/  SEL R27, R4.reuse, R27, !P3 ;  /* 0x0000001b041b7207 */ /* 0x040fe40005800000 */
[C---:B------:R-:W-:Y:S01]  /*30d0*/  SEL R29, R4.reuse, R29, !P3 ;  /* 0x0000001d041d7207 */ /* 0x040fe20005800000 */
[-C--:B-1----:R-:W-:Y:S01]  /*30e0*/  IMAD R3, R3, R12.reuse, RZ ;  /* 0x0000000c03037224 */ /* 0x082fe200078e02ff */
[C---:B------:R-:W-:Y:S01]  /*30f0*/  SEL R31, R4.reuse, R31, !P3 ;  /* 0x0000001f041f7207 */ /* 0x040fe20005800000 */
[-C--:B------:R-:W-:Y:S01]  /*3100*/  IMAD R13, R13, R12.reuse, RZ ;  /* 0x0000000c0d0d7224 */ /* 0x080fe200078e02ff */
        /* <DEDUP_REMOVED lines=40> */
[----:B------:R-:W-:Y:S01]  /*3390*/  SEL R4, R4, R73, !P3 ;  /* 0x0000004904047207 */ /* 0x000fe20005800000 */
[----:B------:R-:W-:Y:S01]  /*33a0*/  IMAD R55, R55, R12, RZ ;  /* 0x0000000c37377224 */ /* 0x000fe200078e02ff */
[----:B--2---:R-:W-:Y:S01]  /*33b0*/  LEA R14, P4, R3, R10, 0x1 ;  /* 0x0000000a030e7211 */ /* 0x004fe200078808ff */
[----:B------:R-:W-:Y:S01]  /*33c0*/  IMAD R57, R57, R12, RZ ;  /* 0x0000000c39397224 */ /* 0x000fe200078e02ff */
[----:B------:R-:W-:Y:S01]  /*33d0*/  LEA R16, P2, R15, R10, 0x1 ;  /* 0x0000000a0f107211 */ /* 0x000fe200078408ff */
[-C--:B------:R-:W-:Y:S01]  /*33e0*/  IMAD R59, R59, R12.reuse, RZ ;  /* 0x0000000c3b3b7224 */ /* 0x080fe200078e02ff */
[----:B------:R-:W-:Y:S01]  /*33f0*/  CS2R R72, SRZ ;  /* 0x0000000000487805 */ /* 0x000fe2000001ff00 */
[-C--:B------:R-:W-:Y:S01]  /*3400*/  IMAD R61, R61, R12.reuse, RZ ;  /* 0x0000000c3d3d7224 */ /* 0x080fe200078e02ff */
[----:B------:R0:W-:Y:S01]  /*3410*/  STL [R1+0xbe0], R14 ;  /* 0x000be00e01007387 */ /* 0x0001e20000100800 */
[----:B------:R-:W-:-:S02]  /*3420*/  IMAD R63, R63, R12, RZ ;  /* 0x0000000c3f3f7224 */ /* 0x000fc400078e02ff */
[-C--:B------:R-:W-:Y:S02]  /*3430*/  IMAD R65, R65, R12.reuse, RZ ;  /* 0x0000000c41417224 */ /* 0x080fe400078e02ff */
[-C--:B------:R-:W-:Y:S02]  /*3440*/  IMAD R67, R67, R12.reuse, RZ ;  /* 0x0000000c43437224 */ /* 0x080fe400078e02ff */
[-C--:B------:R-:W-:Y:S02]  /*3450*/  IMAD R69, R69, R12.reuse, RZ ;  /* 0x0000000c45457224 */ /* 0x080fe400078e02ff */
[----:B------:R-:W-:Y:S01]  /*3460*/  IMAD R71, R71, R12, RZ ;  /* 0x0000000c47477224 */ /* 0x000fe200078e02ff */
[----:B0-----:R-:W-:Y:S01]  /*3470*/  LEA R14, P1, R17, R10, 0x1 ;  /* 0x0000000a110e7211 */ /* 0x001fe200078208ff */
[----:B------:R-:W-:Y:S01]  /*3480*/  IMAD R4, R4, R12, RZ ;  /* 0x0000000c04047224 */ /* 0x000fe200078e02ff */
[----:B------:R-:W-:-:S04]  /*3490*/  LEA R12, P3, R13, R10, 0x1 ;  /* 0x0000000a0d0c7211 */ /* 0x000fc800078608ff */
[----:B------:R-:W-:Y:S01]  /*34a0*/  LEA.HI.X.SX32 R13, R13, R11, 0x1, P3 ;  /* 0x0000000b0d0d7211 */ /* 0x000fe200018f0eff */
[----:B------:R0:W-:Y:S04]  /*34b0*/  STL [R1+0xbd8], R12 ;  /* 0x000bd80c01007387 */ /* 0x0001e80000100800 */
[----:B------:R1:W-:Y:S04]  /*34c0*/  STL [R1+0xbd0], R16 ;  /* 0x000bd01001007387 */ /* 0x0003e80000100800 */
[----:B------:R2:W-:Y:S01]  /*34d0*/  STL [R1+0xbb0], R14 ;  /* 0x000bb00e01007387 */ /* 0x0005e20000100800 */
[----:B0-----:R-:W-:-:S02]  /*34e0*/  LEA R12, P0, R19, R10, 0x1 ;  /* 0x0000000a130c7211 */ /* 0x001fc400078008ff */
[----:B-1----:R-:W-:-:S03]  /*34f0*/  LEA R16, P6, R21, R10, 0x1 ;  /* 0x0000000a15107211 */ /* 0x002fc600078c08ff */
[----:B------:R0:W-:Y:S01]  /*3500*/  STL [R1+0xba8], R12 ;  /* 0x000ba80c01007387 */ /* 0x0001e20000100800 */
[----:B--2---:R-:W-:-:S03]  /*3510*/  LEA R14, P5, R23, R10, 0x1 ;  /* 0x0000000a170e7211 */ /* 0x004fc600078a08ff */
[----:B------:R-:W-:Y:S04]  /*3520*/  STL [R1+0xba0], R16 ;  /* 0x000ba01001007387 */ /* 0x000fe80000100800 */
[----:B------:R-:W-:Y:S01]  /*3530*/  STL [R1+0xb98], R14 ;  /* 0x000b980e01007387 */ /* 0x000fe20000100800 */
[----:B0-----:R-:W-:Y:S02]  /*3540*/  LEA.HI.X.SX32 R12, R3, R11, 0x1, P4 ;  /* 0x0000000b030c7211 */ /* 0x001fe400020f0eff */
[----:B------:R-:W-:-:S03]  /*3550*/  LEA R3, P4, R25, R10, 0x1 ;  /* 0x0000000a19037211 */ /* 0x000fc600078808ff */
[----:B------:R0:W-:Y:S04]  /*3560*/  STL [R1+0xbdc], R12 ;  /* 0x000bdc0c01007387 */ /* 0x0001e80000100800 */
[----:B------:R1:W-:Y:S04]  /*3570*/  STL [R1+0xb8c], R3 ;  /* 0x000b8c0301007387 */ /* 0x0003e80000100800 */
[----:B------:R2:W-:Y:S01]  /*3580*/  STL [R1+0xbd4], R13 ;  /* 0x000bd40d01007387 */ /* 0x0005e20000100800 */
[----:B0-----:R-:W-:Y:S02]  /*3590*/  LEA R12, P3, R27, R10, 0x1 ;  /* 0x0000000a1b0c7211 */ /* 0x001fe400078608ff */
[----:B-1----:R-:W-:-:S03]  /*35a0*/  LEA.HI.X.SX32 R3, R15, R11, 0x1, P2 ;  /* 0x0000000b0f037211 */ /* 0x002fc600010f0eff */
[----:B------:R0:W-:Y:S01]  /*35b0*/  STL [R1+0xb84], R12 ;  /* 0x000b840c01007387 */ /* 0x0001e20000100800 */
[----:B--2---:R-:W-:-:S03]  /*35c0*/  LEA R13, P2, R29, R10, 0x1 ;  /* 0x0000000a1d0d7211 */ /* 0x004fc600078408ff */
[----:B------:R1:W-:Y:S04]  /*35d0*/  STL [R1+0xbcc], R3 ;  /* 0x000bcc0301007387 */ /* 0x0003e80000100800 */
[----:B------:R2:W-:Y:S01]  /*35e0*/  STL [R1+0xb7c], R13 ;  /* 0x000b7c0d01007387 */ /* 0x0005e20000100800 */
[----:B0-----:R-:W-:Y:S02]  /*35f0*/  LEA.HI.X.SX32 R12, R17, R11, 0x1, P1 ;  /* 0x0000000b110c7211 */ /* 0x001fe400008f0eff */
[----:B-1----:R-:W-:-:S03]  /*3600*/  LEA R3, P1, R31, R10, 0x1 ;  /* 0x0000000a1f037211 */ /* 0x002fc600078208ff */
[----:B------:R0:W-:Y:S01]  /*3610*/  STL [R1+0xbac], R12 ;  /* 0x000bac0c01007387 */ /* 0x0001e20000100800 */
[----:B--2---:R-:W-:-:S03]  /*3620*/  LEA.HI.X.SX32 R13, R19, R11, 0x1, P0 ;  /* 0x0000000b130d7211 */ /* 0x004fc600000f0eff */
        /* <DEDUP_REMOVED lines=12> */
[----:B------:R1:W-:Y:S01]  /*36f0*/  STL [R1+0x580], R3 ;  /* 0x0005800301007387 */ /* 0x0003e20000100800 */
[----:B------:R-:W-:-:S03]  /*3700*/  CS2R R24, SRZ ;  /* 0x0000000000187805 */ /* 0x000fc6000001ff00 */
[----:B------:R-:W-:Y:S01]  /*3710*/  STL [R1+0xb88], R13 ;  /* 0x000b880d01007387 */ /* 0x000fe20000100800 */
[----:B0-----:R-:W-:Y:S02]  /*3720*/  LEA R12, P4, R39, R10, 0x1 ;  /* 0x0000000a270c7211 */ /* 0x001fe400078808ff */
[----:B-1----:R-:W-:-:S03]  /*3730*/  LEA.HI.X.SX32 R3, R27, R11, 0x1, P3 ;  /* 0x0000000b1b037211 */ /* 0x002fc600018f0eff */
[----:B------:R0:W-:Y:S01]  /*3740*/  STL [R1+0x578], R12 ;  /* 0x0005780c01007387 */ /* 0x0001e20000100800 */
[CC--:B------:R-:W-:Y:S02]  /*3750*/  LEA R229, P3, R41.reuse, R10.reuse, 0x1 ;  /* 0x0000000a29e57211 */ /* 0x0c0fe400078608ff */
[----:B------:R-:W-:Y:S01]  /*3760*/  CS2R R26, SRZ ;  /* 0x00000000001a7805 */ /* 0x000fe2000001ff00 */
[----:B------:R1:W-:Y:S01]  /*3770*/  STL [R1+0xb80], R3 ;  /* 0x000b800301007387 */ /* 0x0003e20000100800 */
[-C--:B------:R-:W-:Y:S02]  /*3780*/  LEA.HI.X.SX32 R228, R41, R11.reuse, 0x1, P3 ;  /* 0x0000000b29e47211 */ /* 0x080fe400018f0eff */
[----:B------:R-:W-:Y:S02]  /*3790*/  CS2R R40, SRZ ;  /* 0x0000000000287805 */ /* 0x000fe4000001ff00 */
[----:B------:R-:W-:Y:S02]  /*37a0*/  LEA R245, P3, R55, R10, 0x1 ;  /* 0x0000000a37f57211 */ /* 0x000fe400078608ff */
[----:B0-----:R-:W-:-:S02]  /*37b0*/  LEA.HI.X.SX32 R12, R29, R11, 0x1, P2 ;  /* 0x0000000b1d0c7211 */ /* 0x001fc400010f0eff */
[----:B------:R-:W-:Y:S02]  /*37c0*/  CS2R R28, SRZ ;  /* 0x00000000001c7805 */ /* 0x000fe4000001ff00 */
[-C--:B------:R-:W-:Y:S02]  /*37d0*/  LEA R231, P2, R43, R10.reuse, 0x1 ;  /* 0x0000000a2be77211 */ /* 0x080fe400078408ff */
[-C--:B-1----:R-:W-:Y:S01]  /*37e0*/  LEA.HI.X.SX32 R3, R31, R11.reuse, 0x1, P1 ;  /* 0x0000000b1f037211 */ /* 0x082fe200008f0eff */
[----:B------:R0:W-:Y:S01]  /*37f0*/  STL [R1+0xb78], R12 ;  /* 0x000b780c01007387 */ /* 0x0001e20000100800 */
[----:B------:R-:W-:Y:S02]  /*3800*/  LEA.HI.X.SX32 R230, R43, R11, 0x1, P2 ;  /* 0x0000000b2be67211 */ /* 0x000fe400010f0eff */
[----:B------:R-:W-:Y:S02]  /*3810*/  CS2R R30, SRZ ;  /* 0x00000000001e7805 */ /* 0x000fe4000001ff00 */
[-C--:B------:R-:W-:Y:S01]  /*3820*/  LEA R233, P1, R45, R10.reuse, 0x1 ;  /* 0x0000000a2de97211 */ /* 0x080fe200078208ff */
[----:B------:R1:W-:Y:S01]  /*3830*/  STL [R1+0xb70], R3 ;  /* 0x000b700301007387 */ /* 0x0003e20000100800 */
[----:B------:R-:W-:-:S02]  /*3840*/  LEA R247, P2, R57, R10, 0x1 ;  /* 0x0000000a39f77211 */ /* 0x000fc400078408ff */
[----:B------:R-:W-:Y:S02]  /*3850*/  CS2R R42, SRZ ;  /* 0x00000000002a7805 */ /* 0x000fe4000001ff00 */
[-C--:B------:R-:W-:Y:S02]  /*3860*/  LEA.HI.X.SX32 R232, R45, R11.reuse, 0x1, P1 ;  /* 0x0000000b2de87211 */ /* 0x080fe400008f0eff */
[----:B------:R-:W-:Y:S02]  /*3870*/  CS2R R44, SRZ ;  /* 0x00000000002c7805 */ /* 0x000fe4000001ff00 */
[----:B------:R-:W-:Y:S02]  /*3880*/  LEA R249, P1, R59, R10, 0x1 ;  /* 0x0000000a3bf97211 */ /* 0x000fe400078208ff */
[----:B0-----:R-:W-:Y:S02]  /*3890*/  LEA.HI.X.SX32 R12, R33, R11, 0x1, P0 ;  /* 0x0000000b210c7211 */ /* 0x001fe400000f0eff */
[----:B------:R-:W-:-:S02]  /*38a0*/  CS2R R32, SRZ ;  /* 0x0000000000207805 */ /* 0x000fc4000001ff00 */
[-C--:B------:R-:W-:Y:S02]  /*38b0*/  LEA R235, P0, R47, R10.reuse, 0x1 ;  /* 0x0000000a2feb7211 */ /* 0x080fe400078008ff */
[-C--:B-1----:R-:W-:Y:S01]  /*38c0*/  LEA.HI.X.SX32 R3, R35, R11.reuse, 0x1, P6 ;  /* 0x0000000b23037211 */ /* 0x082fe200030f0eff */
[----:B------:R0:W-:Y:S01]  /*38d0*/  STL [R1+0xb68], R12 ;  /* 0x000b680c01007387 */ /* 0x0001e20000100800 */
[----:B------:R-:W-:Y:S02]  /*38e0*/  LEA R237, P6, R49, R10, 0x1 ;  /* 0x0000000a31ed7211 */ /* 0x000fe400078c08ff */
[----:B------:R-:W-:Y:S02]  /*38f0*/  CS2R R34, SRZ ;  /* 0x0000000000227805 */ /* 0x000fe4000001ff00 */
[-C--:B------:R-:W-:Y:S01]  /*3900*/  LEA.HI.X.SX32 R234, R47, R11.reuse, 0x1, P0 ;  /* 0x0000000b2fea7211 */ /* 0x080fe200000f0eff */
[----:B------:R1:W-:Y:S01]  /*3910*/  STL [R1+0x584], R3 ;  /* 0x0005840301007387 */ /* 0x0003e20000100800 */
[----:B------:R-:W-:-:S02]  /*3920*/  LEA.HI.X.SX32 R236, R49, R11, 0x1, P6 ;  /* 0x0000000b31ec7211 */ /* 0x000fc400030f0eff */
[----:B------:R-:W-:Y:S02]  /*3930*/  CS2R R46, SRZ ;  /* 0x00000000002e7805 */ /* 0x000fe4000001ff00 */
[-C--:B------:R-:W-:Y:S02]  /*3940*/  LEA.HI.X.SX32 R244, R55, R11.reuse, 0x1, P3 ;  /* 0x0000000b37f47211 */ /* 0x080fe400018f0eff */
[----:B------:R-:W-:Y:S02]  /*3950*/  CS2R R48, SRZ ;  /* 0x0000000000307805 */ /* 0x000fe4000001ff00 */
[-C--:B------:R-:W-:Y:S02]  /*3960*/  LEA.HI.X.SX32 R246, R57, R11.reuse, 0x1, P2 ;  /* 0x0000000b39f67211 */ /* 0x080fe400010f0eff */
[----:B------:R-:W-:Y:S02]  /*3970*/  CS2R R54, SRZ ;  /* 0x0000000000367805 */ /* 0x000fe4000001ff00 */
[----:B0-----:R-:W-:-:S02]  /*3980*/  LEA.HI.X.SX32 R12, R37, R11, 0x1, P5 ;  /* 0x0000000b250c7211 */ /* 0x001fc400028f0eff */
[----:B------:R-:W-:Y:S02]  /*3990*/  CS2R R36, SRZ ;  /* 0x0000000000247805 */ /* 0x000fe4000001ff00 */
[-C--:B------:R-:W-:Y:S02]  /*39a0*/  LEA R241, P5, R51, R10.reuse, 0x1 ;  /* 0x0000000a33f17211 */ /* 0x080fe400078a08ff */
[----:B------:R-:W-:Y:S02]  /*39b0*/  CS2R R56, SRZ ;  /* 0x0000000000387805 */ /* 0x000fe4000001ff00 */
[----:B-1----:R-:W-:Y:S01]  /*39c0*/  LEA.HI.X.SX32 R3, R39, R11, 0x1, P4 ;  /* 0x0000000b27037211 */ /* 0x002fe200020f0eff */
[----:B------:R-:W-:Y:S01]  /*39d0*/  STL [R1+0x57c], R12 ;  /* 0x00057c0c01007387 */ /* 0x000fe20000100800 */
[----:B------:R-:W-:Y:S02]  /*39e0*/  LEA R243, P4, R53, R10, 0x1 ;  /* 0x0000000a35f37211 */ /* 0x000fe400078808ff */
[----:B------:R-:W-:-:S02]  /*39f0*/  CS2R R38, SRZ ;  /* 0x0000000000267805 */ /* 0x000fc4000001ff00 */
[-C--:B------:R-:W-:Y:S01]  /*3a00*/  LEA.HI.X.SX32 R240, R51, R11.reuse, 0x1, P5 ;  /* 0x0000000b33f07211 */ /* 0x080fe200028f0eff */
[----:B------:R0:W-:Y:S01]  /*3a10*/  STL [R1+0x574], R3 ;  /* 0x0005740301007387 */ /* 0x0001e20000100800 */
[-C--:B------:R-:W-:Y:S02]  /*3a20*/  LEA.HI.X.SX32 R242, R53, R11.reuse, 0x1, P4 ;  /* 0x0000000b35f27211 */ /* 0x080fe400020f0eff */
[----:B------:R-:W-:Y:S02]  /*3a30*/  CS2R R50, SRZ ;  /* 0x0000000000327805 */ /* 0x000fe4000001ff00 */
[----:B------:R-:W-:Y:S01]  /*3a40*/  LEA.HI.X.SX32 R248, R59, R11, 0x1, P1 ;  /* 0x0000000b3bf87211 */ /* 0x000fe200008f0eff */
[----:B------:R1:W-:Y:S01]  /*3a50*/  STL.64 [R1+0xc10], R228 ;  /* 0x000c10e401007387 */ /* 0x0003e20000100a00 */
[----:B------:R-:W-:Y:S02]  /*3a60*/  LEA R251, P0, R61, R10, 0x1 ;  /* 0x0000000a3dfb7211 */ /* 0x000fe400078008ff */
[----:B------:R-:W-:-:S02]  /*3a70*/  CS2R R52, SRZ ;  /* 0x0000000000347805 */ /* 0x000fc4000001ff00 */
[-C--:B------:R-:W-:Y:S01]  /*3a80*/  LEA R227, P6, R63, R10.reuse, 0x1 ;  /* 0x0000000a3fe37211 */ /* 0x080fe200078c08ff */
[----:B------:R2:W-:Y:S01]  /*3a90*/  STL.64 [R1+0xc18], R230 ;  /* 0x000c18e601007387 */ /* 0x0005e20000100a00 */
[-C--:B------:R-:W-:Y:S01]  /*3aa0*/  LEA R225, P5, R65, R10.reuse, 0x1 ;  /* 0x0000000a41e17211 */ /* 0x080fe200078a08ff */
[----:B0-----:R-:W0:Y:S01]  /*3ab0*/  LDC R3, c[0x0][0x238] ;  /* 0x00008e00ff037b82 */ /* 0x001e220000000800 */
[-C--:B------:R-:W-:Y:S01]  /*3ac0*/  LEA R223, P4, R67, R10.reuse, 0x1 ;  /* 0x0000000a43df7211 */ /* 0x080fe200078808ff */
[----:B------:R-:W-:Y:S01]  /*3ad0*/  STL [R1+0x400], RZ ;  /* 0x000400ff01007387 */ /* 0x000fe20000100800 */
[-C--:B------:R-:W-:Y:S02]  /*3ae0*/  LEA R221, P3, R69, R10.reuse, 0x1 ;  /* 0x0000000a45dd7211 */ /* 0x080fe400078608ff */
[----:B------:R-:W-:Y:S02]  /*3af0*/  CS2R R58, SRZ ;  /* 0x00000000003a7805 */ /* 0x000fe4000001ff00 */
[-C--:B------:R-:W-:Y:S01]  /*3b00*/  LEA R219, P2, R71, R10.reuse, 0x1 ;  /* 0x0000000a47db7211 */ /* 0x080fe200078408ff */
[----:B------:R-:W-:Y:S01]  /*3b10*/  STL [R1+0x404], RZ ;  /* 0x000404ff01007387 */ /* 0x000fe20000100800 */
[----:B------:R-:W-:Y:S01]  /*3b20*/  LEA R217, P1, R4, R10, 0x1 ;  /* 0x0000000a04d97211 */ /* 0x000fe200078208ff */
[----:B-1----:R-:W-:Y:S01]  /*3b30*/  IMAD.WIDE R228, R8, 0x2, RZ ;  /* 0x0000000208e47825 */ /* 0x002fe200078e02ff */
[----:B------:R-:W1:Y:S01]  /*3b40*/  LDC R10, c[0x0][0x23c] ;  /* 0x00008f00ff0a7b82 */ /* 0x000e620000000800 */
[----:B------:R-:W-:Y:S01]  /*3b50*/  STL [R1+0x408], RZ ;  /* 0x000408ff01007387 */ /* 0x000fe20000100800 */
[----:B------:R-:W-:Y:S01]  /*3b60*/  LOP3.LUT R12, R152, 0x1f, RZ, 0xc0, !PT ;  /* 0x0000001f980c7812 */ /* 0x000fe200078ec0ff */
[----:B--2---:R-:W-:Y:S01]  /*3b70*/  IMAD.WIDE R230, R9, 0x2, RZ ;  /* 0x0000000209e67825 */ /* 0x004fe200078e02ff */
[-C--:B------:R-:W-:Y:S01]  /*3b80*/  LEA.HI.X.SX32 R250, R61, R11.reuse, 0x1, P0 ;  /* 0x0000000b3dfa7211 */ /* 0x080fe200000f0eff */
[----:B------:R-:W-:Y:S01]  /*3b90*/  STL [R1+0x40c], RZ ;  /* 0x00040cff01007387 */ /* 0x000fe20000100800 */
[-C--:B------:R-:W-:Y:S01]  /*3ba0*/  LEA.HI.X.SX32 R226, R63, R11.reuse, 0x1, P6 ;  /* 0x0000000b3fe27211 */ /* 0x080fe200030f0eff */
[----:B------:R-:W-:Y:S01]  /*3bb0*/  IMAD.WIDE R8, R6, 0x2, RZ ;  /* 0x0000000206087825 */ /* 0x000fe200078e02ff */
[-C--:B------:R-:W-:Y:S01]  /*3bc0*/  LEA.HI.X.SX32 R224, R65, R11.reuse, 0x1, P5 ;  /* 0x0000000b41e07211 */ /* 0x080fe200028f0eff */
[----:B------:R-:W-:Y:S01]  /*3bd0*/  STL [R1+0x410], RZ ;  /* 0x000410ff01007387 */ /* 0x000fe20000100800 */
[----:B------:R-:W-:-:S02]  /*3be0*/  LEA.HI.X.SX32 R222, R67, R11, 0x1, P4 ;  /* 0x0000000b43de7211 */ /* 0x000fc400020f0eff */
[----:B------:R-:W-:Y:S02]  /*3bf0*/  CS2R R152, SRZ ;  /* 0x0000000000987805 */ /* 0x000fe4000001ff00 */
[-C--:B------:R-:W-:Y:S01]  /*3c00*/  LEA.HI.X.SX32 R220, R69, R11.reuse, 0x1, P3 ;  /* 0x0000000b45dc7211 */ /* 0x080fe200018f0eff */
[----:B------:R-:W-:Y:S01]  /*3c10*/  STL [R1+0x414], RZ ;  /* 0x000414ff01007387 */ /* 0x000fe20000100800 */
[-C--:B------:R-:W-:Y:S01]  /*3c20*/  LEA.HI.X.SX32 R218, R71, R11.reuse, 0x1, P2 ;  /* 0x0000000b47da7211 */ /* 0x080fe200010f0eff */
[C---:B0-----:R-:W-:Y:S01]  /*3c30*/  IMAD R13, R3.reuse, 0x1e, RZ ;  /* 0x0000001e030d7824 */ /* 0x041fe200078e02ff */
[----:B------:R-:W-:Y:S01]  /*3c40*/  LEA.HI.X.SX32 R216, R4, R11, 0x1, P1 ;  /* 0x0000000b04d87211 */ /* 0x000fe200008f0eff */
[----:B------:R-:W-:Y:S01]  /*3c50*/  STL [R1+0x418], RZ ;  /* 0x000418ff01007387 */ /* 0x000fe20000100800 */
[----:B------:R-:W-:Y:S01]  /*3c60*/  SHF.R.S32.HI R11, RZ, 0x5, R2 ;  /* 0x00000005ff0b7819 */ /* 0x000fe20000011402 */
[C---:B------:R-:W-:Y:S01]  /*3c70*/  IMAD R14, R3.reuse, 0x1d, RZ ;  /* 0x0000001d030e7824 */ /* 0x040fe200078e02ff */
[C---:B------:R-:W-:Y:S01]  /*3c80*/  LOP3.LUT R2, R0.reuse, 0x10, RZ, 0x3c, !PT ;  /* 0x0000001000027812 */ /* 0x040fe200078e3cff */
[----:B------:R-:W-:Y:S01]  /*3c90*/  STL [R1+0x41c], RZ ;  /* 0x00041cff01007387 */ /* 0x000fe20000100800 */
[C---:B------:R-:W-:Y:S01]  /*3ca0*/  IMAD R15, R3.reuse, 0x1c, RZ ;  /* 0x0000001c030f7824 */ /* 0x040fe200078e02ff */
[----:B------:R-:W-:Y:S01]  /*3cb0*/  LOP3.LUT R2, R0, 0x30, RZ, 0x3c, !PT ;  /* 0x0000003000027812 */ /* 0x000fe200078e3cff */
[----:B-1----:R-:W-:Y:S01]  /*3cc0*/  IMAD R10, R12, R10, RZ ;  /* 0x0000000a0c0a7224 */ /* 0x002fe200078e02ff */
[----:B------:R-:W-:Y:S01]  /*3cd0*/  STL [R1+0x420], RZ ;  /* 0x000420ff01007387 */ /* 0x000fe20000100800 */
[C---:B------:R-:W-:Y:S01]  /*3ce0*/  IMAD R12, R3.reuse, 0x1f, RZ ;  /* 0x0000001f030c7824 */ /* 0x040fe200078e02ff */
[----:B------:R-:W-:Y:S01]  /*3cf0*/  LOP3.LUT R2, R0, 0x50, RZ, 0x3c, !PT ;  /* 0x0000005000027812 */ /* 0x000fe200078e3cff */
[----:B------:R-:W-:Y:S01]  /*3d00*/  IMAD R16, R3, 0x1b, RZ ;  /* 0x0000001b03107824 */ /* 0x000fe200078e02ff */
[----:B------:R-:W-:Y:S01]  /*3d10*/  STL [R1+0x424], RZ ;  /* 0x000424ff01007387 */ /* 0x000fe20000100800 */
[----:B------:R-:W-:Y:S01]  /*3d20*/  IMAD.WIDE R6, R12, 0x2, R230 ;  /* 0x000000020c067825 */ /* 0x000fe200078e02e6 */
[----:B------:R-:W-:-:S02]  /*3d30*/  LOP3.LUT R2, R0, 0x70, RZ, 0x3c, !PT ;  /* 0x0000007000027812 */ /* 0x000fc400078e3cff */
[----:B------:R-:W-:Y:S01]  /*3d40*/  CS2R R60, SRZ ;  /* 0x00000000003c7805 */ /* 0x000fe2000001ff00 */
[----:B------:R-:W-:Y:S01]  /*3d50*/  STL [R1+0x428], RZ ;  /* 0x000428ff01007387 */ /* 0x000fe20000100800 */
[----:B------:R-:W-:Y:S01]  /*3d60*/  IMAD R17, R3, 0x1a, RZ ;  /* 0x0000001a03117824 */ /* 0x000fe200078e02ff */
[----:B------:R-:W-:Y:S01]  /*3d70*/  LOP3.LUT R2, R5, 0x20, RZ, 0x3c, !PT ;  /* 0x0000002005027812 */ /* 0x000fe200078e3cff */
[C---:B------:R-:W-:Y:S01]  /*3d80*/  IMAD R18, R3.reuse, 0x19, RZ ;  /* 0x0000001903127824 */ /* 0x040fe200078e02ff */
[----:B------:R-:W-:Y:S01]  /*3d90*/  STL [R1+0x42c], RZ ;  /* 0x00042cff01007387 */ /* 0x000fe20000100800 */
[C---:B------:R-:W-:Y:S01]  /*3da0*/  IMAD R19, R3.reuse, 0x18, RZ ;  /* 0x0000001803137824 */ /* 0x040fe200078e02ff */
[----:B------:R-:W-:Y:S01]  /*3db0*/  CS2R R62, SRZ ;  /* 0x00000000003e7805 */ /* 0x000fe2000001ff00 */
        /* <DEDUP_REMOVED lines=10> */
[----:B------:R-:W-:Y:S01]  /*3e60*/  IMAD.SHL.U32 R10, R3, 0x2, RZ ;  /* 0x00000002030a7824 */ /* 0x000fe200078e00ff */
[----:B------:R-:W-:Y:S01]  /*3e70*/  CS2R R68, SRZ ;  /* 0x0000000000447805 */ /* 0x000fe2000001ff00 */
[----:B------:R-:W-:Y:S01]  /*3e80*/  IMAD.U32 R4, RZ, RZ, UR9 ;  /* 0x00000009ff047e24 */ /* 0x000fe2000f8e00ff */
[----:B------:R-:W-:Y:S01]  /*3e90*/  STL [R1+0x43c], RZ ;  /* 0x00043cff01007387 */ /* 0x000fe20000100800 */
[----:B------:R-:W-:Y:S01]  /*3ea0*/  UIADD3.X UR9, UR5, 0x40000040, URZ, UP0, !UPT ;  /* 0x4000004005097890 */ /* 0x000fe200087fe43f */
[----:B------:R-:W-:-:S02]  /*3eb0*/  CS2R R70, SRZ ;  /* 0x0000000000467805 */ /* 0x000fc4000001ff00 */
[----:B------:R-:W-:Y:S01]  /*3ec0*/  STL [R1+0x440], RZ ;  /* 0x000440ff01007387 */ /* 0x000fe20000100800 */
[----:B------:R-:W-:Y:S02]  /*3ed0*/  UIADD3.64 UR20, UR8, 0x80, URZ ;  /* 0x0000008008147897 */ /* 0x000fe4000fffe03f */
[----:B------:R-:W-:Y:S01]  /*3ee0*/  UIADD3.64 UR16, UR8, 0x100, URZ ;  /* 0x0000010008107897 */ /* 0x000fe2000fffe03f */
[----:B------:R-:W-:Y:S01]  /*3ef0*/  STL [R1+0x444], RZ ;  /* 0x000444ff01007387 */ /* 0x000fe20000100800 */
[----:B------:R-:W-:Y:S02]  /*3f00*/  UIADD3.64 UR20, UR8, 0x180, URZ ;  /* 0x0000018008147897 */ /* 0x000fe4000fffe03f */
[----:B------:R-:W-:Y:S01]  /*3f10*/  UIADD3.64 UR16, UR8, 0x200, URZ ;  /* 0x0000020008107897 */ /* 0x000fe2000fffe03f */
[----:B------:R-:W-:Y:S01]  /*3f20*/  STL [R1+0x448], RZ ;  /* 0x000448ff01007387 */ /* 0x000fe20000100800 */
[----:B------:R-:W-:Y:S02]  /*3f30*/  UIADD3.64 UR20, UR8, 0x280, URZ ;  /* 0x0000028008147897 */ /* 0x000fe4000fffe03f */
[----:B------:R-:W-:Y:S01]  /*3f40*/  UIADD3.64 UR24, UR8, 0x300, URZ ;  /* 0x0000030008187897 */ /* 0x000fe2000fffe03f */
[----:B------:R-:W-:Y:S01]  /*3f50*/  STL [R1+0x44c], RZ ;  /* 0x00044cff01007387 */ /* 0x000fe20000100800 */
[----:B------:R-:W-:-:S02]  /*3f60*/  UIADD3.64 UR28, UR8, 0x380, URZ ;  /* 0x00000380081c7897 */ /* 0x000fc4000fffe03f */
        /* <DEDUP_REMOVED lines=10> */
[----:B------:R-:W-:Y:S04]  /*4010*/  STL [R1+0x45c], RZ ;  /* 0x00045cff01007387 */ /* 0x000fe80000100800 */
        /* <DEDUP_REMOVED lines=232> */
[----:B------:R-:W-:Y:S04]  /*4ea0*/  STL [R1], RZ ;  /* 0x000000ff01007387 */ /* 0x000fe80000100800 */
        /* <DEDUP_REMOVED lines=63> */
[----:B------:R0:W-:Y:S04]  /*52a0*/  STL [R1+0xb60], R11 ;  /* 0x000b600b01007387 */ /* 0x0001e80000100800 */
[----:B------:R-:W-:Y:S04]  /*52b0*/  STL.64 [R1+0x550], R230 ;  /* 0x000550e601007387 */ /* 0x000fe80000100a00 */
[----:B------:R-:W-:Y:S01]  /*52c0*/  STL.64 [R1+0x548], R228 ;  /* 0x000548e401007387 */ /* 0x000fe20000100a00 */
[----:B0-----:R-:W-:-:S03]  /*52d0*/  LOP3.LUT R11, R0, 0x20, RZ, 0x3c, !PT ;  /* 0x00000020000b7812 */ /* 0x001fc600078e3cff */
[----:B------:R-:W-:Y:S01]  /*52e0*/  STL.64 [R1+0x540], R238 ;  /* 0x000540ee01007387 */ /* 0x000fe20000100a00 */
[C---:B------:R-:W-:Y:S02]  /*52f0*/  LOP3.LUT R11, R0.reuse, 0x40, RZ, 0x3c, !PT ;  /* 0x00000040000b7812 */ /* 0x040fe400078e3cff */
[----:B------:R-:W-:Y:S01]  /*5300*/  LOP3.LUT R11, R0, 0x60, RZ, 0x3c, !PT ;  /* 0x00000060000b7812 */ /* 0x000fe200078e3cff */
[----:B------:R-:W-:Y:S01]  /*5310*/  STL.64 [R1+0x538], R8 ;  /* 0x0005380801007387 */ /* 0x000fe20000100a00 */
[----:B------:R-:W-:-:S03]  /*5320*/  IMAD R11, R3, 0x13, RZ ;  /* 0x00000013030b7824 */ /* 0x000fc600078e02ff */
[----:B------:R0:W-:Y:S02]  /*5330*/  STL.64 [R1+0x9e0], R6 ;  /* 0x0009e00601007387 */ /* 0x0001e40000100a00 */
[----:B0-----:R-:W-:-:S05]  /*5340*/  IMAD.WIDE R6, R12, 0x2, R228 ;  /* 0x000000020c067825 */ /* 0x001fca00078e02e4 */
        /* <DEDUP_REMOVED lines=9> */
[----:B0-----:R-:W-:-:S04]  /*53e0*/  IMAD.WIDE R6, R13, 0x2, R238 ;  /* 0x000000020d067825 */ /* 0x001fc800078e02ee */
[----:B------:R-:W-:Y:S01]  /*53f0*/  IMAD.WIDE R12, R13, 0x2, R8 ;  /* 0x000000020d0c7825 */ /* 0x000fe200078e0208 */
[----:B------:R0:W-:Y:S04]  /*5400*/  STL.64 [R1+0x9b0], R6 ;  /* 0x0009b00601007387 */ /* 0x0001e80000100a00 */
[----:B------:R1:W-:Y:S01]  /*5410*/  STL.64 [R1+0x9a8], R12 ;  /* 0x0009a80c01007387 */ /* 0x0003e20000100a00 */
[----:B0-----:R-:W-:-:S04]  /*5420*/  IMAD.WIDE R6, R14, 0x2, R230 ;  /* 0x000000020e067825 */ /* 0x001fc800078e02e6 */
[C---:B-1----:R-:W-:Y:S01]  /*5430*/  IMAD.WIDE R12, R14.reuse, 0x2, R228 ;  /* 0x000000020e0c7825 */ /* 0x042fe200078e02e4 */
[----:B------:R0:W-:Y:S04]  /*5440*/  STL.64 [R1+0x9a0], R6 ;  /* 0x0009a00601007387 */ /* 0x0001e80000100a00 */
[----:B------:R1:W-:Y:S01]  /*5450*/  STL.64 [R1+0x998], R12 ;  /* 0x0009980c01007387 */ /* 0x0003e20000100a00 */
[----:B0-----:R-:W-:-:S04]  /*5460*/  IMAD.WIDE R6, R14, 0x2, R238 ;  /* 0x000000020e067825 */ /* 0x001fc800078e02ee */
[----:B-1----:R-:W-:Y:S01]  /*5470*/  IMAD.WIDE R12, R14, 0x2, R8 ;  /* 0x000000020e0c7825 */ /* 0x002fe200078e0208 */
[----:B------:R0:W-:Y:S04]  /*5480*/  STL.64 [R1+0x990], R6 ;  /* 0x0009900601007387 */ /* 0x0001e80000100a00 */
[----:B------:R1:W-:Y:S01]  /*5490*/  STL.64 [R1+0x988], R12 ;  /* 0x0009880c01007387 */ /* 0x0003e20000100a00 */
[----:B0-----:R-:W-:-:S04]  /*54a0*/  IMAD.WIDE R6, R15, 0x2, R230 ;  /* 0x000000020f067825 */ /* 0x001fc800078e02e6 */
[C---:B-1----:R-:W-:Y:S01]  /*54b0*/  IMAD.WIDE R12, R15.reuse, 0x2, R228 ;  /* 0x000000020f0c7825 */ /* 0x042fe200078e02e4 */
[----:B------:R0:W-:Y:S04]  /*54c0*/  STL.64 [R1+0x980], R6 ;  /* 0x0009800601007387 */ /* 0x0001e80000100a00 */
[----:B------:R1:W-:Y:S01]  /*54d0*/  STL.64 [R1+0x978], R12 ;  /* 0x0009780c01007387 */ /* 0x0003e20000100a00 */
[----:B0-----:R-:W-:-:S04]  /*54e0*/  IMAD.WIDE R6, R15, 0x2, R238 ;  /* 0x000000020f067825 */ /* 0x001fc800078e02ee */
[----:B------:R-:W-:Y:S01]  /*54f0*/  IMAD.WIDE R14, R15, 0x2, R8 ;  /* 0x000000020f0e7825 */ /* 0x000fe200078e0208 */
[----:B------:R0:W-:Y:S03]  /*5500*/  STL.64 [R1+0x970], R6 ;  /* 0x0009700601007387 */ /* 0x0001e60000100a00 */
[C---:B-1----:R-:W-:Y:S01]  /*5510*/  IMAD.WIDE R12, R16.reuse, 0x2, R230 ;  /* 0x00000002100c7825 */ /* 0x042fe200078e02e6 */
[----:B------:R1:W-:Y:S04]  /*5520*/  STL.64 [R1+0x968], R14 ;  /* 0x0009680e01007387 */ /* 0x0003e80000100a00 */
[----:B------:R2:W-:Y:S01]  /*5530*/  STL.64 [R1+0x960], R12 ;  /* 0x0009600c01007387 */ /* 0x0005e20000100a00 */
[----:B0-----:R-:W-:-:S04]  /*5540*/  IMAD.WIDE R6, R16, 0x2, R228 ;  /* 0x0000000210067825 */ /* 0x001fc800078e02e4 */
[C---:B-1----:R-:W-:Y:S01]  /*5550*/  IMAD.WIDE R14, R16.reuse, 0x2, R238 ;  /* 0x00000002100e7825 */ /* 0x042fe200078e02ee */
[----:B------:R0:W-:Y:S03]  /*5560*/  STL.64 [R1+0x958], R6 ;  /* 0x0009580601007387 */ /* 0x0001e60000100a00 */
[----:B--2---:R-:W-:Y:S01]  /*5570*/  IMAD.WIDE R12, R16, 0x2, R8 ;  /* 0x00000002100c7825 */ /* 0x004fe200078e0208 */
[----:B------:R1:W-:Y:S04]  /*5580*/  STL.64 [R1+0x950], R14 ;  /* 0x0009500e01007387 */ /* 0x0003e80000100a00 */
[----:B------:R2:W-:Y:S01]  /*5590*/  STL.64 [R1+0x948], R12 ;  /* 0x0009480c01007387 */ /* 0x0005e20000100a00 */
[----:B0-----:R-:W-:-:S04]  /*55a0*/  IMAD.WIDE R6, R17, 0x2, R230 ;  /* 0x0000000211067825 */ /* 0x001fc800078e02e6 */
[C---:B-1----:R-:W-:Y:S01]  /*55b0*/  IMAD.WIDE R14, R17.reuse, 0x2, R228 ;  /* 0x00000002110e7825 */ /* 0x042fe200078e02e4 */
[----:B------:R0:W-:Y:S03]  /*55c0*/  STL.64 [R1+0x940], R6 ;  /* 0x0009400601007387 */ /* 0x0001e60000100a00 */
[C---:B--2---:R-:W-:Y:S01]  /*55d0*/  IMAD.WIDE R12, R17.reuse, 0x2, R238 ;  /* 0x00000002110c7825 */ /* 0x044fe200078e02ee */
        /* <DEDUP_REMOVED lines=9> */
[----:B-1----:R-:W-:Y:S01]  /*5670*/  IMAD.WIDE R14, R18, 0x2, R8 ;  /* 0x00000002120e7825 */ /* 0x002fe200078e0208 */
[----:B------:R0:W-:Y:S03]  /*5680*/  STL.64 [R1+0x910], R6 ;  /* 0x0009100601007387 */ /* 0x0001e60000100a00 */
[C---:B--2---:R-:W-:Y:S01]  /*5690*/  IMAD.WIDE R12, R19.reuse, 0x2, R230 ;  /* 0x00000002130c7825 */ /* 0x044fe200078e02e6 */
        /* <DEDUP_REMOVED lines=35> */
[----:B--2---:R-:W-:-:S05]  /*58d0*/  IMAD.WIDE R12, R23, 0x2, R228 ;  /* 0x00000002170c7825 */ /* 0x004fca00078e02e4 */
[----:B------:R1:W-:Y:S01]  /*58e0*/  STL.64 [R1+0x878], R12 ;  /* 0x0008780c01007387 */ /* 0x0003e20000100a00 */
[----:B0-----:R-:W-:-:S03]  /*58f0*/  IMAD.WIDE R6, R23, 0x2, R8 ;  /* 0x0000000217067825 */ /* 0x001fc600078e0208 */
[----:B------:R0:W-:Y:S04]  /*5900*/  STL.64 [R1+0x870], R14 ;  /* 0x0008700e01007387 */ /* 0x0001e80000100a00 */
[----:B------:R2:W-:Y:S01]  /*5910*/  STL.64 [R1+0x868], R6 ;  /* 0x0008680601007387 */ /* 0x0005e20000100a00 */
[----:B-1----:R-:W-:-:S05]  /*5920*/  IMAD.WIDE R12, R11, 0x2, R230 ;  /* 0x000000020b0c7825 */ /* 0x002fca00078e02e6 */
[----:B------:R1:W-:Y:S01]  /*5930*/  STL.64 [R1+0x860], R12 ;  /* 0x0008600c01007387 */ /* 0x0003e20000100a00 */
[----:B0-----:R-:W-:-:S04]  /*5940*/  IMAD.WIDE R14, R11, 0x2, R238 ;  /* 0x000000020b0e7825 */ /* 0x001fc800078e02ee */
[----:B--2---:R-:W-:-:S05]  /*5950*/  IMAD.WIDE R6, R11, 0x2, R228 ;  /* 0x000000020b067825 */ /* 0x004fca00078e02e4 */
[----:B------:R0:W-:Y:S01]  /*5960*/  STL.64 [R1+0x858], R6 ;  /* 0x0008580601007387 */ /* 0x0001e20000100a00 */
[----:B-1----:R-:W-:-:S03]  /*5970*/  IMAD.WIDE R12, R11, 0x2, R8 ;  /* 0x000000020b0c7825 */ /* 0x002fc600078e0208 */
[----:B------:R1:W-:Y:S01]  /*5980*/  STL.64 [R1+0x850], R14 ;  /* 0x0008500e01007387 */ /* 0x0003e20000100a00 */
[----:B------:R-:W-:-:S03]  /*5990*/  IMAD R11, R3, 0x11, RZ ;  /* 0x00000011030b7824 */ /* 0x000fc600078e02ff */
[----:B------:R2:W-:Y:S01]  /*59a0*/  STL.64 [R1+0x848], R12 ;  /* 0x0008480c01007387 */ /* 0x0005e20000100a00 */
[----:B0-----:R-:W-:-:S04]  /*59b0*/  IMAD.WIDE R6, R2, 0x2, R230 ;  /* 0x0000000202067825 */ /* 0x001fc800078e02e6 */
[C---:B-1----:R-:W-:Y:S01]  /*59c0*/  IMAD.WIDE R14, R2.reuse, 0x2, R238 ;  /* 0x00000002020e7825 */ /* 0x042fe200078e02ee */
[----:B------:R0:W-:Y:S03]  /*59d0*/  STL.64 [R1+0x840], R6 ;  /* 0x0008400601007387 */ /* 0x0001e60000100a00 */
[----:B--2---:R-:W-:-:S05]  /*59e0*/  IMAD.WIDE R12, R2, 0x2, R228 ;  /* 0x00000002020c7825 */ /* 0x004fca00078e02e4 */
[----:B------:R1:W-:Y:S01]  /*59f0*/  STL.64 [R1+0x838], R12 ;  /* 0x0008380c01007387 */ /* 0x0003e20000100a00 */
[----:B0-----:R-:W-:-:S03]  /*5a00*/  IMAD.WIDE R6, R2, 0x2, R8 ;  /* 0x0000000202067825 */ /* 0x001fc600078e0208 */
[----:B------:R0:W-:Y:S01]  /*5a10*/  STL.64 [R1+0x830], R14 ;  /* 0x0008300e01007387 */ /* 0x0001e20000100a00 */
[----:B------:R-:W-:-:S03]  /*5a20*/  IMAD.SHL.U32 R2, R3, 0x10, RZ ;  /* 0x0000001003027824 */ /* 0x000fc600078e00ff */
        /* <DEDUP_REMOVED lines=17> */
[----:B------:R-:W-:-:S03]  /*5b40*/  IMAD R2, R3, 0xe, RZ ;  /* 0x0000000e03027824 */ /* 0x000fc600078e02ff */
        /* <DEDUP_REMOVED lines=105> */
[----:B0-----:R-:W-:-:S05]  /*61e0*/  IMAD.WIDE R6, R2, 0x2, R238 ;  /* 0x0000000202067825 */ /* 0x001fca00078e02ee */
[----:B------:R0:W-:Y:S01]  /*61f0*/  STL.64 [R1+0x670], R6 ;  /* 0x0006700601007387 */ /* 0x0001e20000100a00 */
[----:B-1----:R-:W-:-:S03]  /*6200*/  IMAD.WIDE R12, R11, 0x2, R230 ;  /* 0x000000020b0c7825 */ /* 0x002fc600078e02e6 */
        /* <DEDUP_REMOVED lines=12> */
[----:B------:R-:W-:Y:S04]  /*62d0*/  STL.64 [R1+0x638], R14 ;  /* 0x0006380e01007387 */ /* 0x000fe80000100a00 */
[----:B------:R-:W-:Y:S01]  /*62e0*/  STL.64 [R1+0x630], R12 ;  /* 0x0006300c01007387 */ /* 0x000fe20000100a00 */
[----:B0-----:R-:W-:-:S04]  /*62f0*/  IMAD.WIDE R6, R10, 0x2, R8 ;  /* 0x000000020a067825 */ /* 0x001fc800078e0208 */
[C---:B------:R-:W-:Y:S02]  /*6300*/  IMAD.WIDE R10, R3.reuse, 0x2, R230 ;  /* 0x00000002030a7825 */ /* 0x040fe400078e02e6 */
[----:B------:R0:W5:Y:S04]  /*6310*/  LDL.LU.64 R230, [R1+0xc18] ;  /* 0x000c180001e67983 */ /* 0x0001680000300a00 */
[----:B------:R1:W-:Y:S02]  /*6320*/  STL.64 [R1+0x628], R6 ;  /* 0x0006280601007387 */ /* 0x0003e40000100a00 */
[C---:B-1----:R-:W-:Y:S02]  /*6330*/  IMAD.WIDE R6, R3.reuse, 0x2, R228 ;  /* 0x0000000203067825 */ /* 0x042fe400078e02e4 */
[----:B------:R0:W5:Y:S04]  /*6340*/  LDL.LU.64 R228, [R1+0xc10] ;  /* 0x000c100001e47983 */ /* 0x0001680000300a00 */
[----:B------:R1:W-:Y:S02]  /*6350*/  STL.64 [R1+0x620], R10 ;  /* 0x0006200a01007387 */ /* 0x0003e40000100a00 */
[----:B-1----:R-:W-:-:S02]  /*6360*/  IMAD.WIDE R10, R3, 0x2, R238 ;  /* 0x00000002030a7825 */ /* 0x002fc400078e02ee */
[----:B------:R0:W5:Y:S01]  /*6370*/  LDL.LU.64 R238, [R1+0xc08] ;  /* 0x000c080001ee7983 */ /* 0x0001620000300a00 */
[----:B------:R-:W-:Y:S01]  /*6380*/  UMOV UR15, 0x80000020 ;  /* 0x80000020000f7882 */ /* 0x000fe20000000000 */
[----:B------:R-:W-:Y:S02]  /*6390*/  IMAD.U32 R2, RZ, RZ, UR18 ;  /* 0x00000012ff027e24 */ /* 0x000fe4000f8e00ff */
[----:B------:R1:W-:Y:S04]  /*63a0*/  STL.64 [R1+0x618], R6 ;  /* 0x0006180601007387 */ /* 0x0003e80000100a00 */
[----:B------:R0:W-:Y:S01]  /*63b0*/  STL.64 [R1+0x610], R10 ;  /* 0x0006100a01007387 */ /* 0x0001e20000100a00 */
[----:B-1----:R-:W-:-:S04]  /*63c0*/  IMAD.WIDE R6, R3, 0x2, R8 ;  /* 0x0000000203067825 */ /* 0x002fc800078e0208 */
[----:B------:R-:W-:Y:S01]  /*63d0*/  IMAD.U32 R3, RZ, RZ, UR19 ;  /* 0x00000013ff037e24 */ /* 0x000fe2000f8e00ff */
[----:B------:R0:W-:Y:S06]  /*63e0*/  STL.64 [R1+0x608], R6 ;  /* 0x0006080601007387 */ /* 0x0001ec0000100a00 */
.L_x_1:
[----:B0-----:R-:W2:Y:S04]  /*63f0*/  LDL.64 R10, [R1+0x540] ;  /* 0x00054000010a7983 */ /* 0x001ea80000100a00 */
[----:B------:R-:W-:Y:S04]  /*6400*/  STL.64 [R1+0xf18], R214 ;  /* 0x000f18d601007387 */ /* 0x000fe80000100a00 */
[----:B------:R-:W-:Y:S04]  /*6410*/  STL.64 [R1+0xf10], R212 ;  /* 0x000f10d401007387 */ /* 0x000fe80000100a00 */
[----:B------:R0:W-:Y:S04]  /*6420*/  STL.64 [R1+0xf08], R210 ;  /* 0x000f08d201007387 */ /* 0x0001e80000100a00 */
[----:B0-----:R-:W3:Y:S04]  /*6430*/  LDL.64 R210, [R1+0x610] ;  /* 0x0006100001d27983 */ /* 0x001ee80000100a00 */
[----:B------:R0:W-:Y:S04]  /*6440*/  STL.64 [R1+0xf00], R208 ;  /* 0x000f00d001007387 */ /* 0x0001e80000100a00 */
[----:B0-----:R-:W4:Y:S04]  /*6450*/  LDL.64 R208, [R1+0x618] ;  /* 0x0006180001d07983 */ /* 0x001f280000100a00 */
[----:B------:R0:W-:Y:S04]  /*6460*/  STL.64 [R1+0xef8], R206 ;  /* 0x000ef8ce01007387 */ /* 0x0001e80000100a00 */
[----:B0-----:R-:W3:Y:S04]  /*6470*/  LDL.64 R206, [R1+0x550] ;  /* 0x0005500001ce7983 */ /* 0x001ee80000100a00 */
[----:B------:R0:W-:Y:S04]  /*6480*/  STL.64 [R1+0xef0], R204 ;  /* 0x000ef0cc01007387 */ /* 0x0001e80000100a00 */
[----:B0-----:R-:W4:Y:S04]  /*6490*/  LDL.64 R204, [R1+0x538] ;  /* 0x0005380001cc7983 */ /* 0x001f280000100a00 */
[----:B------:R0:W-:Y:S04]  /*64a0*/  STL.64 [R1+0xee8], R202 ;  /* 0x000ee8ca01007387 */ /* 0x0001e80000100a00 */
[----:B0-----:R-:W3:Y:S01]  /*64b0*/  LDL.64 R202, [R1+0x548] ;  /* 0x0005480001ca7983 */ /* 0x001ee20000100a00 */
[----:B------:R-:W-:-:S02]  /*64c0*/  MOV R6, UR52 ;  /* 0x0000003400067c02 */ /* 0x000fc40008000f00 */
[----:B------:R-:W-:Y:S01]  /*64d0*/  ISETP.GT.AND P2, PT, R4, RZ, PT ;  /* 0x000000ff0400720c */ /* 0x000fe20003f44270 */
[----:B------:R-:W-:Y:S01]  /*64e0*/  STL.64 [R1+0xee0], R200 ;  /* 0x000ee0c801007387 */ /* 0x000fe20000100a00 */
[----:B------:R-:W-:Y:S02]  /*64f0*/  PRMT R22, RZ, 0x7610, R22 ;  /* 0x00007610ff167816 */ /* 0x000fe40000000016 */
[----:B------:R-:W-:Y:S01]  /*6500*/  PRMT R21, RZ, 0x7610, R21 ;  /* 0x00007610ff157816 */ /* 0x000fe20000000015 */
[----:B------:R-:W-:Y:S01]  /*6510*/  STL.64 [R1+0xed8], R198 ;  /* 0x000ed8c601007387 */ /* 0x000fe20000100a00 */
[----:B------:R-:W-:Y:S02]  /*6520*/  PRMT R20, RZ, 0x7610, R20 ;  /* 0x00007610ff147816 */ /* 0x000fe40000000014 */
[----:B------:R-:W-:Y:S01]  /*6530*/  PRMT R23, RZ, 0x7610, R23 ;  /* 0x00007610ff177816 */ /* 0x000fe20000000017 */
[----:B------:R-:W-:Y:S01]  /*6540*/  STL.64 [R1+0xed0], R196 ;  /* 0x000ed0c401007387 */ /* 0x000fe20000100a00 */
[----:B------:R-:W-:-:S02]  /*6550*/  PRMT R19, RZ, 0x7610, R19 ;  /* 0x00007610ff137816 */ /* 0x000fc40000000013 */
[----:B------:R-:W-:Y:S01]  /*6560*/  PRMT R17, RZ, 0x7610, R17 ;  /* 0x00007610ff117816 */ /* 0x000fe20000000011 */
[----:B------:R-:W-:Y:S01]  /*6570*/  STL.64 [R1+0xec8], R194 ;  /* 0x000ec8c201007387 */ /* 0x000fe20000100a00 */
[----:B------:R-:W-:Y:S02]  /*6580*/  PRMT R16, RZ, 0x7610, R16 ;  /* 0x00007610ff107816 */ /* 0x000fe40000000010 */
[----:B------:R-:W-:Y:S01]  /*6590*/  PRMT R18, RZ, 0x7610, R18 ;  /* 0x00007610ff127816 */ /* 0x000fe20000000012 */
[----:B------:R-:W-:Y:S01]  /*65a0*/  STL.64 [R1+0xec0], R192 ;  /* 0x000ec0c001007387 */ /* 0x000fe20000100a00 */
[----:B------:R-:W-:Y:S02]  /*65b0*/  PRMT R15, RZ, 0x7610, R15 ;  /* 0x00007610ff0f7816 */ /* 0x000fe4000000000f */
[----:B------:R-:W-:Y:S01]  /*65c0*/  PRMT R14, RZ, 0x7610, R14 ;  /* 0x00007610ff0e7816 */ /* 0x000fe2000000000e */
[----:B------:R-:W-:Y:S01]  /*65d0*/  STL.64 [R1+0xeb8], R190 ;  /* 0x000eb8be01007387 */ /* 0x000fe20000100a00 */
[----:B------:R-:W-:-:S02]  /*65e0*/  LOP3.LUT R251, R251, R250, RZ, 0x3c, !PT ;  /* 0x000000fafbfb7212 */ /* 0x000fc400078e3cff */
[----:B------:R-:W-:Y:S01]  /*65f0*/  LOP3.LUT R249, R249, R248, RZ, 0x3c, !PT ;  /* 0x000000f8f9f97212 */ /* 0x000fe200078e3cff */
[----:B------:R-:W-:Y:S01]  /*6600*/  STL.64 [R1+0xeb0], R188 ;  /* 0x000eb0bc01007387 */ /* 0x000fe20000100a00 */
[----:B------:R-:W-:Y:S02]  /*6610*/  LOP3.LUT R247, R247, R246, RZ, 0x3c, !PT ;  /* 0x000000f6f7f77212 */ /* 0x000fe400078e3cff */
[----:B------:R-:W-:Y:S01]  /*6620*/  LOP3.LUT R245, R245, R244, RZ, 0x3c, !PT ;  /* 0x000000f4f5f57212 */ /* 0x000fe200078e3cff */
[----:B------:R-:W-:Y:S01]  /*6630*/  STL.64 [R1+0xea8], R186 ;  /* 0x000ea8ba01007387 */ /* 0x000fe20000100a00 */
[----:B------:R-:W-:Y:S02]  /*6640*/  LOP3.LUT R243, R243, R242, RZ, 0x3c, !PT ;  /* 0x000000f2f3f37212 */ /* 0x000fe400078e3cff */
[----:B------:R-:W-:Y:S01]  /*6650*/  LOP3.LUT R241, R241, R240, RZ, 0x3c, !PT ;  /* 0x000000f0f1f17212 */ /* 0x000fe200078e3cff */
[----:B------:R-:W-:Y:S01]  /*6660*/  STL.64 [R1+0xea0], R184 ;  /* 0x000ea0b801007387 */ /* 0x000fe20000100a00 */
[----:B------:R-:W-:-:S02]  /*6670*/  LOP3.LUT R237, R237, R236, RZ, 0x3c, !PT ;  /* 0x000000eceded7212 */ /* 0x000fc400078e3cff */
[----:B------:R-:W-:Y:S01]  /*6680*/  LOP3.LUT R235, R235, R234, RZ, 0x3c, !PT ;  /* 0x000000eaebeb7212 */ /* 0x000fe200078e3cff */
[----:B------:R-:W-:Y:S01]  /*6690*/  STL.64 [R1+0xe98], R182 ;  /* 0x000e98b601007387 */ /* 0x000fe20000100a00 */
[----:B------:R-:W-:Y:S02]  /*66a0*/  LOP3.LUT R233, R233, R232, RZ, 0x3c, !PT ;  /* 0x000000e8e9e97212 */ /* 0x000fe400078e3cff */
[----:B-----5:R-:W-:Y:S01]  /*66b0*/  LOP3.LUT R231, R231, R230, RZ, 0x3c, !PT ;  /* 0x000000e6e7e77212 */ /* 0x020fe200078e3cff */
[----:B------:R-:W-:Y:S01]  /*66c0*/  STL.64 [R1+0xe90], R180 ;  /* 0x000e90b401007387 */ /* 0x000fe20000100a00 */
[----:B------:R-:W-:Y:S01]  /*66d0*/  LOP3.LUT R229, R229, R228, RZ, 0x3c, !PT ;  /* 0x000000e4e5e57212 */ /* 0x000fe200078e3cff */
[----:B------:R-:W-:Y:S01]  /*66e0*/  UMOV UR13, 0x40000040 ;  /* 0x40000040000d7882 */ /* 0x000fe20000000000 */
[----:B------:R-:W-:Y:S01]  /*66f0*/  MOV R213, UR49 ;  /* 0x0000003100d57c02 */ /* 0x000fe20008000f00 */
[----:B------:R-:W-:Y:S01]  /*6700*/  STL.64 [R1+0xe88], R178 ;  /* 0x000e88b201007387 */ /* 0x000fe20000100a00 */
[----:B------:R-:W-:Y:S01]  /*6710*/  MOV R214, UR48 ;  /* 0x0000003000d67c02 */ /* 0x000fe20008000f00 */
[----:B------:R-:W-:Y:S01]  /*6720*/  UMOV UR50, UR14 ;  /* 0x0000000e00327c82 */ /* 0x000fe20008000000 */
[----:B------:R-:W-:Y:S01]  /*6730*/  UMOV UR51, UR15 ;  /* 0x0000000f00337c82 */ /* 0x000fe20008000000 */
[----:B------:R-:W-:Y:S01]  /*6740*/  STL.64 [R1+0xe80], R176 ;  /* 0x000e80b001007387 */ /* 0x000fe20000100a00 */
[----:B------:R-:W-:-:S03]  /*6750*/  MOV R215, UR53 ;  /* 0x0000003500d77c02 */ /* 0x000fc60008000f00 */
[----:B------:R-:W-:Y:S04]  /*6760*/  STL.64 [R1+0xe78], R174 ;  /* 0x000e78ae01007387 */ /* 0x000fe80000100a00 */
[----:B------:R-:W-:Y:S04]  /*6770*/  STL.64 [R1+0xe70], R172 ;  /* 0x000e70ac01007387 */ /* 0x000fe80000100a00 */
[----:B------:R-:W-:Y:S04]  /*6780*/  STL.64 [R1+0xe68], R170 ;  /* 0x000e68aa01007387 */ /* 0x000fe80000100a00 */
[----:B------:R-:W-:Y:S04]  /*6790*/  STL.64 [R1+0xe60], R168 ;  /* 0x000e60a801007387 */ /* 0x000fe80000100a00 */
[----:B------:R-:W-:Y:S04]  /*67a0*/  STL.64 [R1+0xe58], R166 ;  /* 0x000e58a601007387 */ /* 0x000fe80000100a00 */
[----:B------:R-:W-:Y:S04]  /*67b0*/  STL.64 [R1+0xe50], R164 ;  /* 0x000e50a401007387 */ /* 0x000fe80000100a00 */
[----:B------:R-:W-:Y:S04]  /*67c0*/  STL.64 [R1+0xe48], R162 ;  /* 0x000e48a201007387 */ /* 0x000fe80000100a00 */
[----:B------:R0:W-:Y:S04]  /*67d0*/  STL.64 [R1+0xe40], R160 ;  /* 0x000e40a001007387 */ /* 0x0001e80000100a00 */
[----:B------:R1:W-:Y:S04]  /*67e0*/  STL.64 [R1+0xe38], R158 ;  /* 0x000e389e01007387 */ /* 0x0003e80000100a00 */
[----:B------:R-:W-:Y:S04]  /*67f0*/  STL.64 [R1+0xe30], R156 ;  /* 0x000e309c01007387 */ /* 0x000fe80000100a00 */
[----:B------:R-:W-:Y:S04]  /*6800*/  STL.64 [R1+0xe28], R154 ;  /* 0x000e289a01007387 */ /* 0x000fe80000100a00 */
[----:B------:R-:W-:Y:S01]  /*6810*/  STL.64 [R1+0xe20], R152 ;  /* 0x000e209801007387 */ /* 0x000fe20000100a00 */
[----:B0-----:R-:W-:Y:S01]  /*6820*/  PRMT R160, RZ, 0x7610, R160 ;  /* 0x00007610ffa07816 */ /* 0x001fe200000000a0 */
[----:B-1----:R-:W0:Y:S02]  /*6830*/  LDC R159, c[0x0][0x23c] ;  /* 0x00008f00ff9f7b82 */ /* 0x002e240000000800 */
[----:B------:R-:W-:Y:S04]  /*6840*/  STL.64 [R1+0xe18], R150 ;  /* 0x000e189601007387 */ /* 0x000fe80000100a00 */
        /* <DEDUP_REMOVED lines=63> */
[----:B------:R1:W-:Y:S04]  /*6c40*/  STL [R1+0xc18], R252 ;  /* 0x000c18fc01007387 */ /* 0x0003e80000100800 */
[----:B------:R-:W-:Y:S04]  /*6c50*/  STL.64 [R1+0xc08], R238 ;  /* 0x000c08ee01007387 */ /* 0x000fe80000100a00 */
[----:B------:R-:W4:Y:S01]  /*6c60*/  LDL.64 R12, [R1+0x608] ;  /* 0x00060800010c7983 */ /* 0x000f220000100a00 */
[----:B--2---:R-:W-:-:S02]  /*6c70*/  IADD3 R8, P1, R10, R2, RZ ;  /* 0x000000020a087210 */ /* 0x004fc40007f3e0ff */
[----:B-1----:R-:W-:Y:S01]  /*6c80*/  MOV R252, UR56 ;  /* 0x0000003800fc7c02 */ /* 0x002fe20008000f00 */
[----:B------:R3:W-:Y:S01]  /*6c90*/  STL [R1+0xbbc], R6 ;  /* 0x000bbc0601007387 */ /* 0x0007e20000100800 */
[----:B------:R-:W-:Y:S01]  /*6ca0*/  PRMT R161, RZ, 0x7610, R161 ;  /* 0x00007610ffa17816 */ /* 0x000fe200000000a1 */
[----:B------:R-:W-:Y:S01]  /*6cb0*/  IMAD.X R9, R11, 0x1, R3, P1 ;  /* 0x000000010b097824 */ /* 0x000fe200008e0603 */
[----:B------:R-:W-:Y:S01]  /*6cc0*/  PRMT R168, RZ, 0x7610, R168 ;  /* 0x00007610ffa87816 */ /* 0x000fe200000000a8 */
[----:B------:R-:W-:Y:S01]  /*6cd0*/  STL [R1+0xf20], R252 ;  /* 0x000f20fc01007387 */ /* 0x000fe20000100800 */
[----:B------:R-:W-:Y:S02]  /*6ce0*/  PRMT R167, RZ, 0x7610, R167 ;  /* 0x00007610ffa77816 */ /* 0x000fe400000000a7 */
[----:B------:R-:W-:Y:S01]  /*6cf0*/  PRMT R147, RZ, 0x7610, R147 ;  /* 0x00007610ff937816 */ /* 0x000fe20000000093 */
[----:B------:R-:W2:Y:S01]  /*6d00*/  LDL.64 R182, [R1+0x620] ;  /* 0x0006200001b67983 */ /* 0x000ea20000100a00 */
[----:B------:R-:W-:-:S02]  /*6d10*/  PRMT R148, RZ, 0x7610, R148 ;  /* 0x00007610ff947816 */ /* 0x000fc40000000094 */
[----:B---3--:R-:W-:Y:S01]  /*6d20*/  IADD3 R6, P0, R202, R2, RZ ;  /* 0x00000002ca067210 */ /* 0x008fe20007f1e0ff */
[----:B------:R-:W3:Y:S01]  /*6d30*/  LDL.64 R180, [R1+0x638] ;  /* 0x0006380001b47983 */ /* 0x000ee20000100a00 */
[----:B------:R-:W-:Y:S02]  /*6d40*/  PRMT R149, RZ, 0x7610, R149 ;  /* 0x00007610ff957816 */ /* 0x000fe40000000095 */
[----:B------:R-:W-:Y:S01]  /*6d50*/  PRMT R146, RZ, 0x7610, R146 ;  /* 0x00007610ff927816 */ /* 0x000fe20000000092 */
[----:B------:R-:W3:Y:S01]  /*6d60*/  LDL.64 R174, [R1+0x628] ;  /* 0x0006280001ae7983 */ /* 0x000ee20000100a00 */
[----:B------:R-:W-:Y:S01]  /*6d70*/  IMAD.X R7, R203, 0x1, R3, P0 ;  /* 0x00000001cb077824 */ /* 0x000fe200000e0603 */
[----:B------:R-:W-:Y:S02]  /*6d80*/  PRMT R131, RZ, 0x7610, R131 ;  /* 0x00007610ff837816 */ /* 0x000fe40000000083 */
[----:B------:R-:W3:Y:S01]  /*6d90*/  LDL.64 R172, [R1+0x640] ;  /* 0x0006400001ac7983 */ /* 0x000ee20000100a00 */
[----:B------:R-:W-:-:S02]  /*6da0*/  PRMT R132, RZ, 0x7610, R132 ;  /* 0x00007610ff847816 */ /* 0x000fc40000000084 */
[----:B------:R-:W-:Y:S01]  /*6db0*/  PRMT R133, RZ, 0x7610, R133 ;  /* 0x00007610ff857816 */ /* 0x000fe20000000085 */
[----:B------:R-:W3:Y:S01]  /*6dc0*/  LDL.64 R178, [R1+0x630] ;  /* 0x0006300001b27983 */ /* 0x000ee20000100a00 */
[----:B------:R-:W-:Y:S02]  /*6dd0*/  PRMT R130, RZ, 0x7610, R130 ;  /* 0x00007610ff827816 */ /* 0x000fe40000000082 */
[----:B------:R-:W-:Y:S01]  /*6de0*/  PRMT R115, RZ, 0x7610, R115 ;  /* 0x00007610ff737816 */ /* 0x000fe20000000073 */
[----:B------:R-:W3:Y:S01]  /*6df0*/  LDL.64 R170, [R1+0x650] ;  /* 0x0006500001aa7983 */ /* 0x000ee20000100a00 */
[----:B----4-:R-:W-:Y:S02]  /*6e00*/  IADD3 R10, P0, R204, R2, RZ ;  /* 0x00000002cc0a7210 */ /* 0x010fe40007f1e0ff */
[----:B------:R-:W-:Y:S01]  /*6e10*/  PRMT R116, RZ, 0x7610, R116 ;  /* 0x00007610ff747816 */ /* 0x000fe20000000074 */
[----:B------:R1:W4:Y:S01]  /*6e20*/  @P2 LDG.E.U16 R22, desc[UR6][R6.64] ;  /* 0x0000000606162981 */ /* 0x000322000c1e1500 */
[----:B------:R-:W-:Y:S01]  /*6e30*/  PRMT R117, RZ, 0x7610, R117 ;  /* 0x00007610ff757816 */ /* 0x000fe20000000075 */
[----:B------:R-:W-:Y:S01]  /*6e40*/  IMAD.X R11, R205, 0x1, R3, P0 ;  /* 0x00000001cd0b7824 */ /* 0x000fe200000e0603 */
[----:B------:R-:W-:Y:S01]  /*6e50*/  PRMT R114, RZ, 0x7610, R114 ;  /* 0x00007610ff727816 */ /* 0x000fe20000000072 */
[----:B------:R0:W4:Y:S01]  /*6e60*/  @P2 LDG.E.U16 R21, desc[UR6][R8.64] ;  /* 0x0000000608152981 */ /* 0x000122000c1e1500 */
[----:B------:R-:W-:-:S02]  /*6e70*/  PRMT R99, RZ, 0x7610, R99 ;  /* 0x00007610ff637816 */ /* 0x000fc40000000063 */
[----:B------:R-:W-:Y:S01]  /*6e80*/  PRMT R100, RZ, 0x7610, R100 ;  /* 0x00007610ff647816 */ /* 0x000fe20000000064 */
[----:B------:R-:W4:Y:S01]  /*6e90*/  @P2 LDG.E.U16 R20, desc[UR6][R10.64] ;  /* 0x000000060a142981 */ /* 0x000f22000c1e1500 */
[----:B------:R-:W-:Y:S02]  /*6ea0*/  PRMT R101, RZ, 0x7610, R101 ;  /* 0x00007610ff657816 */ /* 0x000fe40000000065 */
[-C--:B-1----:R-:W-:Y:S01]  /*6eb0*/  IADD3 R6, P1, R206, R2.reuse, RZ ;  /* 0x00000002ce067210 */ /* 0x082fe20007f3e0ff */
[----:B------:R-:W4:Y:S01]  /*6ec0*/  LDL.64 R176, [R1+0x658] ;  /* 0x0006580001b07983 */ /* 0x000f220000100a00 */
[----:B------:R-:W-:Y:S02]  /*6ed0*/  PRMT R98, RZ, 0x7610, R98 ;  /* 0x00007610ff627816 */ /* 0x000fe40000000062 */
[----:B------:R-:W-:Y:S01]  /*6ee0*/  PRMT R164, RZ, 0x7610, R164 ;  /* 0x00007610ffa47816 */ /* 0x000fe200000000a4 */
[----:B------:R-:W-:Y:S01]  /*6ef0*/  IMAD.X R7, R207, 0x1, R3, P1 ;  /* 0x00000001cf077824 */ /* 0x000fe200008e0603 */
[----:B0-----:R-:W-:Y:S01]  /*6f00*/  IADD3 R8, P1, R208, R2, RZ ;  /* 0x00000002d0087210 */ /* 0x001fe20007f3e0ff */
[----:B------:R-:W4:Y:S01]  /*6f10*/  LDL.64 R184, [R1+0x7e0] ;  /* 0x0007e00001b87983 */ /* 0x000f220000100a00 */
[----:B------:R-:W-:-:S02]  /*6f20*/  PRMT R165, RZ, 0x7610, R165 ;  /* 0x00007610ffa57816 */ /* 0x000fc400000000a5 */
[----:B------:R-:W-:Y:S01]  /*6f30*/  PRMT R166, RZ, 0x7610, R166 ;  /* 0x00007610ffa67816 */ /* 0x000fe200000000a6 */
[----:B------:R-:W-:Y:S01]  /*6f40*/  IMAD.X R9, R209, 0x1, R3, P1 ;  /* 0x00000001d1097824 */ /* 0x000fe200008e0603 */
[----:B------:R-:W-:Y:S01]  /*6f50*/  ISETP.GT.AND P0, PT, R4, 0x1, PT ;  /* 0x000000010400780c */ /* 0x000fe20003f04270 */
[----:B------:R0:W4:Y:S01]  /*6f60*/  @P2 LDG.E.U16 R23, desc[UR6][R6.64] ;  /* 0x0000000606172981 */ /* 0x000122000c1e1500 */
[----:B------:R-:W-:Y:S02]  /*6f70*/  PRMT R163, RZ, 0x7610, R163 ;  /* 0x00007610ffa37816 */ /* 0x000fe400000000a3 */
[----:B------:R-:W-:Y:S02]  /*6f80*/  PRMT R143, RZ, 0x7610, R143 ;  /* 0x00007610ff8f7816 */ /* 0x000fe4000000008f */
[----:B------:R-:W-:Y:S02]  /*6f90*/  PRMT R144, RZ, 0x7610, R144 ;  /* 0x00007610ff907816 */ /* 0x000fe40000000090 */
[----:B------:R-:W-:-:S02]  /*6fa0*/  PRMT R145, RZ, 0x7610, R145 ;  /* 0x00007610ff917816 */ /* 0x000fc40000000091 */
[----:B------:R-:W-:Y:S02]  /*6fb0*/  PRMT R142, RZ, 0x7610, R142 ;  /* 0x00007610ff8e7816 */ /* 0x000fe4000000008e */
[----:B0-----:R-:W-:Y:S01]  /*6fc0*/  IADD3 R6, P2, R210, R2, RZ ;  /* 0x00000002d2067210 */ /* 0x001fe20007f5e0ff */
[----:B------:R2:W4:Y:S01]  /*6fd0*/  @P0 LDG.E.U16 R160, desc[UR6][R8.64] ;  /* 0x0000000608a00981 */ /* 0x000522000c1e1500 */
[----:B------:R-:W-:Y:S02]  /*6fe0*/  PRMT R127, RZ, 0x7610, R127 ;  /* 0x00007610ff7f7816 */ /* 0x000fe4000000007f */
[----:B------:R-:W-:Y:S01]  /*6ff0*/  PRMT R128, RZ, 0x7610, R128 ;  /* 0x00007610ff807816 */ /* 0x000fe20000000080 */
[----:B------:R-:W-:Y:S01]  /*7000*/  IMAD.X R7, R211, 0x1, R3, P2 ;  /* 0x00000001d3077824 */ /* 0x000fe200010e0603 */
[----:B------:R-:W-:Y:S02]  /*7010*/  PRMT R129, RZ, 0x7610, R129 ;  /* 0x00007610ff817816 */ /* 0x000fe40000000081 */
[----:B------:R-:W-:-:S02]  /*7020*/  PRMT R126, RZ, 0x7610, R126 ;  /* 0x00007610ff7e7816 */ /* 0x000fc4000000007e */
[----:B------:R3:W4:Y:S01]  /*7030*/  @P0 LDG.E.U16 R161, desc[UR6][R6.64] ;  /* 0x0000000606a10981 */ /* 0x000722000c1e1500 */
[----:B------:R-:W-:Y:S02]  /*7040*/  PRMT R111, RZ, 0x7610, R111 ;  /* 0x00007610ff6f7816 */ /* 0x000fe4000000006f */
[----:B------:R-:W-:Y:S02]  /*7050*/  PRMT R112, RZ, 0x7610, R112 ;  /* 0x00007610ff707816 */ /* 0x000fe40000000070 */
[----:B------:R-:W-:Y:S02]  /*7060*/  PRMT R113, RZ, 0x7610, R113 ;  /* 0x00007610ff717816 */ /* 0x000fe40000000071 */
[----:B------:R-:W-:Y:S02]  /*7070*/  PRMT R110, RZ, 0x7610, R110 ;  /* 0x00007610ff6e7816 */ /* 0x000fe4000000006e */
[----:B------:R-:W-:Y:S02]  /*7080*/  PRMT R96, RZ, 0x7610, R96 ;  /* 0x00007610ff607816 */ /* 0x000fe40000000060 */
[----:B------:R-:W-:-:S02]  /*7090*/  PRMT R97, RZ, 0x7610, R97 ;  /* 0x00007610ff617816 */ /* 0x000fc40000000061 */
        /* <DEDUP_REMOVED lines=34> */
[----:B------:R-:W-:Y:S01]  /*72c0*/  PRMT R102, RZ, 0x7610, R102 ;  /* 0x00007610ff667816 */ /* 0x000fe20000000066 */
[----:B------:R-:W0:Y:S01]  /*72d0*/  S2R R151, SR_TID.X ;  /* 0x0000000000977919 */ /* 0x000e220000002100 */
[----:B------:R-:W-:-:S02]  /*72e0*/  LOP3.LUT R250, R251, R250, RZ, 0x3c, !PT ;  /* 0x000000fafbfa7212 */ /* 0x000fc400078e3cff */
[----:B------:R-:W-:Y:S02]  /*72f0*/  LOP3.LUT R248, R249, R248, RZ, 0x3c, !PT ;  /* 0x000000f8f9f87212 */ /* 0x000fe400078e3cff */
[----:B------:R-:W-:Y:S02]  /*7300*/  LOP3.LUT R246, R247, R246, RZ, 0x3c, !PT ;  /* 0x000000f6f7f67212 */ /* 0x000fe400078e3cff */
[----:B------:R-:W-:Y:S02]  /*7310*/  LOP3.LUT R244, R245, R244, RZ, 0x3c, !PT ;  /* 0x000000f4f5f47212 */ /* 0x000fe400078e3cff */
[----:B------:R-:W-:Y:S02]  /*7320*/  LOP3.LUT R242, R243, R242, RZ, 0x3c, !PT ;  /* 0x000000f2f3f27212 */ /* 0x000fe400078e3cff */
[----:B------:R-:W-:Y:S02]  /*7330*/  LOP3.LUT R240, R241, R240, RZ, 0x3c, !PT ;  /* 0x000000f0f1f07212 */ /* 0x000fe400078e3cff */
[----:B------:R-:W-:-:S02]  /*7340*/  LOP3.LUT R236, R237, R236, RZ, 0x3c, !PT ;  /* 0x000000ecedec7212 */ /* 0x000fc400078e3cff */
[----:B------:R-:W-:Y:S02]  /*7350*/  LOP3.LUT R234, R235, R234, RZ, 0x3c, !PT ;  /* 0x000000eaebea7212 */ /* 0x000fe400078e3cff */
[----:B------:R-:W-:Y:S02]  /*7360*/  LOP3.LUT R232, R233, R232, RZ, 0x3c, !PT ;  /* 0x000000e8e9e87212 */ /* 0x000fe400078e3cff */
[----:B------:R-:W-:Y:S02]  /*7370*/  LOP3.LUT R230, R231, R230, RZ, 0x3c, !PT ;  /* 0x000000e6e7e67212 */ /* 0x000fe400078e3cff */
[----:B------:R-:W-:Y:S02]  /*7380*/  LOP3.LUT R228, R229, R228, RZ, 0x3c, !PT ;  /* 0x000000e4e5e47212 */ /* 0x000fe400078e3cff */
[----:B------:R-:W-:Y:S02]  /*7390*/  PRMT R157, RZ, 0x7610, R157 ;  /* 0x00007610ff9d7816 */ /* 0x000fe4000000009d */
[----:B------:R-:W-:-:S02]  /*73a0*/  PRMT R156, RZ, 0x7610, R156 ;  /* 0x00007610ff9c7816 */ /* 0x000fc4000000009c */
[----:B------:R-:W-:Y:S02]  /*73b0*/  PRMT R91, RZ, 0x7610, R91 ;  /* 0x00007610ff5b7816 */ /* 0x000fe4000000005b */
[----:B------:R-:W-:Y:S01]  /*73c0*/  PRMT R90, RZ, 0x7610, R90 ;  /* 0x00007610ff5a7816 */ /* 0x000fe2000000005a */
[----:B------:R-:W-:Y:S01]  /*73d0*/  UIADD3.64 UR48, UR8, 0x80, URZ ;  /* 0x0000008008307897 */ /* 0x000fe2000fffe03f */
[----:B------:R-:W-:Y:S02]  /*73e0*/  MOV R88, UR57 ;  /* 0x0000003900587c02 */ /* 0x000fe40008000f00 */
[----:B------:R-:W-:-:S05]  /*73f0*/  IADD3 R10, P1, R12, R2, RZ ;  /* 0x000000020c0a7210 */ /* 0x000fca0007f3e0ff */
[----:B------:R-:W-:Y:S02]  /*7400*/  IMAD.X R11, R13, 0x1, R3, P1 ;  /* 0x000000010d0b7824 */ /* 0x000fe400008e0603 */
[----:B------:R-:W4:Y:S01]  /*7410*/  LDL.64 R12, [R1+0x648] ;  /* 0x00064800010c7983 */ /* 0x000f220000100a00 */
[----:B------:R-:W-:-:S03]  /*7420*/  ISETP.GT.AND P1, PT, R4, 0x2, PT ;  /* 0x000000020400780c */ /* 0x000fc60003f24270 */
[----:B------:R-:W4:Y:S01]  /*7430*/  @P0 LDG.E.U16 R168, desc[UR6][R10.64] ;  /* 0x000000060aa80981 */ /* 0x000f22000c1e1500 */
[-C--:B--2---:R-:W-:Y:S02]  /*7440*/  IADD3 R8, P3, R182, R2.reuse, RZ ;  /* 0x00000002b6087210 */ /* 0x084fe40007f7e0ff */
[----:B---3--:R-:W-:-:S03]  /*7450*/  IADD3 R6, P2, R180, R2, RZ ;  /* 0x00000002b4067210 */ /* 0x008fc60007f5e0ff */
[--C-:B------:R-:W-:Y:S02]  /*7460*/  IMAD.X R9, R183, 0x1, R3.reuse, P3 ;  /* 0x00000001b7097824 */ /* 0x100fe400018e0603 */
[----:B------:R-:W2:Y:S01]  /*7470*/  LDL.64 R182, [R1+0x660] ;  /* 0x0006600001b67983 */ /* 0x000ea20000100a00 */
[----:B------:R-:W-:-:S03]  /*7480*/  IMAD.X R7, R181, 0x1, R3, P2 ;  /* 0x00000001b5077824 */ /* 0x000fc600010e0603 */
[----:B------:R-:W3:Y:S04]  /*7490*/  LDL.64 R180, [R1+0x678] ;  /* 0x0006780001b47983 */ /* 0x000ee80000100a00 */
[----:B------:R-:W3:Y:S04]  /*74a0*/  @P0 LDG.E.U16 R167, desc[UR6][R8.64] ;  /* 0x0000000608a70981 */ /* 0x000ee8000c1e1500 */
[----:B------:R1:W3:Y:S02]  /*74b0*/  @P1 LDG.E.U16 R147, desc[UR6][R6.64] ;  /* 0x0000000606931981 */ /* 0x0002e4000c1e1500 */
[----:B-1----:R-:W-:-:S05]  /*74c0*/  IADD3 R6, P0, R174, R2, RZ ;  /* 0x00000002ae067210 */ /* 0x002fca0007f1e0ff */
[--C-:B------:R-:W-:Y:S02]  /*74d0*/  IMAD.X R7, R175, 0x1, R3.reuse, P0 ;  /* 0x00000001af077824 */ /* 0x100fe400000e0603 */
[----:B------:R-:W3:Y:S01]  /*74e0*/  LDL.64 R174, [R1+0x668] ;  /* 0x0006680001ae7983 */ /* 0x000ee20000100a00 */
[-C--:B------:R-:W-:Y:S02]  /*74f0*/  IADD3 R8, P2, R172, R2.reuse, RZ ;  /* 0x00000002ac087210 */ /* 0x080fe40007f5e0ff */
[----:B------:R-:W-:Y:S01]  /*7500*/  IADD3 R10, P3, R178, R2, RZ ;  /* 0x00000002b20a7210 */ /* 0x000fe20007f7e0ff */
[----:B------:R-:W3:Y:S02]  /*7510*/  @P1 LDG.E.U16 R149, desc[UR6][R6.64] ;  /* 0x0000000606951981 */ /* 0x000ee4000c1e1500 */
[--C-:B------:R-:W-:Y:S02]  /*7520*/  IMAD.X R9, R173, 0x1, R3.reuse, P2 ;  /* 0x00000001ad097824 */ /* 0x100fe400010e0603 */
[----:B------:R-:W3:Y:S01]  /*7530*/  LDL.64 R172, [R1+0x680] ;  /* 0x0006800001ac7983 */ /* 0x000ee20000100a00 */
[----:B------:R-:W-:-:S03]  /*7540*/  IMAD.X R11, R179, 0x1, R3, P3 ;  /* 0x00000001b30b7824 */ /* 0x000fc600018e0603 */
[----:B------:R-:W3:Y:S04]  /*7550*/  LDL.64 R178, [R1+0x670] ;  /* 0x0006700001b27983 */ /* 0x000ee80000100a00 */
[----:B------:R-:W3:Y:S04]  /*7560*/  @P1 LDG.E.U16 R148, desc[UR6][R10.64] ;  /* 0x000000060a941981 */ /* 0x000ee8000c1e1500 */
[----:B------:R1:W3:Y:S02]  /*7570*/  @P1 LDG.E.U16 R146, desc[UR6][R8.64] ;  /* 0x0000000608921981 */ /* 0x0002e4000c1e1500 */
[----:B-1----:R-:W-:-:S05]  /*7580*/  IADD3 R8, P1, R170, R2, RZ ;  /* 0x00000002aa087210 */ /* 0x002fca0007f3e0ff */
[----:B------:R-:W-:Y:S02]  /*7590*/  IMAD.X R9, R171, 0x1, R3, P1 ;  /* 0x00000001ab097824 */ /* 0x000fe400008e0603 */
[----:B------:R-:W3:Y:S01]  /*75a0*/  LDL.64 R170, [R1+0x690] ;  /* 0x0006900001aa7983 */ /* 0x000ee20000100a00 */
[----:B----4-:R-:W-:-:S05]  /*75b0*/  IADD3 R6, P2, R176, R2, RZ ;  /* 0x00000002b0067210 */ /* 0x010fca0007f5e0ff */
[----:B------:R-:W-:Y:S02]  /*75c0*/  IMAD.X R7, R177, 0x1, R3, P2 ;  /* 0x00000001b1077824 */ /* 0x000fe400010e0603 */
[----:B------:R-:W4:Y:S01]  /*75d0*/  LDL.64 R176, [R1+0x698] ;  /* 0x0006980001b07983 */ /* 0x000f220000100a00 */
[C---:B------:R-:W-:Y:S02]  /*75e0*/  ISETP.GT.AND P0, PT, R4.reuse, 0x3, PT ;  /* 0x000000030400780c */ /* 0x040fe40003f04270 */
[----:B------:R-:W-:-:S11]  /*75f0*/  ISETP.GT.AND P1, PT, R4, 0x4, PT ;  /* 0x000000040400780c */ /* 0x000fd60003f24270 */
[----:B------:R-:W4:Y:S04]  /*7600*/  @P0 LDG.E.U16 R131, desc[UR6][R6.64] ;  /* 0x0000000606830981 */ /* 0x000f28000c1e1500 */
[----:B------:R2:W4:Y:S01]  /*7610*/  @P0 LDG.E.U16 R132, desc[UR6][R8.64] ;  /* 0x0000000608840981 */ /* 0x000522000c1e1500 */
[----:B------:R-:W-:-:S05]  /*7620*/  IADD3 R10, P2, R12, R2, RZ ;  /* 0x000000020c0a7210 */ /* 0x000fca0007f5e0ff */
[----:B------:R-:W-:Y:S02]  /*7630*/  IMAD.X R11, R13, 0x1, R3, P2 ;  /* 0x000000010d0b7824 */ /* 0x000fe400010e0603 */
[----:B------:R-:W4:Y:S04]  /*7640*/  LDL.64 R12, [R1+0x688] ;  /* 0x00068800010c7983 */ /* 0x000f280000100a00 */
        /* <DEDUP_REMOVED lines=10> */
[----:B------:R-:W-:Y:S02]  /*76f0*/  IMAD.X R7, R175, 0x1, R3, P0 ;  /* 0x00000001af077824 */ /* 0x000fe400000e0603 */
[----:B------:R-:W3:Y:S01]  /*7700*/  LDL.64 R174, [R1+0x6a8] ;  /* 0x0006a80001ae7983 */ /* 0x000ee20000100a00 */
[----:B------:R-:W-:-:S03]  /*7710*/  IADD3 R8, P2, R172, R2, RZ ;  /* 0x00000002ac087210 */ /* 0x000fc60007f5e0ff */
[----:B------:R-:W3:Y:S02]  /*7720*/  @P1 LDG.E.U16 R117, desc[UR6][R6.64] ;  /* 0x0000000606751981 */ /* 0x000ee4000c1e1500 */
[----:B------:R-:W-:Y:S02]  /*7730*/  IMAD.X R9, R173, 0x1, R3, P2 ;  /* 0x00000001ad097824 */ /* 0x000fe400010e0603 */
[----:B------:R-:W3:Y:S01]  /*7740*/  LDL.64 R172, [R1+0x6c0] ;  /* 0x0006c00001ac7983 */ /* 0x000ee20000100a00 */
[----:B------:R-:W-:-:S03]  /*7750*/  IADD3 R10, P3, R178, R2, RZ ;  /* 0x00000002b20a7210 */ /* 0x000fc60007f7e0ff */
[----:B------:R1:W3:Y:S02]  /*7760*/  @P1 LDG.E.U16 R114, desc[UR6][R8.64] ;  /* 0x0000000608721981 */ /* 0x0002e4000c1e1500 */
[----:B------:R-:W-:Y:S02]  /*7770*/  IMAD.X R11, R179, 0x1, R3, P3 ;  /* 0x00000001b30b7824 */ /* 0x000fe400018e0603 */
[----:B------:R-:W3:Y:S04]  /*7780*/  LDL.64 R178, [R1+0x6b0] ;  /* 0x0006b00001b27983 */ /* 0x000ee80000100a00 */
[----:B------:R0:W3:Y:S01]  /*7790*/  @P1 LDG.E.U16 R116, desc[UR6][R10.64] ;  /* 0x000000060a741981 */ /* 0x0000e2000c1e1500 */
[----:B-1----:R-:W-:-:S05]  /*77a0*/  IADD3 R8, P1, R170, R2, RZ ;  /* 0x00000002aa087210 */ /* 0x002fca0007f3e0ff */
[----:B------:R-:W-:Y:S02]  /*77b0*/  IMAD.X R9, R171, 0x1, R3, P1 ;  /* 0x00000001ab097824 */ /* 0x000fe400008e0603 */
[----:B------:R-:W3:Y:S01]  /*77c0*/  LDL.64 R170, [R1+0x6d0] ;  /* 0x0006d00001aa7983 */ /* 0x000ee20000100a00 */
[----:B----4-:R-:W-:-:S05]  /*77d0*/  IADD3 R6, P2, R176, R2, RZ ;  /* 0x00000002b0067210 */ /* 0x010fca0007f5e0ff */
[----:B------:R-:W-:Y:S02]  /*77e0*/  IMAD.X R7, R177, 0x1, R3, P2 ;  /* 0x00000001b1077824 */ /* 0x000fe400010e0603 */
[----:B------:R-:W4:Y:S01]  /*77f0*/  LDL.64 R176, [R1+0x6d8] ;  /* 0x0006d80001b07983 */ /* 0x000f220000100a00 */
[C---:B------:R-:W-:Y:S02]  /*7800*/  ISETP.GT.AND P0, PT, R4.reuse, 0x5, PT ;  /* 0x000000050400780c */ /* 0x040fe40003f04270 */
[----:B------:R-:W-:Y:S02]  /*7810*/  ISETP.GT.AND P1, PT, R4, 0x6, PT ;  /* 0x000000060400780c */ /* 0x000fe40003f24270 */
[----:B------:R-:W-:-:S09]  /*7820*/  PRMT R79, RZ, 0x7610, R79 ;  /* 0x00007610ff4f7816 */ /* 0x000fd2000000004f */
[----:B------:R-:W4:Y:S04]  /*7830*/  @P0 LDG.E.U16 R99, desc[UR6][R6.64] ;  /* 0x0000000606630981 */ /* 0x000f28000c1e1500 */
[----:B------:R2:W4:Y:S01]  /*7840*/  @P0 LDG.E.U16 R100, desc[UR6][R8.64] ;  /* 0x0000000608640981 */ /* 0x000522000c1e1500 */
[----:B------:R-:W-:Y:S02]  /*7850*/  PRMT R80, RZ, 0x7610, R80 ;  /* 0x00007610ff507816 */ /* 0x000fe40000000050 */
[----:B------:R-:W-:Y:S02]  /*7860*/  PRMT R81, RZ, 0x7610, R81 ;  /* 0x00007610ff517816 */ /* 0x000fe40000000051 */
[----:B------:R-:W-:Y:S02]  /*7870*/  PRMT R78, RZ, 0x7610, R78 ;  /* 0x00007610ff4e7816 */ /* 0x000fe4000000004e */
[----:B0-----:R-:W-:-:S05]  /*7880*/  IADD3 R10, P2, R12, R2, RZ ;  /* 0x000000020c0a7210 */ /* 0x001fca0007f5e0ff */
        /* <DEDUP_REMOVED lines=11> */
[----:B0-----:R-:W-:-:S05]  /*7940*/  IADD3 R6, P0, R174, R2, RZ ;  /* 0x00000002ae067210 */ /* 0x001fca0007f1e0ff */
        /* <DEDUP_REMOVED lines=11> */
[----:B0-----:R-:W-:-:S05]  /*7a00*/  IADD3 R8, P1, R170, R2, RZ ;  /* 0x00000002aa087210 */ /* 0x001fca0007f3e0ff */
[----:B------:R-:W-:Y:S02]  /*7a10*/  IMAD.X R9, R171, 0x1, R3, P1 ;  /* 0x00000001ab097824 */ /* 0x000fe400008e0603 */
[----:B------:R-:W3:Y:S01]  /*7a20*/  LDL.64 R170, [R1+0x710] ;  /* 0x0007100001aa7983 */ /* 0x000ee20000100a00 */
[----:B----4-:R-:W-:-:S05]  /*7a30*/  IADD3 R6, P2, R176, R2, RZ ;  /* 0x00000002b0067210 */ /* 0x010fca0007f5e0ff */
[----:B------:R-:W-:Y:S02]  /*7a40*/  IMAD.X R7, R177, 0x1, R3, P2 ;  /* 0x00000001b1077824 */ /* 0x000fe400010e0603 */
[----:B------:R-:W4:Y:S01]  /*7a50*/  LDL.64 R176, [R1+0x718] ;  /* 0x0007180001b07983 */ /* 0x000f220000100a00 */
[C---:B------:R-:W-:Y:S02]  /*7a60*/  ISETP.GT.AND P0, PT, R4.reuse, 0x7, PT ;  /* 0x000000070400780c */ /* 0x040fe40003f04270 */
[----:B------:R-:W-:Y:S02]  /*7a70*/  PRMT R63, RZ, 0x7610, R63 ;  /* 0x00007610ff3f7816 */ /* 0x000fe4000000003f */
[----:B------:R-:W-:Y:S02]  /*7a80*/  PRMT R64, RZ, 0x7610, R64 ;  /* 0x00007610ff407816 */ /* 0x000fe40000000040 */
[----:B------:R-:W-:Y:S02]  /*7a90*/  ISETP.GT.AND P1, PT, R4, 0x8, PT ;  /* 0x000000080400780c */ /* 0x000fe40003f24270 */
[----:B------:R-:W-:-:S05]  /*7aa0*/  PRMT R65, RZ, 0x7610, R65 ;  /* 0x00007610ff417816 */ /* 0x000fca0000000041 */
[----:B------:R-:W4:Y:S04]  /*7ab0*/  @P0 LDG.E.U16 R63, desc[UR6][R6.64] ;  /* 0x00000006063f0981 */ /* 0x000f28000c1e1500 */
[----:B------:R2:W4:Y:S01]  /*7ac0*/  @P0 LDG.E.U16 R64, desc[UR6][R8.64] ;  /* 0x0000000608400981 */ /* 0x000522000c1e1500 */
[----:B------:R-:W-:Y:S02]  /*7ad0*/  PRMT R62, RZ, 0x7610, R62 ;  /* 0x00007610ff3e7816 */ /* 0x000fe4000000003e */
[----:B-1----:R-:W-:-:S05]  /*7ae0*/  IADD3 R10, P2, R12, R2, RZ ;  /* 0x000000020c0a7210 */ /* 0x002fca0007f5e0ff */
        /* <DEDUP_REMOVED lines=76> */
[----:B------:R-:W3:Y:S04]  /*7fb0*/  @P0 LDG.E.U16 R126, desc[UR6][R8.64] ;  /* 0x00000006087e0981 */ /* 0x000ee8000c1e1500 */
[----:B------:R0:W3:Y:S04]  /*7fc0*/  @P1 LDG.E.U16 R111, desc[UR6][R6.64] ;  /* 0x00000006066f1981 */ /* 0x0000e8000c1e1500 */
[----:B------:R-:W3:Y:S01]  /*7fd0*/  LDL.64 R180, [R1+0x7b8] ;  /* 0x0007b80001b47983 */ /* 0x000ee20000100a00 */
        /* <DEDUP_REMOVED lines=16> */
[----:B------:R-:W-:Y:S01]  /*80e0*/  IMAD.X R7, R177, 0x1, R3, P2 ;  /* 0x00000001b1077824 */ /* 0x000fe200010e0603 */
[----:B------:R-:W-:Y:S01]  /*80f0*/  ISETP.GT.AND P0, PT, R4, 0xd, PT ;  /* 0x0000000d0400780c */ /* 0x000fe20003f04270 */
[----:B------:R-:W4:-:S12]  /*8100*/  LDL.64 R176, [R1+0x7c8] ;  /* 0x0007c80001b07983 */ /* 0x000f180000100a00 */
[----:B------:R2:W4:Y:S01]  /*8110*/  @P0 LDG.E.U16 R96, desc[UR6][R8.64] ;  /* 0x0000000608600981 */ /* 0x000522000c1e1500 */
[----:B------:R-:W-:-:S03]  /*8120*/  ISETP.GT.AND P1, PT, R4, 0xe, PT ;  /* 0x0000000e0400780c */ /* 0x000fc60003f24270 */
[----:B------:R3:W4:Y:S01]  /*8130*/  @P0 LDG.E.U16 R95, desc[UR6][R6.64] ;  /* 0x00000006065f0981 */ /* 0x000722000c1e1500 */
[----:B------:R-:W-:Y:S02]  /*8140*/  PRMT R75, RZ, 0x7610, R75 ;  /* 0x00007610ff4b7816 */ /* 0x000fe4000000004b */
[----:B------:R-:W-:Y:S02]  /*8150*/  PRMT R76, RZ, 0x7610, R76 ;  /* 0x00007610ff4c7816 */ /* 0x000fe4000000004c */
[----:B------:R-:W-:Y:S02]  /*8160*/  PRMT R77, RZ, 0x7610, R77 ;  /* 0x00007610ff4d7816 */ /* 0x000fe4000000004d */
[----:B------:R-:W-:Y:S02]  /*8170*/  PRMT R74, RZ, 0x7610, R74 ;  /* 0x00007610ff4a7816 */ /* 0x000fe4000000004a */
[----:B-1----:R-:W-:-:S05]  /*8180*/  IADD3 R10, P2, R12, R2, RZ ;  /* 0x000000020c0a7210 */ /* 0x002fca0007f5e0ff */
[----:B------:R-:W-:Y:S02]  /*8190*/  IMAD.X R11, R13, 0x1, R3, P2 ;  /* 0x000000010d0b7824 */ /* 0x000fe400010e0603 */
[----:B------:R-:W4:Y:S04]  /*81a0*/  LDL.64 R12, [R1+0x7d8] ;  /* 0x0007d800010c7983 */ /* 0x000f280000100a00 */
[----:B------:R0:W4:Y:S01]  /*81b0*/  @P0 LDG.E.U16 R97, desc[UR6][R10.64] ;  /* 0x000000060a610981 */ /* 0x000122000c1e1500 */
[----:B--2---:R-:W-:-:S05]  /*81c0*/  IADD3 R8, P3, R182, R2, RZ ;  /* 0x00000002b6087210 */ /* 0x004fca0007f7e0ff */
[----:B------:R-:W-:Y:S01]  /*81d0*/  IMAD.X R9, R183, 0x1, R3, P3 ;  /* 0x00000001b7097824 */ /* 0x000fe200018e0603 */
[----:B------:R-:W-:Y:S01]  /*81e0*/  PRMT R59, RZ, 0x7610, R59 ;  /* 0x00007610ff3b7816 */ /* 0x000fe2000000003b */
[----:B------:R-:W2:Y:S04]  /*81f0*/  LDL.64 R182, [R1+0x810] ;  /* 0x0008100001b67983 */ /* 0x000ea80000100a00 */
[----:B------:R-:W2:Y:S01]  /*8200*/  @P0 LDG.E.U16 R94, desc[UR6][R8.64] ;  /* 0x00000006085e0981 */ /* 0x000ea2000c1e1500 */
[-C--:B---3--:R-:W-:Y:S02]  /*8210*/  IADD3 R6, P2, R180, R2.reuse, RZ ;  /* 0x00000002b4067210 */ /* 0x088fe40007f5e0ff */
[----:B0-----:R-:W-:-:S05]  /*8220*/  IADD3 R10, P3, R174, R2, RZ ;  /* 0x00000002ae0a7210 */ /* 0x001fca0007f7e0ff */
[--C-:B------:R-:W-:Y:S02]  /*8230*/  IMAD.X R11, R175, 0x1, R3.reuse, P3 ;  /* 0x00000001af0b7824 */ /* 0x100fe400018e0603 */
[----:B------:R-:W3:Y:S01]  /*8240*/  LDL.64 R174, [R1+0x7f8] ;  /* 0x0007f80001ae7983 */ /* 0x000ee20000100a00 */
[----:B------:R-:W-:-:S03]  /*8250*/  IMAD.X R7, R181, 0x1, R3, P2 ;  /* 0x00000001b5077824 */ /* 0x000fc600010e0603 */
[----:B------:R-:W2:Y:S04]  /*8260*/  LDL.64 R180, [R1+0x7e8] ;  /* 0x0007e80001b47983 */ /* 0x000ea80000100a00 */
[----:B------:R0:W2:Y:S04]  /*8270*/  @P1 LDG.E.U16 R75, desc[UR6][R6.64] ;  /* 0x00000006064b1981 */ /* 0x0000a8000c1e1500 */
[----:B------:R-:W2:Y:S01]  /*8280*/  @P1 LDG.E.U16 R76, desc[UR6][R10.64] ;  /* 0x000000060a4c1981 */ /* 0x000ea2000c1e1500 */
[----:B0-----:R-:W-:-:S05]  /*8290*/  IADD3 R6, P0, R172, R2, RZ ;  /* 0x00000002ac067210 */ /* 0x001fca0007f1e0ff */
[----:B------:R-:W-:Y:S02]  /*82a0*/  IMAD.X R7, R173, 0x1, R3, P0 ;  /* 0x00000001ad077824 */ /* 0x000fe400000e0603 */
[----:B------:R-:W2:Y:S01]  /*82b0*/  LDL.64 R172, [R1+0x7f0] ;  /* 0x0007f00001ac7983 */ /* 0x000ea20000100a00 */
[----:B------:R-:W-:-:S03]  /*82c0*/  IADD3 R8, P2, R178, R2, RZ ;  /* 0x00000002b2087210 */ /* 0x000fc60007f5e0ff */
[----:B------:R-:W2:Y:S02]  /*82d0*/  @P1 LDG.E.U16 R77, desc[UR6][R6.64] ;  /* 0x00000006064d1981 */ /* 0x000ea4000c1e1500 */
[----:B------:R-:W-:Y:S02]  /*82e0*/  IMAD.X R9, R179, 0x1, R3, P2 ;  /* 0x00000001b3097824 */ /* 0x000fe400010e0603 */
[----:B------:R-:W2:Y:S04]  /*82f0*/  LDL.64 R178, [R1+0x800] ;  /* 0x0008000001b27983 */ /* 0x000ea80000100a00 */
[----:B------:R0:W2:Y:S02]  /*8300*/  @P1 LDG.E.U16 R74, desc[UR6][R8.64] ;  /* 0x00000006084a1981 */ /* 0x0000a4000c1e1500 */
[----:B0-----:R-:W-:-:S05]  /*8310*/  IADD3 R8, P1, R170, R2, RZ ;  /* 0x00000002aa087210 */ /* 0x001fca0007f3e0ff */
[----:B------:R-:W-:Y:S02]  /*8320*/  IMAD.X R9, R171, 0x1, R3, P1 ;  /* 0x00000001ab097824 */ /* 0x000fe400008e0603 */
[----:B------:R-:W2:Y:S01]  /*8330*/  LDL.64 R170, [R1+0x818] ;  /* 0x0008180001aa7983 */ /* 0x000ea20000100a00 */
[----:B------:R-:W-:Y:S02]  /*8340*/  ISETP.GT.AND P0, PT, R4, 0xf, PT ;  /* 0x0000000f0400780c */ /* 0x000fe40003f04270 */
[----:B------:R-:W-:Y:S02]  /*8350*/  PRMT R60, RZ, 0x7610, R60 ;  /* 0x00007610ff3c7816 */ /* 0x000fe4000000003c */
[----:B------:R-:W-:-:S05]  /*8360*/  IADD3 R10, P3, R184, R2, RZ ;  /* 0x00000002b80a7210 */ /* 0x000fca0007f7e0ff */
[----:B------:R-:W-:-:S04]  /*8370*/  IMAD.X R11, R185, 0x1, R3, P3 ;  /* 0x00000001b90b7824 */ /* 0x000fc800018e0603 */
[----:B------:R-:W2:Y:S01]  /*8380*/  @P0 LDG.E.U16 R60, desc[UR6][R8.64] ;  /* 0x00000006083c0981 */ /* 0x000ea2000c1e1500 */
[----:B------:R-:W-:Y:S02]  /*8390*/  PRMT R58, RZ, 0x7610, R58 ;  /* 0x00007610ff3a7816 */ /* 0x000fe4000000003a */
[----:B------:R-:W-:Y:S02]  /*83a0*/  PRMT R61, RZ, 0x7610, R61 ;  /* 0x00007610ff3d7816 */ /* 0x000fe4000000003d */
[----:B------:R-:W-:Y:S02]  /*83b0*/  ISETP.GT.AND P1, PT, R4, 0x10, PT ;  /* 0x000000100400780c */ /* 0x000fe40003f24270 */
[----:B------:R-:W2:Y:S01]  /*83c0*/  @P0 LDG.E.U16 R58, desc[UR6][R10.64] ;  /* 0x000000060a3a0981 */ /* 0x000ea2000c1e1500 */
[----:B----4-:R-:W-:-:S05]  /*83d0*/  IADD3 R6, P2, R12, R2, RZ ;  /* 0x000000020c067210 */ /* 0x010fca0007f5e0ff */
[----:B------:R-:W-:Y:S01]  /*83e0*/  IMAD.X R7, R13, 0x1, R3, P2 ;  /* 0x000000010d077824 */ /* 0x000fe200010e0603 */
[----:B------:R-:W-:-:S04]  /*83f0*/  IADD3 R12, P2, R176, R2, RZ ;  /* 0x00000002b00c7210 */ /* 0x000fc80007f5e0ff */
[----:B------:R3:W4:Y:S01]  /*8400*/  @P0 LDG.E.U16 R59, desc[UR6][R6.64] ;  /* 0x00000006063b0981 */ /* 0x000722000c1e1500 */
[----:B------:R-:W-:-:S03]  /*8410*/  IMAD.X R13, R177, 0x1, R3, P2 ;  /* 0x00000001b10d7824 */ /* 0x000fc600010e0603 */
[----:B------:R-:W4:Y:S04]  /*8420*/  LDL.64 R176, [R1+0x808] ;  /* 0x0008080001b07983 */ /* 0x000f280000100a00 */
[----:B------:R0:W4:Y:S01]  /*8430*/  @P0 LDG.E.U16 R61, desc[UR6][R12.64] ;  /* 0x000000060c3d0981 */ /* 0x000122000c1e1500 */
[----:B---3--:R-:W-:-:S05]  /*8440*/  IADD3 R6, P2, R174, R2, RZ ;  /* 0x00000002ae067210 */ /* 0x008fca0007f5e0ff */
[----:B------:R-:W-:Y:S02]  /*8450*/  IMAD.X R7, R175, 0x1, R3, P2 ;  /* 0x00000001af077824 */ /* 0x000fe400010e0603 */
[----:B------:R-:W3:Y:S01]  /*8460*/  LDL.64 R174, [R1+0x820] ;  /* 0x0008200001ae7983 */ /* 0x000ee20000100a00 */
[-C--:B--2---:R-:W-:Y:S02]  /*8470*/  IADD3 R10, P2, R180, R2.reuse, RZ ;  /* 0x00000002b40a7210 */ /* 0x084fe40007f5e0ff */
[----:B0-----:R-:W-:Y:S01]  /*8480*/  PRMT R13, RZ, 0x7610, R13 ;  /* 0x00007610ff0d7816 */ /* 0x001fe2000000000d */
[----:B------:R-:W2:Y:S01]  /*8490*/  @P1 LDG.E.U16 R15, desc[UR6][R6.64] ;  /* 0x00000006060f1981 */ /* 0x000ea2000c1e1500 */
[----:B------:R-:W-:-:S05]  /*84a0*/  IADD3 R8, P3, R172, R2, RZ ;  /* 0x00000002ac087210 */ /* 0x000fca0007f7e0ff */
[--C-:B------:R-:W-:Y:S02]  /*84b0*/  IMAD.X R9, R173, 0x1, R3.reuse, P3 ;  /* 0x00000001ad097824 */ /* 0x100fe400018e0603 */
[----:B------:R-:W2:Y:S01]  /*84c0*/  LDL.64 R172, [R1+0x838] ;  /* 0x0008380001ac7983 */ /* 0x000ea20000100a00 */
[----:B------:R-:W-:-:S03]  /*84d0*/  IMAD.X R11, R181, 0x1, R3, P2 ;  /* 0x00000001b50b7824 */ /* 0x000fc600010e0603 */
[----:B------:R-:W2:Y:S04]  /*84e0*/  LDL.64 R180, [R1+0x830] ;  /* 0x0008300001b47983 */ /* 0x000ea80000100a00 */
[----:B------:R0:W2:Y:S02]  /*84f0*/  @P1 LDG.E.U16 R13, desc[UR6][R8.64] ;  /* 0x00000006080d1981 */ /* 0x0000a4000c1e1500 */
[----:B0-----:R-:W-:-:S05]  /*8500*/  IADD3 R8, P2, R170, R2, RZ ;  /* 0x00000002aa087210 */ /* 0x001fca0007f5e0ff */
[----:B------:R-:W-:Y:S02]  /*8510*/  IMAD.X R9, R171, 0x1, R3, P2 ;  /* 0x00000001ab097824 */ /* 0x000fe400010e0603 */
[----:B------:R-:W2:Y:S01]  /*8520*/  LDL.64 R170, [R1+0x828] ;  /* 0x0008280001aa7983 */ /* 0x000ea20000100a00 */
[----:B------:R-:W-:Y:S02]  /*8530*/  IADD3 R6, P3, R178, R2, RZ ;  /* 0x00000002b2067210 */ /* 0x000fe40007f7e0ff */
[----:B------:R-:W-:-:S03]  /*8540*/  PRMT R12, RZ, 0x7610, R12 ;  /* 0x00007610ff0c7816 */ /* 0x000fc6000000000c */
[----:B------:R-:W-:Y:S02]  /*8550*/  IMAD.X R7, R179, 0x1, R3, P3 ;  /* 0x00000001b3077824 */ /* 0x000fe400018e0603 */
[----:B------:R-:W2:Y:S04]  /*8560*/  LDL.64 R178, [R1+0x840] ;  /* 0x0008400001b27983 */ /* 0x000ea80000100a00 */
[----:B------:R-:W2:Y:S01]  /*8570*/  @P1 LDG.E.U16 R12, desc[UR6][R10.64] ;  /* 0x000000060a0c1981 */ /* 0x000ea2000c1e1500 */
[----:B------:R-:W-:-:S03]  /*8580*/  ISETP.GT.AND P0, PT, R4, 0x11, PT ;  /* 0x000000110400780c */ /* 0x000fc60003f04270 */
[----:B------:R0:W2:Y:S02]  /*8590*/  @P1 LDG.E.U16 R14, desc[UR6][R6.64] ;  /* 0x00000006060e1981 */ /* 0x0000a4000c1e1500 */
[----:B0-----:R-:W-:-:S08]  /*85a0*/  IADD3 R6, P1, R182, R2, RZ ;  /* 0x00000002b6067210 */ /* 0x001fd00007f3e0ff */
[----:B------:R3:W2:Y:S01]  /*85b0*/  @P0 LDG.E.U16 R155, desc[UR6][R8.64] ;  /* 0x00000006089b0981 */ /* 0x0006a2000c1e1500 */
[----:B------:R-:W-:-:S03]  /*85c0*/  IMAD.X R7, R183, 0x1, R3, P1 ;  /* 0x00000001b7077824 */ /* 0x000fc600008e0603 */
[----:B------:R-:W2:Y:S04]  /*85d0*/  LDL.64 R182, [R1+0x850] ;  /* 0x0008500001b67983 */ /* 0x000ea80000100a00 */
[----:B------:R2:W2:Y:S01]  /*85e0*/  @P0 LDG.E.U16 R158, desc[UR6][R6.64] ;  /* 0x00000006069e0981 */ /* 0x0004a2000c1e1500 */
[----:B----4-:R-:W-:-:S05]  /*85f0*/  IADD3 R10, P2, R176, R2, RZ ;  /* 0x00000002b00a7210 */ /* 0x010fca0007f5e0ff */
[----:B------:R-:W-:Y:S02]  /*8600*/  IMAD.X R11, R177, 0x1, R3, P2 ;  /* 0x00000001b10b7824 */ /* 0x000fe400010e0603 */
[----:B------:R-:W4:Y:S01]  /*8610*/  LDL.64 R176, [R1+0x858] ;  /* 0x0008580001b07983 */ /* 0x000f220000100a00 */
[----:B------:R-:W-:-:S03]  /*8620*/  ISETP.GT.AND P2, PT, R4, 0x12, PT ;  /* 0x000000120400780c */ /* 0x000fc60003f44270 */
[----:B------:R-:W4:Y:S01]  /*8630*/  @P0 LDG.E.U16 R162, desc[UR6][R10.64] ;  /* 0x000000060aa20981 */ /* 0x000f22000c1e1500 */
[----:B---3--:R-:W-:-:S05]  /*8640*/  IADD3 R8, P1, R174, R2, RZ ;  /* 0x00000002ae087210 */ /* 0x008fca0007f3e0ff */
[----:B------:R-:W-:Y:S02]  /*8650*/  IMAD.X R9, R175, 0x1, R3, P1 ;  /* 0x00000001af097824 */ /* 0x000fe400008e0603 */
[----:B------:R-:W3:Y:S04]  /*8660*/  LDL.64 R174, [R1+0x848] ;  /* 0x0008480001ae7983 */ /* 0x000ee80000100a00 */
[----:B------:R-:W3:Y:S01]  /*8670*/  @P0 LDG.E.U16 R154, desc[UR6][R8.64] ;  /* 0x00000006089a0981 */ /* 0x000ee2000c1e1500 */
[----:B--2---:R-:W-:-:S05]  /*8680*/  IADD3 R6, P1, R172, R2, RZ ;  /* 0x00000002ac067210 */ /* 0x004fca0007f3e0ff */
[----:B------:R-:W-:Y:S02]  /*8690*/  IMAD.X R7, R173, 0x1, R3, P1 ;  /* 0x00000001ad077824 */ /* 0x000fe400008e0603 */
[----:B------:R-:W2:Y:S04]  /*86a0*/  LDL.64 R172, [R1+0x860] ;  /* 0x0008600001ac7983 */ /* 0x000ea80000100a00 */
[----:B------:R0:W2:Y:S02]  /*86b0*/  @P2 LDG.E.U16 R139, desc[UR6][R6.64] ;  /* 0x00000006068b2981 */ /* 0x0000a4000c1e1500 */
[----:B0-----:R-:W-:-:S05]  /*86c0*/  IADD3 R6, P0, R180, R2, RZ ;  /* 0x00000002b4067210 */ /* 0x001fca0007f1e0ff */
[----:B------:R-:W-:Y:S02]  /*86d0*/  IMAD.X R7, R181, 0x1, R3, P0 ;  /* 0x00000001b5077824 */ /* 0x000fe400000e0603 */
[----:B------:R-:W2:Y:S04]  /*86e0*/  LDL.64 R180, [R1+0x870] ;  /* 0x0008700001b47983 */ /* 0x000ea80000100a00 */
[----:B------:R0:W2:Y:S02]  /*86f0*/  @P2 LDG.E.U16 R140, desc[UR6][R6.64] ;  /* 0x00000006068c2981 */ /* 0x0000a4000c1e1500 */
[----:B0-----:R-:W-:-:S05]  /*8700*/  IADD3 R6, P0, R170, R2, RZ ;  /* 0x00000002aa067210 */ /* 0x001fca0007f1e0ff */
[----:B------:R-:W-:Y:S02]  /*8710*/  IMAD.X R7, R171, 0x1, R3, P0 ;  /* 0x00000001ab077824 */ /* 0x000fe400000e0603 */
[----:B------:R-:W2:Y:S04]  /*8720*/  LDL.64 R170, [R1+0x878] ;  /* 0x0008780001aa7983 */ /* 0x000ea80000100a00 */
[----:B------:R0:W2:Y:S01]  /*8730*/  @P2 LDG.E.U16 R141, desc[UR6][R6.64] ;  /* 0x00000006068d2981 */ /* 0x0000a2000c1e1500 */
[----:B------:R-:W-:Y:S02]  /*8740*/  ISETP.GT.AND P1, PT, R4, 0x13, PT ;  /* 0x000000130400780c */ /* 0x000fe40003f24270 */
[----:B0-----:R-:W-:-:S05]  /*8750*/  IADD3 R6, P0, R178, R2, RZ ;  /* 0x00000002b2067210 */ /* 0x001fca0007f1e0ff */
[----:B------:R-:W-:Y:S02]  /*8760*/  IMAD.X R7, R179, 0x1, R3, P0 ;  /* 0x00000001b3077824 */ /* 0x000fe400000e0603 */
[----:B------:R-:W2:Y:S04]  /*8770*/  LDL.64 R178, [R1+0x868] ;  /* 0x0008680001b27983 */ /* 0x000ea80000100a00 */
[----:B------:R4:W2:Y:S02]  /*8780*/  @P2 LDG.E.U16 R138, desc[UR6][R6.64] ;  /* 0x00000006068a2981 */ /* 0x0008a4000c1e1500 */
[----:B----4-:R-:W-:-:S05]  /*8790*/  IADD3 R6, P0, R176, R2, RZ ;  /* 0x00000002b0067210 */ /* 0x010fca0007f1e0ff */
[----:B------:R-:W-:Y:S02]  /*87a0*/  IMAD.X R7, R177, 0x1, R3, P0 ;  /* 0x00000001b1077824 */ /* 0x000fe400000e0603 */
[----:B------:R-:W4:Y:S04]  /*87b0*/  LDL.64 R176, [R1+0x880] ;  /* 0x0008800001b07983 */ /* 0x000f280000100a00 */
[----:B------:R0:W4:Y:S02]  /*87c0*/  @P1 LDG.E.U16 R123, desc[UR6][R6.64] ;  /* 0x00000006067b1981 */ /* 0x000124000c1e1500 */
[----:B0-----:R-:W-:-:S05]  /*87d0*/  IADD3 R6, P0, R182, R2, RZ ;  /* 0x00000002b6067210 */ /* 0x001fca0007f1e0ff */
[----:B------:R-:W-:Y:S02]  /*87e0*/  IMAD.X R7, R183, 0x1, R3, P0 ;  /* 0x00000001b7077824 */ /* 0x000fe400000e0603 */
[----:B------:R-:W4:Y:S04]  /*87f0*/  LDL.64 R182, [R1+0x890] ;  /* 0x0008900001b67983 */ /* 0x000f280000100a00 */
[----:B------:R3:W4:Y:S02]  /*8800*/  @P1 LDG.E.U16 R124, desc[UR6][R6.64] ;  /* 0x00000006067c1981 */ /* 0x000724000c1e1500 */
[----:B---3--:R-:W-:-:S05]  /*8810*/  IADD3 R6, P0, R174, R2, RZ ;  /* 0x00000002ae067210 */ /* 0x008fca0007f1e0ff */
[----:B------:R-:W-:Y:S02]  /*8820*/  IMAD.X R7, R175, 0x1, R3, P0 ;  /* 0x00000001af077824 */ /* 0x000fe400000e0603 */
[----:B------:R-:W3:Y:S04]  /*8830*/  LDL.64 R174, [R1+0x898] ;  /* 0x0008980001ae7983 */ /* 0x000ee80000100a00 */
[----:B------:R2:W3:Y:S02]  /*8840*/  @P1 LDG.E.U16 R125, desc[UR6][R6.64] ;  /* 0x00000006067d1981 */ /* 0x0004e4000c1e1500 */
[----:B--2---:R-:W-:-:S05]  /*8850*/  IADD3 R6, P0, R172, R2, RZ ;  /* 0x00000002ac067210 */ /* 0x004fca0007f1e0ff */
[----:B------:R-:W-:Y:S02]  /*8860*/  IMAD.X R7, R173, 0x1, R3, P0 ;  /* 0x00000001ad077824 */ /* 0x000fe400000e0603 */
[----:B------:R-:W2:Y:S04]  /*8870*/  LDL.64 R172, [R1+0x888] ;  /* 0x0008880001ac7983 */ /* 0x000ea80000100a00 */
[----:B------:R0:W2:Y:S02]  /*8880*/  @P1 LDG.E.U16 R122, desc[UR6][R6.64] ;  /* 0x00000006067a1981 */ /* 0x0000a4000c1e1500 */
[----:B0-----:R-:W-:-:S05]  /*8890*/  IADD3 R6, P0, R170, R2, RZ ;  /* 0x00000002aa067210 */ /* 0x001fca0007f1e0ff */
[----:B------:R-:W-:Y:S02]  /*88a0*/  IMAD.X R7, R171, 0x1, R3, P0 ;  /* 0x00000001ab077824 */ /* 0x000fe400000e0603 */
[----:B------:R-:W2:Y:S01]  /*88b0*/  LDL.64 R170, [R1+0x8a0] ;  /* 0x0008a00001aa7983 */ /* 0x000ea20000100a00 */
[----:B------:R-:W-:-:S13]  /*88c0*/  ISETP.GT.AND P1, PT, R4, 0x14, PT ;  /* 0x000000140400780c */ /* 0x000fda0003f24270 */
        /* <DEDUP_REMOVED lines=9> */
[----:B------:R-:W-:Y:S02]  /*8960*/  PRMT R87, RZ, 0x7610, R87 ;  /* 0x00007610ff577816 */ /* 0x000fe40000000057 */
[----:B----4-:R-:W-:-:S05]  /*8970*/  IADD3 R6, P0, R176, R2, RZ ;  /* 0x00000002b0067210 */ /* 0x010fca0007f1e0ff */
[----:B------:R-:W-:Y:S02]  /*8980*/  IMAD.X R7, R177, 0x1, R3, P0 ;  /* 0x00000001b1077824 */ /* 0x000fe400000e0603 */
[----:B------:R-:W4:Y:S04]  /*8990*/  LDL.64 R176, [R1+0x8a8] ;  /* 0x0008a80001b07983 */ /* 0x000f280000100a00 */
[----:B------:R3:W4:Y:S01]  /*89a0*/  @P1 LDG.E.U16 R106, desc[UR6][R6.64] ;  /* 0x00000006066a1981 */ /* 0x000722000c1e1500 */
[----:B------:R-:W-:Y:S02]  /*89b0*/  ISETP.GT.AND P1, PT, R4, 0x15, PT ;  /* 0x000000150400780c */ /* 0x000fe40003f24270 */
[----:B---3--:R-:W-:-:S05]  /*89c0*/  IADD3 R6, P0, R174, R2, RZ ;  /* 0x00000002ae067210 */ /* 0x008fca0007f1e0ff */
[----:B------:R-:W-:Y:S02]  /*89d0*/  IMAD.X R7, R175, 0x1, R3, P0 ;  /* 0x00000001af077824 */ /* 0x000fe400000e0603 */
[----:B------:R-:W3:Y:S04]  /*89e0*/  LDL.64 R174, [R1+0x8c0] ;  /* 0x0008c00001ae7983 */ /* 0x000ee80000100a00 */
[----:B------:R0:W3:Y:S02]  /*89f0*/  @P1 LDG.E.U16 R87, desc[UR6][R6.64] ;  /* 0x0000000606571981 */ /* 0x0000e4000c1e1500 */
[----:B0-----:R-:W-:-:S05]  /*8a00*/  IADD3 R6, P0, R182, R2, RZ ;  /* 0x00000002b6067210 */ /* 0x001fca0007f1e0ff */
        /* <DEDUP_REMOVED lines=10> */
[----:B------:R-:W-:-:S06]  /*8ab0*/  PRMT R86, RZ, 0x7610, R86 ;  /* 0x00007610ff567816 */ /* 0x000fcc0000000056 */
[----:B------:R0:W2:Y:S01]  /*8ac0*/  @P1 LDG.E.U16 R86, desc[UR6][R6.64] ;  /* 0x0000000606561981 */ /* 0x0000a2000c1e1500 */
[----:B------:R-:W-:Y:S02]  /*8ad0*/  ISETP.GT.AND P1, PT, R4, 0x16, PT ;  /* 0x000000160400780c */ /* 0x000fe40003f24270 */
[----:B------:R-:W-:Y:S02]  /*8ae0*/  PRMT R71, RZ, 0x7610, R71 ;  /* 0x00007610ff477816 */ /* 0x000fe40000000047 */
[----:B0-----:R-:W-:-:S05]  /*8af0*/  IADD3 R6, P0, R180, R2, RZ ;  /* 0x00000002b4067210 */ /* 0x001fca0007f1e0ff */
[----:B------:R-:W-:Y:S02]  /*8b00*/  IMAD.X R7, R181, 0x1, R3, P0 ;  /* 0x00000001b5077824 */ /* 0x000fe400000e0603 */
[----:B------:R-:W2:Y:S04]  /*8b10*/  LDL.64 R180, [R1+0x8e0] ;  /* 0x0008e00001b47983 */ /* 0x000ea80000100a00 */
[----:B------:R0:W2:Y:S01]  /*8b20*/  @P1 LDG.E.U16 R71, desc[UR6][R6.64] ;  /* 0x0000000606471981 */ /* 0x0000a2000c1e1500 */
[----:B------:R-:W-:Y:S02]  /*8b30*/  PRMT R72, RZ, 0x7610, R72 ;  /* 0x00007610ff487816 */ /* 0x000fe40000000048 */
[----:B0-----:R-:W-:-:S05]  /*8b40*/  IADD3 R6, P0, R178, R2, RZ ;  /* 0x00000002b2067210 */ /* 0x001fca0007f1e0ff */
[----:B------:R-:W-:Y:S01]  /*8b50*/  IMAD.X R7, R179, 0x1, R3, P0 ;  /* 0x00000001b3077824 */ /* 0x000fe200000e0603 */
[----:B------:R-:W-:Y:S01]  /*8b60*/  PRMT R73, RZ, 0x7610, R73 ;  /* 0x00007610ff497816 */ /* 0x000fe20000000049 */
[----:B------:R-:W2:Y:S04]  /*8b70*/  LDL.64 R178, [R1+0x8f8] ;  /* 0x0008f80001b27983 */ /* 0x000ea80000100a00 */
[----:B------:R4:W2:Y:S01]  /*8b80*/  @P1 LDG.E.U16 R72, desc[UR6][R6.64] ;  /* 0x0000000606481981 */ /* 0x0008a2000c1e1500 */
[----:B------:R-:W-:Y:S02]  /*8b90*/  PRMT R70, RZ, 0x7610, R70 ;  /* 0x00007610ff467816 */ /* 0x000fe40000000046 */
[----:B------:R-:W-:Y:S02]  /*8ba0*/  PRMT R55, RZ, 0x7610, R55 ;  /* 0x00007610ff377816 */ /* 0x000fe40000000037 */
[----:B------:R-:W-:-:S02]  /*8bb0*/  PRMT R56, RZ, 0x7610, R56 ;  /* 0x00007610ff387816 */ /* 0x000fc40000000038 */
[----:B----4-:R-:W-:-:S05]  /*8bc0*/  IADD3 R6, P0, R176, R2, RZ ;  /* 0x00000002b0067210 */ /* 0x010fca0007f1e0ff */
[----:B------:R-:W-:Y:S02]  /*8bd0*/  IMAD.X R7, R177, 0x1, R3, P0 ;  /* 0x00000001b1077824 */ /* 0x000fe400000e0603 */
[----:B------:R-:W4:Y:S04]  /*8be0*/  LDL.64 R176, [R1+0x8f0] ;  /* 0x0008f00001b07983 */ /* 0x000f280000100a00 */
[----:B------:R3:W4:Y:S02]  /*8bf0*/  @P1 LDG.E.U16 R73, desc[UR6][R6.64] ;  /* 0x0000000606491981 */ /* 0x000724000c1e1500 */
[----:B---3--:R-:W-:-:S05]  /*8c00*/  IADD3 R6, P0, R174, R2, RZ ;  /* 0x00000002ae067210 */ /* 0x008fca0007f1e0ff */
[----:B------:R-:W-:Y:S02]  /*8c10*/  IMAD.X R7, R175, 0x1, R3, P0 ;  /* 0x00000001af077824 */ /* 0x000fe400000e0603 */
[----:B------:R-:W3:Y:S04]  /*8c20*/  LDL.64 R174, [R1+0x8e8] ;  /* 0x0008e80001ae7983 */ /* 0x000ee80000100a00 */
[----:B------:R2:W3:Y:S01]  /*8c30*/  @P1 LDG.E.U16 R70, desc[UR6][R6.64] ;  /* 0x0000000606461981 */ /* 0x0004e2000c1e1500 */
[----:B------:R-:W-:Y:S02]  /*8c40*/  ISETP.GT.AND P1, PT, R4, 0x17, PT ;  /* 0x000000170400780c */ /* 0x000fe40003f24270 */
[----:B--2---:R-:W-:-:S05]  /*8c50*/  IADD3 R6, P0, R172, R2, RZ ;  /* 0x00000002ac067210 */ /* 0x004fca0007f1e0ff */
[----:B------:R-:W-:Y:S02]  /*8c60*/  IMAD.X R7, R173, 0x1, R3, P0 ;  /* 0x00000001ad077824 */ /* 0x000fe400000e0603 */
[----:B------:R-:W2:Y:S04]  /*8c70*/  LDL.64 R172, [R1+0x900] ;  /* 0x0009000001ac7983 */ /* 0x000ea80000100a00 */
[----:B------:R0:W2:Y:S02]  /*8c80*/  @P1 LDG.E.U16 R55, desc[UR6][R6.64] ;  /* 0x0000000606371981 */ /* 0x0000a4000c1e1500 */
[----:B0-----:R-:W-:-:S05]  /*8c90*/  IADD3 R6, P0, R182, R2, RZ ;  /* 0x00000002b6067210 */ /* 0x001fca0007f1e0ff */
[----:B------:R-:W-:Y:S01]  /*8ca0*/  IMAD.X R7, R183, 0x1, R3, P0 ;  /* 0x00000001b7077824 */ /* 0x000fe200000e0603 */
[----:B------:R-:W-:Y:S01]  /*8cb0*/  PRMT R57, RZ, 0x7610, R57 ;  /* 0x00007610ff397816 */ /* 0x000fe20000000039 */
        /* <DEDUP_REMOVED lines=98> */
[----:B------:R-:W-:Y:S02]  /*92e0*/  PRMT R85, RZ, 0x7610, R85 ;  /* 0x00007610ff557816 */ /* 0x000fe40000000055 */
        /* <DEDUP_REMOVED lines=8> */
[----:B------:R4:W2:Y:S01]  /*9370*/  @P1 LDG.E.U16 R84, desc[UR6][R6.64] ;  /* 0x0000000606541981 */ /* 0x0008a2000c1e1500 */
[----:B------:R-:W-:Y:S02]  /*9380*/  PRMT R67, RZ, 0x7610, R67 ;  /* 0x00007610ff437816 */ /* 0x000fe40000000043 */
[----:B------:R-:W-:Y:S02]  /*9390*/  PRMT R82, RZ, 0x7610, R82 ;  /* 0x00007610ff527816 */ /* 0x000fe40000000052 */
        /* <DEDUP_REMOVED lines=17> */
[----:B------:R-:W-:-:S09]  /*94b0*/  PRMT R69, RZ, 0x7610, R69 ;  /* 0x00007610ff457816 */ /* 0x000fd20000000045 */
[----:B------:R0:W2:Y:S02]  /*94c0*/  @P1 LDG.E.U16 R68, desc[UR6][R6.64] ;  /* 0x0000000606441981 */ /* 0x0000a4000c1e1500 */
[----:B0-----:R-:W-:-:S05]  /*94d0*/  IADD3 R6, P0, R182, R2, RZ ;  /* 0x00000002b6067210 */ /* 0x001fca0007f1e0ff */
[----:B------:R-:W-:-:S05]  /*94e0*/  IMAD.X R7, R183, 0x1, R3, P0 ;  /* 0x00000001b7077824 */ /* 0x000fca00000e0603 */
[----:B------:R0:W2:Y:S01]  /*94f0*/  @P1 LDG.E.U16 R69, desc[UR6][R6.64] ;  /* 0x0000000606451981 */ /* 0x0000a2000c1e1500 */
[----:B------:R-:W-:Y:S02]  /*9500*/  PRMT R50, RZ, 0x7610, R50 ;  /* 0x00007610ff327816 */ /* 0x000fe40000000032 */
[----:B0-----:R-:W-:-:S05]  /*9510*/  IADD3 R6, P0, R180, R2, RZ ;  /* 0x00000002b4067210 */ /* 0x001fca0007f1e0ff */
[----:B------:R-:W-:-:S05]  /*9520*/  IMAD.X R7, R181, 0x1, R3, P0 ;  /* 0x00000001b5077824 */ /* 0x000fca00000e0603 */
[----:B------:R0:W2:Y:S01]  /*9530*/  @P1 LDG.E.U16 R50, desc[UR6][R6.64] ;  /* 0x0000000606321981 */ /* 0x0000a2000c1e1500 */
[----:B------:R-:W-:Y:S02]  /*9540*/  PRMT R66, RZ, 0x7610, R66 ;  /* 0x00007610ff427816 */ /* 0x000fe40000000042 */
[----:B------:R-:W-:Y:S02]  /*9550*/  PRMT R51, RZ, 0x7610, R51 ;  /* 0x00007610ff337816 */ /* 0x000fe40000000033 */
[----:B0-----:R-:W-:-:S05]  /*9560*/  IADD3 R6, P0, R178, R2, RZ ;  /* 0x00000002b2067210 */ /* 0x001fca0007f1e0ff */
[----:B------:R-:W-:-:S05]  /*9570*/  IMAD.X R7, R179, 0x1, R3, P0 ;  /* 0x00000001b3077824 */ /* 0x000fca00000e0603 */
[----:B------:R4:W2:Y:S01]  /*9580*/  @P1 LDG.E.U16 R66, desc[UR6][R6.64] ;  /* 0x0000000606421981 */ /* 0x0008a2000c1e1500 */
[----:B------:R-:W-:Y:S02]  /*9590*/  ISETP.GT.AND P1, PT, R4, 0x1f, PT ;  /* 0x0000001f0400780c */ /* 0x000fe40003f24270 */
[----:B------:R-:W-:Y:S02]  /*95a0*/  PRMT R52, RZ, 0x7610, R52 ;  /* 0x00007610ff347816 */ /* 0x000fe40000000034 */
[----:B------:R-:W-:Y:S02]  /*95b0*/  PRMT R53, RZ, 0x7610, R53 ;  /* 0x00007610ff357816 */ /* 0x000fe40000000035 */
[----:B------:R-:W-:Y:S02]  /*95c0*/  PRMT R49, RZ, 0x7610, R49 ;  /* 0x00007610ff317816 */ /* 0x000fe40000000031 */
[----:B------:R-:W-:Y:S01]  /*95d0*/  LOP3.LUT R151, R151, 0x1f, RZ, 0xc0, !PT ;  /* 0x0000001f97977812 */ /* 0x000fe200078ec0ff */
[----:B------:R-:W-:Y:S03]  /*95e0*/  STL [R1+0xf24], R4 ;  /* 0x000f240401007387 */ /* 0x000fe60000100800 */
[C---:B------:R-:W-:Y:S01]  /*95f0*/  ISETP.GE.AND P2, PT, R151.reuse, R4, PT ;  /* 0x000000049700720c */ /* 0x040fe20003f46270 */
[----:B------:R0:W-:Y:S01]  /*9600*/  STL.64 [R1+0xc10], R2 ;  /* 0x000c100201007387 */ /* 0x0001e20000100a00 */
[----:B------:R-:W-:Y:S01]  /*9610*/  IMAD R159, R151, R159, RZ ;  /* 0x0000009f979f7224 */ /* 0x000fe200078e02ff */
[----:B----4-:R-:W-:-:S05]  /*9620*/  IADD3 R6, P0, R176, R2, RZ ;  /* 0x00000002b0067210 */ /* 0x010fca0007f1e0ff */
[----:B------:R-:W-:-:S05]  /*9630*/  IMAD.X R7, R177, 0x1, R3, P0 ;  /* 0x00000001b1077824 */ /* 0x000fca00000e0603 */
[----:B------:R3:W4:Y:S02]  /*9640*/  @P1 LDG.E.U16 R51, desc[UR6][R6.64] ;  /* 0x0000000606331981 */ /* 0x000724000c1e1500 */
[----:B---3--:R-:W-:-:S05]  /*9650*/  IADD3 R6, P0, R174, R2, RZ ;  /* 0x00000002ae067210 */ /* 0x008fca0007f1e0ff */
[----:B------:R-:W-:-:S05]  /*9660*/  IMAD.X R7, R175, 0x1, R3, P0 ;  /* 0x00000001af077824 */ /* 0x000fca00000e0603 */
[----:B------:R2:W3:Y:S02]  /*9670*/  @P1 LDG.E.U16 R52, desc[UR6][R6.64] ;  /* 0x0000000606341981 */ /* 0x0004e4000c1e1500 */
[----:B--2---:R-:W-:-:S05]  /*9680*/  IADD3 R6, P0, R172, R2, RZ ;  /* 0x00000002ac067210 */ /* 0x004fca0007f1e0ff */
[----:B------:R-:W-:-:S05]  /*9690*/  IMAD.X R7, R173, 0x1, R3, P0 ;  /* 0x00000001ad077824 */ /* 0x000fca00000e0603 */
[----:B------:R1:W2:Y:S01]  /*96a0*/  @P1 LDG.E.U16 R53, desc[UR6][R6.64] ;  /* 0x0000000606351981 */ /* 0x0002a2000c1e1500 */
[----:B------:R-:W-:Y:S02]  /*96b0*/  PRMT R48, RZ, 0x7610, R48 ;  /* 0x00007610ff307816 */ /* 0x000fe40000000030 */
[----:B-1----:R-:W-:-:S05]  /*96c0*/  IADD3 R6, P0, R170, R2, RZ ;  /* 0x00000002aa067210 */ /* 0x002fca0007f1e0ff */
[----:B------:R-:W-:-:S05]  /*96d0*/  IMAD.X R7, R171, 0x1, R3, P0 ;  /* 0x00000001ab077824 */ /* 0x000fca00000e0603 */
[----:B------:R1:W4:Y:S01]  /*96e0*/  @P1 LDG.E.U16 R49, desc[UR6][R6.64] ;  /* 0x0000000606311981 */ /* 0x000322000c1e1500 */
[----:B------:R-:W-:Y:S01]  /*96f0*/  BAR.SYNC.DEFER_BLOCKING 0x0 ;  /* 0x0000000000007b1d */ /* 0x000fe20000010000 */
[----:B0-----:R-:W-:Y:S02]  /*9700*/  IMAD.MOV.U32 R2, RZ, RZ, R217 ;  /* 0x000000ffff027224 */ /* 0x001fe400078e00d9 */
[----:B------:R-:W-:Y:S02]  /*9710*/  IMAD.MOV.U32 R3, RZ, RZ, R216 ;  /* 0x000000ffff037224 */ /* 0x000fe400078e00d8 */
[----:B-1----:R-:W-:-:S03]  /*9720*/  IMAD.WIDE R6, R159, 0x2, R2 ;  /* 0x000000029f067825 */ /* 0x002fc600078e0202 */
[----:B------:R0:W-:Y:S01]  /*9730*/  STL.64 [R1+0x528], R2 ;  /* 0x0005280201007387 */ /* 0x0001e20000100a00 */
[----:B------:R-:W-:Y:S01]  /*9740*/  PRMT R33, RZ, 0x7610, R33 ;  /* 0x00007610ff217816 */ /* 0x000fe20000000021 */
[----:B0-----:R-:W-:Y:S02]  /*9750*/  IMAD.MOV.U32 R2, RZ, RZ, R219 ;  /* 0x000000ffff027224 */ /* 0x001fe400078e00db */
[----:B------:R-:W-:Y:S01]  /*9760*/  IMAD.MOV.U32 R3, RZ, RZ, R218 ;  /* 0x000000ffff037224 */ /* 0x000fe200078e00da */
[----:B------:R0:W4:Y:S04]  /*9770*/  @!P2 LDG.E.U16 R48, desc[UR6][R6.64] ;  /* 0x000000060630a981 */ /* 0x000128000c1e1500 */
[----:B------:R1:W-:Y:S01]  /*9780*/  STL.64 [R1+0x520], R2 ;  /* 0x0005200201007387 */ /* 0x0003e20000100a00 */
[----:B0-----:R-:W-:-:S05]  /*9790*/  IMAD.WIDE R6, R159, 0x2, R2 ;  /* 0x000000029f067825 */ /* 0x001fca00078e0202 */
[----:B------:R0:W4:Y:S01]  /*97a0*/  @!P2 LDG.E.U16 R33, desc[UR6][R6.64] ;  /* 0x000000060621a981 */ /* 0x000122000c1e1500 */
[----:B-1----:R-:W-:Y:S02]  /*97b0*/  IMAD.MOV.U32 R2, RZ, RZ, R221 ;  /* 0x000000ffff027224 */ /* 0x002fe400078e00dd */
[----:B------:R-:W-:Y:S01]  /*97c0*/  IMAD.MOV.U32 R3, RZ, RZ, R220 ;  /* 0x000000ffff037224 */ /* 0x000fe200078e00dc */
[----:B------:R-:W-:-:S04]  /*97d0*/  PRMT R47, RZ, 0x7610, R47 ;  /* 0x00007610ff2f7816 */ /* 0x000fc8000000002f */
[----:B------:R1:W-:Y:S01]  /*97e0*/  STL.64 [R1+0x518], R2 ;  /* 0x0005180201007387 */ /* 0x0003e20000100a00 */
[----:B0-----:R-:W-:-:S05]  /*97f0*/  IMAD.WIDE R6, R159, 0x2, R2 ;  /* 0x000000029f067825 */ /* 0x001fca00078e0202 */
[----:B------:R0:W4:Y:S01]  /*9800*/  @!P2 LDG.E.U16 R47, desc[UR6][R6.64] ;  /* 0x00000006062fa981 */ /* 0x000122000c1e1500 */
[----:B-1----:R-:W-:Y:S02]  /*9810*/  IMAD.MOV.U32 R2, RZ, RZ, R223 ;  /* 0x000000ffff027224 */ /* 0x002fe400078e00df */
[----:B------:R-:W-:-:S05]  /*9820*/  IMAD.MOV.U32 R3, RZ, RZ, R222 ;  /* 0x000000ffff037224 */ /* 0x000fca00078e00de */
[----:B------:R1:W-:Y:S04]  /*9830*/  STL.64 [R1+0x510], R2 ;  /* 0x0005100201007387 */ /* 0x0003e80000100a00 */
[----:B------:R-:W3:Y:S01]  /*9840*/  LDL.LU R177, [R1+0x574] ;  /* 0x0005740001b17983 */ /* 0x000ee20000300800 */
[----:B0-----:R-:W-:-:S03]  /*9850*/  IMAD.WIDE R6, R159, 0x2, R2 ;  /* 0x000000029f067825 */ /* 0x001fc600078e0202 */
[----:B------:R-:W2:Y:S04]  /*9860*/  LDL.LU R176, [R1+0x578] ;  /* 0x0005780001b07983 */ /* 0x000ea80000300800 */
[----:B------:R-:W4:Y:S01]  /*9870*/  LDL.LU R175, [R1+0x57c] ;  /* 0x00057c0001af7983 */ /* 0x000f220000300800 */
[----:B-1----:R-:W-:-:S03]  /*9880*/  IMAD.MOV.U32 R3, RZ, RZ, R224 ;  /* 0x000000ffff037224 */ /* 0x002fc600078e00e0 */
[----:B------:R-:W4:Y:S04]  /*9890*/  LDL.LU R174, [R1+0x580] ;  /* 0x0005800001ae7983 */ /* 0x000f280000300800 */
[----:B------:R-:W4:Y:S04]  /*98a0*/  LDL.LU R173, [R1+0x584] ;  /* 0x0005840001ad7983 */ /* 0x000f280000300800 */
[----:B------:R-:W4:Y:S04]  /*98b0*/  LDL.LU R172, [R1+0x588] ;  /* 0x0005880001ac7983 */ /* 0x000f280000300800 */
[----:B------:R-:W4:Y:S04]  /*98c0*/  LDL.LU R171, [R1+0xb68] ;  /* 0x000b680001ab7983 */ /* 0x000f280000300800 */
[----:B------:R-:W4:Y:S04]  /*98d0*/  LDL.LU R170, [R1+0xb6c] ;  /* 0x000b6c0001aa7983 */ /* 0x000f280000300800 */
[----:B------:R-:W4:Y:S04]  /*98e0*/  LDL.LU R169, [R1+0xb70] ;  /* 0x000b700001a97983 */ /* 0x000f280000300800 */
[----:B------:R-:W4:Y:S04]  /*98f0*/  LDL.LU R151, [R1+0xb74] ;  /* 0x000b740001977983 */ /* 0x000f280000300800 */
[----:B------:R-:W-:Y:S04]  /*9900*/  STL [R1+0xf28], R3 ;  /* 0x000f280301007387 */ /* 0x000fe80000100800 */
[----:B------:R0:W-:Y:S04]  /*9910*/  STS.U16 [R0+UR4+0x400], R16 ;  /* 0x0004001000007988 */ /* 0x0001e80008000404 */
[----:B------:R1:W-:Y:S04]  /*9920*/  STS.U16 [R0+UR4+0x4800], R15 ;  /* 0x0048000f00007988 */ /* 0x0003e80008000404 */
[----:B0-----:R-:W3:Y:S04]  /*9930*/  LDL.LU R16, [R1+0xb78] ;  /* 0x000b780001107983 */ /* 0x001ee80000300800 */
[----:B-1----:R-:W2:Y:S04]  /*9940*/  LDL.LU R15, [R1+0xb7c] ;  /* 0x000b7c00010f7983 */ /* 0x002ea80000300800 */
[----:B------:R0:W-:Y:S04]  /*9950*/  STS.U16 [R0+UR4+0x2800], R13 ;  /* 0x0028000d00007988 */ /* 0x0001e80008000404 */
[----:B------:R1:W-:Y:S04]  /*9960*/  STS.U16 [R0+UR4+0x800], R12 ;  /* 0x0008000c00007988 */ /* 0x0003e80008000404 */
[----:B0-----:R-:W4:Y:S04]  /*9970*/  LDL.LU R13, [R1+0xb80] ;  /* 0x000b8000010d7983 */ /* 0x001f280000300800 */
[----:B-1----:R-:W4:Y:S04]  /*9980*/  LDL.LU R12, [R1+0xb84] ;  /* 0x000b8400010c7983 */ /* 0x002f280000300800 */
[----:B------:R0:W-:Y:S04]  /*9990*/  STS.U16 [R0+UR4+0x2000], R21 ;  /* 0x0020001500007988 */ /* 0x0001e80008000404 */
[----:B------:R1:W-:Y:S04]  /*99a0*/  STS.U16 [R0+UR4], R20 ;  /* 0x0000001400007988 */ /* 0x0003e80008000404 */
[----:B0-----:R-:W4:Y:S04]  /*99b0*/  LDL.LU R21, [R1+0xb88] ;  /* 0x000b880001157983 */ /* 0x001f280000300800 */
[----:B-1----:R-:W4:Y:S04]  /*99c0*/  LDL.LU R20, [R1+0xb8c] ;  /* 0x000b8c0001147983 */ /* 0x002f280000300800 */
[----:B------:R0:W-:Y:S04]  /*99d0*/  STS.U16 [R0+UR4+0x4400], R19 ;  /* 0x0044001300007988 */ /* 0x0001e80008000404 */
[----:B------:R1:W-:Y:S04]  /*99e0*/  STS.U16 [R0+UR4+0x6400], R18 ;  /* 0x0064001200007988 */ /* 0x0003e80008000404 */
[----:B0-----:R-:W4:Y:S04]  /*99f0*/  LDL.LU R19, [R1+0xb90] ;  /* 0x000b900001137983 */ /* 0x001f280000300800 */
[----:B-1----:R-:W4:Y:S04]  /*9a00*/  LDL.LU R18, [R1+0xb98] ;  /* 0x000b980001127983 */ /* 0x002f280000300800 */
[----:B------:R0:W-:Y:S04]  /*9a10*/  STS.U16 [R0+UR4+0x2400], R17 ;  /* 0x0024001100007988 */ /* 0x0001e80008000404 */
[----:B------:R1:W-:Y:S04]  /*9a20*/  STS.U16 [R0+UR4+0x6800], R14 ;  /* 0x0068000e00007988 */ /* 0x0003e80008000404 */
[----:B0-----:R-:W4:Y:S04]  /*9a30*/  LDL.LU R17, [R1+0xb9c] ;  /* 0x000b9c0001117983 */ /* 0x001f280000300800 */
[----:B------:R4:W-:Y:S04]  /*9a40*/  STS.U16 [R0+UR4+0x6000], R23 ;  /* 0x0060001700007988 */ /* 0x0009e80008000404 */
[----:B------:R0:W-:Y:S04]  /*9a50*/  STS.U16 [R0+UR4+0x4000], R22 ;  /* 0x0040001600007988 */ /* 0x0001e80008000404 */
[----:B------:R0:W-:Y:S04]  /*9a60*/  STS.U16 [R0+UR4+0x2c00], R9 ;  /* 0x002c000900007988 */ /* 0x0001e80008000404 */
[----:B------:R0:W-:Y:S04]  /*9a70*/  STS.U16 [R0+UR4+0xc00], R8 ;  /* 0x000c000800007988 */ /* 0x0001e80008000404 */
[----:B------:R0:W-:Y:S04]  /*9a80*/  STS.U16 [R0+UR4+0x4c00], R11 ;  /* 0x004c000b00007988 */ /* 0x0001e80008000404 */
[----:B------:R0:W-:Y:S01]  /*9a90*/  STS.U16 [R0+UR4+0x6c00], R10 ;  /* 0x006c000a00007988 */ /* 0x0001e20008000404 */
[----:B------:R-:W-:Y:S01]  /*9aa0*/  PRMT R32, RZ, 0x7610, R32 ;  /* 0x00007610ff207816 */ /* 0x000fe20000000020 */
[----:B------:R-:W-:Y:S01]  /*9ab0*/  IMAD.MOV.U32 R2, RZ, RZ, R225 ;  /* 0x000000ffff027224 */ /* 0x000fe200078e00e1 */
[----:B------:R-:W-:Y:S01]  /*9ac0*/  PRMT R46, RZ, 0x7610, R46 ;  /* 0x00007610ff2e7816 */ /* 0x000fe2000000002e */
[----:B------:R-:W-:-:S03]  /*9ad0*/  IMAD.MOV.U32 R238, RZ, RZ, R227 ;  /* 0x000000ffffee7224 */ /* 0x000fc600078e00e3 */
[----:B------:R1:W4:Y:S01]  /*9ae0*/  @!P2 LDG.E.U16 R32, desc[UR6][R6.64] ;  /* 0x000000060620a981 */ /* 0x000322000c1e1500 */
[----:B------:R-:W-:Y:S01]  /*9af0*/  IMAD.MOV.U32 R239, RZ, RZ, R226 ;  /* 0x000000ffffef7224 */ /* 0x000fe200078e00e2 */
[----:B------:R-:W-:Y:S01]  /*9b00*/  PRMT R31, RZ, 0x7610, R31 ;  /* 0x00007610ff1f7816 */ /* 0x000fe2000000001f */
[----:B-1----:R-:W-:Y:S01]  /*9b10*/  IMAD.WIDE R6, R159, 0x2, R2 ;  /* 0x000000029f067825 */ /* 0x002fe200078e0202 */
[----:B------:R-:W-:-:S04]  /*9b20*/  LOP3.LUT R251, R251, R250, RZ, 0x3c, !PT ;  /* 0x000000fafbfb7212 */ /* 0x000fc800078e3cff */
[----:B------:R1:W4:Y:S01]  /*9b30*/  @!P2 LDG.E.U16 R46, desc[UR6][R6.64] ;  /* 0x00000006062ea981 */ /* 0x000322000c1e1500 */
[----:B------:R-:W-:Y:S01]  /*9b40*/  PRMT R45, RZ, 0x7610, R45 ;  /* 0x00007610ff2d7816 */ /* 0x000fe2000000002d */
[----:B---3--:R-:W-:Y:S02]  /*9b50*/  IMAD.MOV.U32 R217, RZ, RZ, R16 ;  /* 0x000000ffffd97224 */ /* 0x008fe400078e0010 */
[----:B------:R-:W3:Y:S01]  /*9b60*/  LDL.LU R16, [R1+0xba0] ;  /* 0x000ba00001107983 */ /* 0x000ee20000300800 */
[----:B--2---:R-:W-:-:S03]  /*9b70*/  IMAD.MOV.U32 R216, RZ, RZ, R15 ;  /* 0x000000ffffd87224 */ /* 0x004fc600078e000f */
[----:B------:R-:W2:Y:S04]  /*9b80*/  LDL.LU R15, [R1+0xba4] ;  /* 0x000ba400010f7983 */ /* 0x000ea80000300800 */
[----:B------:R-:W2:Y:S01]  /*9b90*/  LDL.LU R14, [R1+0xba8] ;  /* 0x000ba800010e7983 */ /* 0x000ea20000300800 */
[----:B----4-:R-:W-:-:S03]  /*9ba0*/  IMAD.MOV.U32 R23, RZ, RZ, R13 ;  /* 0x000000ffff177224 */ /* 0x010fc600078e000d */
[----:B------:R-:W4:Y:S01]  /*9bb0*/  LDL.LU R13, [R1+0xbac] ;  /* 0x000bac00010d7983 */ /* 0x000f220000300800 */
[----:B0-----:R-:W-:-:S03]  /*9bc0*/  IMAD.MOV.U32 R22, RZ, RZ, R12 ;  /* 0x000000ffff167224 */ /* 0x001fc600078e000c */
[----:B------:R-:W4:Y:S04]  /*9bd0*/  LDL.LU R12, [R1+0xbb0] ;  /* 0x000bb000010c7983 */ /* 0x000f280000300800 */
[----:B------:R-:W4:Y:S04]  /*9be0*/  LDL.LU R9, [R1+0xbcc] ;  /* 0x000bcc0001097983 */ /* 0x000f280000300800 */
[----:B------:R-:W4:Y:S04]  /*9bf0*/  LDL.LU R8, [R1+0xbd0] ;  /* 0x000bd00001087983 */ /* 0x000f280000300800 */
[----:B------:R-:W4:Y:S04]  /*9c00*/  LDL.LU R11, [R1+0xbd4] ;  /* 0x000bd400010b7983 */ /* 0x000f280000300800 */
[----:B------:R-:W4:Y:S01]  /*9c10*/  LDL.LU R10, [R1+0xbd8] ;  /* 0x000bd800010a7983 */ /* 0x000f220000300800 */
[----:B-1----:R-:W-:Y:S01]  /*9c20*/  IMAD.WIDE R6, R159, 0x2, R238 ;  /* 0x000000029f067825 */ /* 0x002fe200078e02ee */
[----:B------:R-:W-:-:S04]  /*9c30*/  LOP3.LUT R249, R249, R248, RZ, 0x3c, !PT ;  /* 0x000000f8f9f97212 */ /* 0x000fc800078e3cff */
[----:B------:R0:W4:Y:S01]  /*9c40*/  @!P2 LDG.E.U16 R31, desc[UR6][R6.64] ;  /* 0x00000006061fa981 */ /* 0x000122000c1e1500 */
[----:B------:R-:W-:Y:S02]  /*9c50*/  PRMT R30, RZ, 0x7610, R30 ;  /* 0x00007610ff1e7816 */ /* 0x000fe4000000001e */
[----:B------:R-:W-:Y:S01]  /*9c60*/  LOP3.LUT R247, R247, R246, RZ, 0x3c, !PT ;  /* 0x000000f6f7f77212 */ /* 0x000fe200078e3cff */
[----:B0-----:R-:W-:-:S05]  /*9c70*/  IMAD.WIDE R6, R159, 0x2, R250 ;  /* 0x000000029f067825 */ /* 0x001fca00078e02fa */
        /* <DEDUP_REMOVED lines=33> */
[----:B------:R-:W-:Y:S01]  /*9e90*/  PRMT R40, RZ, 0x7610, R40 ;  /* 0x00007610ff287816 */ /* 0x000fe20000000028 */
[----:B------:R-:W-:Y:S02]  /*9ea0*/  IMAD.MOV.U32 R226, RZ, RZ, R176 ;  /* 0x000000ffffe27224 */ /* 0x000fe400078e00b0 */
[----:B0-----:R-:W-:-:S05]  /*9eb0*/  IMAD.WIDE R6, R159, 0x2, R230 ;  /* 0x000000029f067825 */ /* 0x001fca00078e02e6 */
[----:B------:R0:W4:Y:S01]  /*9ec0*/  @!P2 LDG.E.U16 R26, desc[UR6][R6.64] ;  /* 0x00000006061aa981 */ /* 0x000122000c1e1500 */
[----:B------:R-:W-:Y:S01]  /*9ed0*/  IMAD.MOV.U32 R227, RZ, RZ, R177 ;  /* 0x000000ffffe37224 */ /* 0x000fe200078e00b1 */
[----:B------:R-:W-:Y:S01]  /*9ee0*/  PRMT R25, RZ, 0x7610, R25 ;  /* 0x00007610ff197816 */ /* 0x000fe20000000019 */
[----:B0-----:R-:W-:-:S05]  /*9ef0*/  IMAD.WIDE R6, R159, 0x2, R228 ;  /* 0x000000029f067825 */ /* 0x001fca00078e02e4 */
[----:B------:R0:W4:Y:S01]  /*9f00*/  @!P2 LDG.E.U16 R40, desc[UR6][R6.64] ;  /* 0x000000060628a981 */ /* 0x000122000c1e1500 */
[----:B------:R-:W-:Y:S02]  /*9f10*/  IMAD.MOV.U32 R224, RZ, RZ, R174 ;  /* 0x000000ffffe07224 */ /* 0x000fe400078e00ae */
        /* <DEDUP_REMOVED lines=15> */
[----:B------:R-:W-:Y:S02]  /*a010*/  IMAD.MOV.U32 R219, RZ, RZ, R169 ;  /* 0x000000ffffdb7224 */ /* 0x000fe400078e00a9 */
[----:B0-----:R-:W-:-:S05]  /*a020*/  IMAD.WIDE R6, R159, 0x2, R220 ;  /* 0x000000029f067825 */ /* 0x001fca00078e02dc */
[----:B------:R0:W4:Y:S01]  /*a030*/  @!P2 LDG.E.U16 R38, desc[UR6][R6.64] ;  /* 0x000000060626a981 */ /* 0x000122000c1e1500 */
[----:B------:R-:W-:Y:S01]  /*a040*/  PRMT R37, RZ, 0x7610, R37 ;  /* 0x00007610ff257816 */ /* 0x000fe20000000025 */
[----:B0-----:R-:W-:-:S05]  /*a050*/  IMAD.WIDE R6, R159, 0x2, R218 ;  /* 0x000000029f067825 */ /* 0x001fca00078e02da */
[----:B------:R0:W4:Y:S02]  /*a060*/  @!P2 LDG.E.U16 R157, desc[UR6][R6.64] ;  /* 0x00000006069da981 */ /* 0x000124000c1e1500 */
        /* <DEDUP_REMOVED lines=9> */
[----:B------:R3:W4:Y:S01]  /*a100*/  @!P2 LDG.E.U16 R91, desc[UR6][R6.64] ;  /* 0x00000006065ba981 */ /* 0x000722000c1e1500 */
[----:B------:R-:W-:Y:S01]  /*a110*/  LOP3.LUT R151, R0, 0x10, RZ, 0x3c, !PT ;  /* 0x0000001000977812 */ /* 0x000fe200078e3cff */
[----:B---3--:R-:W-:-:S05]  /*a120*/  IMAD.WIDE R6, R159, 0x2, R16 ;  /* 0x000000029f067825 */ /* 0x008fca00078e0210 */
[----:B------:R2:W3:Y:S01]  /*a130*/  @!P2 LDG.E.U16 R36, desc[UR6][R6.64] ;  /* 0x000000060624a981 */ /* 0x0004e2000c1e1500 */
[----:B------:R-:W-:-:S03]  /*a140*/  PRMT R35, RZ, 0x7610, R35 ;  /* 0x00007610ff237816 */ /* 0x000fc60000000023 */
[----:B------:R-:W-:Y:S01]  /*a150*/  STS.U16 [R151+UR4+0x80], R168 ;  /* 0x000080a897007988 */ /* 0x000fe20008000404 */
[----:B--2---:R-:W-:-:S03]  /*a160*/  IMAD.WIDE R6, R159, 0x2, R14 ;  /* 0x000000029f067825 */ /* 0x004fc600078e020e */
[----:B------:R0:W-:Y:S04]  /*a170*/  STS.U16 [R151+UR4+0x2080], R161 ;  /* 0x002080a197007988 */ /* 0x0001e80008000404 */
[----:B------:R4:W2:Y:S04]  /*a180*/  @!P2 LDG.E.U16 R90, desc[UR6][R6.64] ;  /* 0x00000006065aa981 */ /* 0x0008a8000c1e1500 */
[----:B------:R1:W-:Y:S04]  /*a190*/  STS.U16 [R151+UR4+0x4080], R160 ;  /* 0x004080a097007988 */ /* 0x0003e80008000404 */
[----:B0-----:R-:W3:Y:S01]  /*a1a0*/  LDL.LU R161, [R1+0xbdc] ;  /* 0x000bdc0001a17983 */ /* 0x001ee20000300800 */
[----:B----4-:R-:W-:-:S03]  /*a1b0*/  IMAD.WIDE R6, R159, 0x2, R12 ;  /* 0x000000029f067825 */ /* 0x010fc600078e020c */
[----:B-1----:R-:W4:Y:S01]  /*a1c0*/  LDL.LU R160, [R1+0xbe0] ;  /* 0x000be00001a07983 */ /* 0x002f220000300800 */
[----:B------:R-:W-:-:S03]  /*a1d0*/  PRMT R89, RZ, 0x7610, R89 ;  /* 0x00007610ff597816 */ /* 0x000fc60000000059 */
[----:B------:R0:W2:Y:S01]  /*a1e0*/  @!P2 LDG.E.U16 R35, desc[UR6][R6.64] ;  /* 0x000000060623a981 */ /* 0x0000a2000c1e1500 */
[----:B------:R-:W-:Y:S01]  /*a1f0*/  PRMT R34, RZ, 0x7610, R34 ;  /* 0x00007610ff227816 */ /* 0x000fe20000000022 */
[----:B0-----:R-:W-:-:S05]  /*a200*/  IMAD.WIDE R6, R159, 0x2, R8 ;  /* 0x000000029f067825 */ /* 0x001fca00078e0208 */
[----:B------:R0:W2:Y:S02]  /*a210*/  @!P2 LDG.E.U16 R89, desc[UR6][R6.64] ;  /* 0x000000060659a981 */ /* 0x0000a4000c1e1500 */
[----:B0-----:R-:W-:-:S05]  /*a220*/  IMAD.WIDE R6, R159, 0x2, R10 ;  /* 0x000000029f067825 */ /* 0x001fca00078e020a */
[----:B------:R4:W2:Y:S04]  /*a230*/  @!P2 LDG.E.U16 R34, desc[UR6][R6.64] ;  /* 0x000000060622a981 */ /* 0x0008a8000c1e1500 */
[----:B------:R-:W-:Y:S04]  /*a240*/  STS.U16 [R151+UR4+0x6080], R167 ;  /* 0x006080a797007988 */ /* 0x000fe80008000404 */
        /* <DEDUP_REMOVED lines=8> */
[----:B------:R0:W-:Y:S04]  /*a2d0*/  STS.U16 [R151+UR4+0xc80], R135 ;  /* 0x000c808797007988 */ /* 0x0001e80008000404 */
[----:B------:R-:W-:Y:S01]  /*a2e0*/  STS.U16 [R151+UR4+0x2c80], R153 ;  /* 0x002c809997007988 */ /* 0x000fe20008000404 */
[----:B0-----:R-:W-:-:S03]  /*a2f0*/  LOP3.LUT R135, R0, 0x20, RZ, 0x3c, !PT ;  /* 0x0000002000877812 */ /* 0x001fc600078e3cff */
        /* <DEDUP_REMOVED lines=88> */
[----:B------:R-:W-:Y:S01]  /*a880*/  STS.U16 [R50+UR4+0x2380], R64 ;  /* 0x0023804032007988 */ /* 0x000fe20008000404 */
[----:B----4-:R-:W-:-:S03]  /*a890*/  IMAD.MOV.U32 R6, RZ, RZ, R160 ;  /* 0x000000ffff067224 */ /* 0x010fc600078e00a0 */
[----:B------:R-:W-:Y:S01]  /*a8a0*/  STS.U16 [R50+UR4+0x4380], R63 ;  /* 0x0043803f32007988 */ /* 0x000fe20008000404 */
[----:B---3--:R-:W-:-:S03]  /*a8b0*/  IMAD.MOV.U32 R7, RZ, RZ, R161 ;  /* 0x000000ffff077224 */ /* 0x008fc600078e00a1 */
[----:B------:R-:W-:Y:S04]  /*a8c0*/  STS.U16 [R50+UR4+0x6380], R62 ;  /* 0x0063803e32007988 */ /* 0x000fe80008000404 */
[----:B------:R-:W-:Y:S01]  /*a8d0*/  STS.U16 [R50+UR4+0x780], R61 ;  /* 0x0007803d32007988 */ /* 0x000fe20008000404 */
[----:B------:R-:W-:-:S03]  /*a8e0*/  PRMT R3, RZ, 0x7610, R3 ;  /* 0x00007610ff037816 */ /* 0x000fc60000000003 */
[----:B------:R-:W-:Y:S01]  /*a8f0*/  STS.U16 [R50+UR4+0x2780], R60 ;  /* 0x0027803c32007988 */ /* 0x000fe20008000404 */
[----:B------:R-:W-:-:S03]  /*a900*/  IMAD.WIDE R160, R159, 0x2, R6 ;  /* 0x000000029fa07825 */ /* 0x000fc600078e0206 */
        /* <DEDUP_REMOVED lines=8> */
[----:B------:R-:W3:Y:S04]  /*a990*/  @!P2 LDG.E.U16 R3, desc[UR6][R160.64] ;  /* 0x00000006a003a981 */ /* 0x000ee8000c1e1500 */
        /* <DEDUP_REMOVED lines=17> */
[----:B--2---:R-:W-:Y:S04]  /*aab0*/  STS.U16 [R5+UR4+0x9c00], R35 ;  /* 0x009c002305007988 */ /* 0x004fe80008000404 */
        /* <DEDUP_REMOVED lines=11> */
[----:B0-----:R-:W2:Y:S04]  /*ab70*/  LDL.LU.64 R24, [R1+0x400] ;  /* 0x0004000001187983 */ /* 0x001ea80000300a00 */
[----:B------:R-:W2:Y:S04]  /*ab80*/  LDL.LU.64 R26, [R1+0x408] ;  /* 0x00040800011a7983 */ /* 0x000ea80000300a00 */
        /* <DEDUP_REMOVED lines=30> */
[----:B------:R-:W4:Y:S04]  /*ad70*/  LDL.LU.64 R92, [R1+0x300] ;  /* 0x00030000015c7983 */ /* 0x000f280000300a00 */
        /* <DEDUP_REMOVED lines=31> */
[----:B------:R-:W-:Y:S04]  /*af70*/  STS.U16 [R4+UR4+0x9500], R157 ;  /* 0x0095009d04007988 */ /* 0x000fe80008000404 */
[----:B------:R-:W-:Y:S04]  /*af80*/  STS.U16 [R4+UR4+0x9700], R156 ;  /* 0x0097009c04007988 */ /* 0x000fe80008000404 */
[----:B------:R-:W-:Y:S04]  /*af90*/  STS.U16 [R4+UR4+0x9900], R91 ;  /* 0x0099005b04007988 */ /* 0x000fe80008000404 */
[----:B------:R-:W-:Y:S04]  /*afa0*/  STS.U16 [R4+UR4+0x9b00], R90 ;  /* 0x009b005a04007988 */ /* 0x000fe80008000404 */
[----:B------:R-:W-:Y:S04]  /*afb0*/  STS.U16 [R4+UR4+0x9d00], R89 ;  /* 0x009d005904007988 */ /* 0x000fe80008000404 */
[----:B---3--:R0:W-:Y:S01]  /*afc0*/  STS.U16 [R4+UR4+0x9f00], R3 ;  /* 0x009f000304007988 */ /* 0x0081e20008000404 */
[----:B------:R1:W-:Y:S06]  /*afd0*/  MEMBAR.ALL.CTA ;  /* 0x0000000000007992 */ /* 0x0003ec0000008000 */
[----:B-1----:R-:W1:Y:S02]  /*afe0*/  FENCE.VIEW.ASYNC.S ;  /* 0x00000000000073c6 */ /* 0x002e640000000000 */
[----:B-1----:R-:W-:Y:S06]  /*aff0*/  BAR.SYNC.DEFER_BLOCKING 0x0 ;  /* 0x0000000000007b1d */ /* 0x002fec0000010000 */
[----:B--2---:R-:W-:-:S06]  /*b000*/  WARPGROUP.ARRIVE ;  /* 0x00000000000079c5 */ /* 0x004fcc0000000000 */
[----:B------:R-:W-:Y:S03]  /*b010*/  HGMMA.64x128x16.F32 R24, gdesc[UR12].tnspA, R24, gsb0 ;  /* 0x21e000000c1879f0 */ /* 0x000fe60008000818 */
[----:B------:R-:W-:Y:S02]  /*b020*/  WARPGROUP.DEPBAR.LE gsb0, 0x0 ;  /* 0x00008000000079c5 */ /* 0x000fe40000010000 */
[----:B------:R-:W-:-:S07]  /*b030*/  WARPGROUP.ARRIVE ;  /* 0x00000000000079c5 */ /* 0x000fce0000000000 */
[----:B------:R-:W-:Y:S03]  /*b040*/  HGMMA.64x128x16.F32 R24, gdesc[UR8].tnspA, R24, gsb0 ;  /* 0x21e00000081879f0 */ /* 0x000fe60008000818 */
[----:B------:R-:W-:Y:S02]  /*b050*/  WARPGROUP.DEPBAR.LE gsb0, 0x0 ;  /* 0x00008000000079c5 */ /* 0x000fe40000010000 */
[----:B----4-:R-:W-:-:S07]  /*b060*/  WARPGROUP.ARRIVE ;  /* 0x00000000000079c5 */ /* 0x010fce0000000000 */
[----:B------:R-:W-:Y:S01]  /*b070*/  HGMMA.64x128x16.F32 R92, gdesc[UR48].tnspA, R92, gsb0 ;  /* 0x21e00000305c79f0 */ /* 0x000fe2000800085c */
[----:B------:R-:W-:Y:S04]  /*b080*/  STL.64 [R1+0x400], R24 ;  /* 0x0004001801007387 */ /* 0x000fe80000100a00 */
[----:B------:R1:W-:Y:S04]  /*b090*/  STL.64 [R1+0x408], R26 ;  /* 0x0004081a01007387 */ /* 0x0003e80000100a00 */
        /* <DEDUP_REMOVED lines=30> */
[----:B0-----:R-:W3:Y:S01]  /*b280*/  LDL.LU R4, [R1+0xbbc] ;  /* 0x000bbc0001047983 */ /* 0x001ee20000300800 */
[----:B------:R-:W-:-:S02]  /*b290*/  WARPGROUP.DEPBAR.LE gsb0, 0x0 ;  /* 0x00008000000079c5 */ /* 0x000fc40000010000 */
[----:B-1----:R-:W-:Y:S02]  /*b2a0*/  IMAD.MOV.U32 R27, RZ, RZ, R152 ;  /* 0x000000ffff1b7224 */ /* 0x002fe400078e0098 */
[----:B------:R-:W-:Y:S02]  /*b2b0*/  IMAD.MOV.U32 R26, RZ, RZ, R153 ;  /* 0x000000ffff1a7224 */ /* 0x000fe400078e0099 */
[----:B------:R-:W-:Y:S01]  /*b2c0*/  IMAD.MOV.U32 R25, RZ, RZ, R154 ;  /* 0x000000ffff197224 */ /* 0x000fe200078e009a */
[----:B------:R-:W4:Y:S01]  /*b2d0*/  LDL.LU.64 R152, [R1+0x200] ;  /* 0x0002000001987983 */ /* 0x000f220000300a00 */
[----:B------:R-:W-:-:S03]  /*b2e0*/  IMAD.MOV.U32 R24, RZ, RZ, R155 ;  /* 0x000000ffff187224 */ /* 0x000fc600078e009b */
[----:B------:R-:W3:Y:S04]  /*b2f0*/  LDL.LU.64 R154, [R1+0x208] ;  /* 0x00020800019a7983 */ /* 0x000ee80000300a00 */
[----:B------:R-:W4:Y:S04]  /*b300*/  LDL.LU.64 R156, [R1+0x210] ;  /* 0x00021000019c7983 */ /* 0x000f280000300a00 */
        /* <DEDUP_REMOVED lines=22> */
[----:B------:R-:W3:Y:S01]  /*b470*/  LDL.LU.64 R202, [R1+0x2c8] ;  /* 0x0002c80001ca7983 */ /* 0x000ee20000300a00 */
[----:B------:R-:W-:-:S03]  /*b480*/  R2UR UR49, R213 ;  /* 0x00000000d53172ca */ /* 0x000fc600000e0000 */
[----:B------:R-:W4:Y:S01]  /*b490*/  LDL.LU.64 R204, [R1+0x2d0] ;  /* 0x0002d00001cc7983 */ /* 0x000f220000300a00 */
[----:B------:R-:W-:-:S03]  /*b4a0*/  R2UR UR48, R214 ;  /* 0x00000000d63072ca */ /* 0x000fc600000e0000 */
[----:B------:R-:W3:Y:S01]  /*b4b0*/  LDL.LU.64 R206, [R1+0x2d8] ;  /* 0x0002d80001ce7983 */ /* 0x000ee20000300a00 */
[----:B------:R-:W-:-:S03]  /*b4c0*/  IMAD.MOV.U32 R3, RZ, RZ, R215 ;  /* 0x000000ffff037224 */ /* 0x000fc600078e00d7 */
[----:B------:R-:W4:Y:S04]  /*b4d0*/  LDL.LU.64 R208, [R1+0x2e0] ;  /* 0x0002e00001d07983 */ /* 0x000f280000300a00 */
[----:B------:R-:W3:Y:S04]  /*b4e0*/  LDL.LU.64 R210, [R1+0x2e8] ;  /* 0x0002e80001d27983 */ /* 0x000ee80000300a00 */
[----:B------:R-:W4:Y:S04]  /*b4f0*/  LDL.LU.64 R212, [R1+0x2f0] ;  /* 0x0002f00001d47983 */ /* 0x000f280000300a00 */
[----:B------:R-:W3:Y:S01]  /*b500*/  LDL.LU.64 R214, [R1+0x2f8] ;  /* 0x0002f80001d67983 */ /* 0x000ee20000300a00 */
[----:B--2---:R-:W-:-:S02]  /*b510*/  IMAD.MOV.U32 R87, RZ, RZ, R92 ;  /* 0x000000ffff577224 */ /* 0x004fc400078e005c */
[----:B------:R-:W-:Y:S02]  /*b520*/  IMAD.MOV.U32 R86, RZ, RZ, R93 ;  /* 0x000000ffff567224 */ /* 0x000fe400078e005d */
[----:B------:R-:W-:Y:S02]  /*b530*/  IMAD.MOV.U32 R85, RZ, RZ, R94 ;  /* 0x000000ffff557224 */ /* 0x000fe400078e005e */
[----:B------:R-:W-:Y:S02]  /*b540*/  IMAD.MOV.U32 R84, RZ, RZ, R95 ;  /* 0x000000ffff547224 */ /* 0x000fe400078e005f */
[----:B------:R-:W-:Y:S02]  /*b550*/  IMAD.MOV.U32 R83, RZ, RZ, R96 ;  /* 0x000000ffff537224 */ /* 0x000fe400078e0060 */
[----:B------:R-:W-:Y:S02]  /*b560*/  IMAD.MOV.U32 R82, RZ, RZ, R97 ;  /* 0x000000ffff527224 */ /* 0x000fe400078e0061 */
[----:B------:R-:W-:-:S02]  /*b570*/  IMAD.MOV.U32 R81, RZ, RZ, R98 ;  /* 0x000000ffff517224 */ /* 0x000fc400078e0062 */
        /* <DEDUP_REMOVED lines=52> */
[----:B------:R-:W-:Y:S01]  /*b8c0*/  IMAD.MOV.U32 R28, RZ, RZ, R151 ;  /* 0x000000ffff1c7224 */ /* 0x000fe200078e0097 */
[----:B------:R-:W-:Y:S01]  /*b8d0*/  UIADD3.64 UR52, UR8, 0x100, URZ ;  /* 0x0000010008347897 */ /* 0x000fe2000fffe03f */
[----:B------:R-:W-:Y:S01]  /*b8e0*/  UMOV UR54, UR10 ;  /* 0x0000000a00367c82 */ /* 0x000fe20008000000 */
[----:B------:R-:W-:Y:S01]  /*b8f0*/  UMOV UR55, UR11 ;  /* 0x0000000b00377c82 */ /* 0x000fe20008000000 */
[----:B------:R-:W-:Y:S01]  /*b900*/  IMAD.MOV.U32 R252, RZ, RZ, R88 ;  /* 0x000000fffffc7224 */ /* 0x000fe200078e0058 */
[----:B---3--:R-:W-:Y:S04]  /*b910*/  STL.64 [R1+0x1028], R214 ;  /* 0x001028d601007387 */ /* 0x008fe80000100a00 */
[----:B----4-:R-:W-:Y:S04]  /*b920*/  STL.64 [R1+0x1020], R212 ;  /* 0x001020d401007387 */ /* 0x010fe80000100a00 */
        /* <DEDUP_REMOVED lines=25> */
[----:B------:R2:W-:Y:S04]  /*bac0*/  STL.64 [R1+0xf50], R160 ;  /* 0x000f50a001007387 */ /* 0x0005e80000100a00 */
[----:B------:R3:W-:Y:S01]  /*bad0*/  STL.64 [R1+0xf48], R158 ;  /* 0x000f489e01007387 */ /* 0x0007e20000100a00 */
[----:B0-----:R-:W-:-:S03]  /*bae0*/  IMAD.MOV.U32 R164, RZ, RZ, R75 ;  /* 0x000000ffffa47224 */ /* 0x001fc600078e004b */
[----:B------:R0:W-:Y:S01]  /*baf0*/  STL.64 [R1+0xf40], R156 ;  /* 0x000f409c01007387 */ /* 0x0001e20000100a00 */
[----:B-1----:R-:W-:-:S03]  /*bb00*/  IMAD.MOV.U32 R162, RZ, RZ, R77 ;  /* 0x000000ffffa27224 */ /* 0x002fc600078e004d */
[----:B------:R1:W-:Y:S01]  /*bb10*/  STL.64 [R1+0xf38], R154 ;  /* 0x000f389a01007387 */ /* 0x0003e20000100a00 */
[----:B--2---:R-:W-:Y:S02]  /*bb20*/  IMAD.MOV.U32 R160, RZ, RZ, R79 ;  /* 0x000000ffffa07224 */ /* 0x004fe400078e004f */
[----:B------:R-:W-:Y:S01]  /*bb30*/  IMAD.MOV.U32 R161, RZ, RZ, R78 ;  /* 0x000000ffffa17224 */ /* 0x000fe200078e004e */
[----:B------:R2:W-:Y:S01]  /*bb40*/  STL.64 [R1+0xf30], R152 ;  /* 0x000f309801007387 */ /* 0x0005e20000100a00 */
[----:B---3--:R-:W-:Y:S02]  /*bb50*/  IMAD.MOV.U32 R158, RZ, RZ, R81 ;  /* 0x000000ffff9e7224 */ /* 0x008fe400078e0051 */
[----:B------:R-:W-:Y:S01]  /*bb60*/  IMAD.MOV.U32 R159, RZ, RZ, R80 ;  /* 0x000000ffff9f7224 */ /* 0x000fe200078e0050 */
[----:B------:R-:W3:Y:S01]  /*bb70*/  LDL.LU.64 R88, [R1+0x100] ;  /* 0x0001000001587983 */ /* 0x000ee20000300a00 */
[----:B0-----:R-:W-:Y:S02]  /*bb80*/  IMAD.MOV.U32 R156, RZ, RZ, R83 ;  /* 0x000000ffff9c7224 */ /* 0x001fe400078e0053 */
[----:B------:R-:W-:Y:S01]  /*bb90*/  IMAD.MOV.U32 R157, RZ, RZ, R82 ;  /* 0x000000ffff9d7224 */ /* 0x000fe200078e0052 */
[----:B------:R-:W3:Y:S01]  /*bba0*/  LDL.LU.64 R90, [R1+0x108] ;  /* 0x00010800015a7983 */ /* 0x000ee20000300a00 */
[----:B-1----:R-:W-:-:S02]  /*bbb0*/  IMAD.MOV.U32 R154, RZ, RZ, R85 ;  /* 0x000000ffff9a7224 */ /* 0x002fc400078e0055 */
[----:B------:R-:W-:Y:S01]  /*bbc0*/  IMAD.MOV.U32 R155, RZ, RZ, R84 ;  /* 0x000000ffff9b7224 */ /* 0x000fe200078e0054 */
[----:B------:R-:W3:Y:S01]  /*bbd0*/  LDL.LU.64 R92, [R1+0x110] ;  /* 0x00011000015c7983 */ /* 0x000ee20000300a00 */
[----:B--2---:R-:W-:Y:S02]  /*bbe0*/  IMAD.MOV.U32 R152, RZ, RZ, R87 ;  /* 0x000000ffff987224 */ /* 0x004fe400078e0057 */
[----:B------:R-:W-:Y:S01]  /*bbf0*/  IMAD.MOV.U32 R153, RZ, RZ, R86 ;  /* 0x000000ffff997224 */ /* 0x000fe200078e0056 */
[----:B------:R-:W3:Y:S01]  /*bc00*/  LDL.LU.64 R94, [R1+0x118] ;  /* 0x00011800015e7983 */ /* 0x000ee20000300a00 */
[----:B------:R-:W-:Y:S02]  /*bc10*/  IMAD.MOV.U32 R163, RZ, RZ, R76 ;  /* 0x000000ffffa37224 */ /* 0x000fe400078e004c */
[----:B------:R-:W-:Y:S01]  /*bc20*/  IMAD.MOV.U32 R165, RZ, RZ, R74 ;  /* 0x000000ffffa57224 */ /* 0x000fe200078e004a */
[----:B------:R-:W3:Y:S01]  /*bc30*/  LDL.LU.64 R96, [R1+0x120] ;  /* 0x0001200001607983 */ /* 0x000ee20000300a00 */
[----:B------:R-:W-:-:S02]  /*bc40*/  IMAD.MOV.U32 R166, RZ, RZ, R73 ;  /* 0x000000ffffa67224 */ /* 0x000fc400078e0049 */
[----:B------:R-:W-:Y:S01]  /*bc50*/  IMAD.MOV.U32 R167, RZ, RZ, R72 ;  /* 0x000000ffffa77224 */ /* 0x000fe200078e0048 */
[----:B------:R-:W3:Y:S01]  /*bc60*/  LDL.LU.64 R98, [R1+0x128] ;  /* 0x0001280001627983 */ /* 0x000ee20000300a00 */
[----:B------:R-:W-:Y:S02]  /*bc70*/  IMAD.MOV.U32 R168, RZ, RZ, R71 ;  /* 0x000000ffffa87224 */ /* 0x000fe400078e0047 */
        /* <DEDUP_REMOVED lines=70> */
[----:B------:R-:W3:Y:S04]  /*c0e0*/  LDL.LU.64 R146, [R1+0x1e8] ;  /* 0x0001e80001927983 */ /* 0x000ee80000300a00 */
[----:B------:R-:W3:Y:S01]  /*c0f0*/  LDL.LU.64 R148, [R1+0x1f0] ;  /* 0x0001f00001947983 */ /* 0x000ee20000300a00 */
[----:B------:R-:W-:-:S03]  /*c100*/  WARPGROUP.ARRIVE ;  /* 0x00000000000079c5 */ /* 0x000fc60000000000 */
[----:B------:R-:W3:Y:S03]  /*c110*/  LDL.LU.64 R150, [R1+0x1f8] ;  /* 0x0001f80001967983 */ /* 0x000ee60000300a00 */
[----:B------:R-:W-:Y:S01]  /*c120*/  HGMMA.64x128x16.F32 R152, gdesc[UR52].tnspA, R152, gsb0 ;  /* 0x21e00000349879f0 */ /* 0x000fe20008000898 */
[----:B------:R-:W2:Y:S04]  /*c130*/  LDL.LU.64 R24, [R1] ;  /* 0x0000000001187983 */ /* 0x000ea80000300a00 */
        /* <DEDUP_REMOVED lines=30> */
[----:B------:R-:W2:Y:S01]  /*c320*/  LDL.LU.64 R86, [R1+0xf8] ;  /* 0x0000f80001567983 */ /* 0x000ea20000300a00 */
[----:B------:R-:W-:-:S03]  /*c330*/  WARPGROUP.DEPBAR.LE gsb0, 0x0 ;  /* 0x00008000000079c5 */ /* 0x000fc60000010000 */
        /* <DEDUP_REMOVED lines=32> */
[----:B0-----:R-:W4:Y:S04]  /*c540*/  LDL.LU.64 R214, [R1+0x1028] ;  /* 0x0010280001d67983 */ /* 0x001f280000300a00 */
        /* <DEDUP_REMOVED lines=30> */
[----:B------:R-:W4:Y:S01]  /*c730*/  LDL.LU.64 R152, [R1+0xf30] ;  /* 0x000f300001987983 */ /* 0x000f220000300a00 */
[----:B------:R-:W-:Y:S01]  /*c740*/  UIADD3.64 UR56, UR8, 0x180, URZ ;  /* 0x0000018008387897 */ /* 0x000fe2000fffe03f */
[----:B------:R-:W-:Y:S01]  /*c750*/  UMOV UR58, UR14 ;  /* 0x0000000e003a7c82 */ /* 0x000fe20008000000 */
[----:B------:R-:W-:Y:S01]  /*c760*/  UMOV UR59, UR15 ;  /* 0x0000000f003b7c82 */ /* 0x000fe20008000000 */
[----:B------:R-:W-:Y:S01]  /*c770*/  UMOV UR18, UR10 ;  /* 0x0000000a00127c82 */ /* 0x000fe20008000000 */
[----:B------:R-:W-:Y:S01]  /*c780*/  UMOV UR19, UR11 ;  /* 0x0000000b00137c82 */ /* 0x000fe20008000000 */
[----:B------:R-:W-:Y:S01]  /*c790*/  UMOV UR22, UR14 ;  /* 0x0000000e00167c82 */ /* 0x000fe20008000000 */
[----:B------:R-:W-:Y:S01]  /*c7a0*/  UMOV UR23, UR15 ;  /* 0x0000000f00177c82 */ /* 0x000fe20008000000 */
[----:B----4-:R-:W-:-:S06]  /*c7b0*/  WARPGROUP.ARRIVE ;  /* 0x00000000000079c5 */ /* 0x010fcc0000000000 */
[----:B------:R-:W-:Y:S03]  /*c7c0*/  HGMMA.64x128x16.F32 R152, gdesc[UR56].tnspA, R152, gsb0 ;  /* 0x21e00000389879f0 */ /* 0x000fe60008000898 */
[----:B------:R-:W-:Y:S02]  /*c7d0*/  WARPGROUP.DEPBAR.LE gsb0, 0x0 ;  /* 0x00008000000079c5 */ /* 0x000fe40000010000 */
[----:B------:R-:W-:-:S07]  /*c7e0*/  WARPGROUP.ARRIVE ;  /* 0x00000000000079c5 */ /* 0x000fce0000000000 */
[----:B------:R-:W-:Y:S01]  /*c7f0*/  HGMMA.64x128x16.F32 R152, gdesc[UR16].tnspA, R152, gsb0 ;  /* 0x21e00000109879f0 */ /* 0x000fe20008000898 */
[----:B------:R-:W-:Y:S01]  /*c800*/  UMOV UR26, UR10 ;  /* 0x0000000a001a7c82 */ /* 0x000fe20008000000 */
[----:B------:R-:W-:Y:S01]  /*c810*/  UMOV UR27, UR11 ;  /* 0x0000000b001b7c82 */ /* 0x000fe20008000000 */
[----:B------:R-:W-:Y:S02]  /*c820*/  WARPGROUP.DEPBAR.LE gsb0, 0x0 ;  /* 0x00008000000079c5 */ /* 0x000fe40000010000 */
[----:B---3--:R-:W-:-:S07]  /*c830*/  WARPGROUP.ARRIVE ;  /* 0x00000000000079c5 */ /* 0x008fce0000000000 */
[----:B------:R-:W-:Y:S01]  /*c840*/  HGMMA.64x128x16.F32 R88, gdesc[UR20].tnspA, R88, gsb0 ;  /* 0x21e00000145879f0 */ /* 0x000fe20008000858 */
[----:B------:R-:W-:Y:S02]  /*c850*/  R2UR UR53, R3 ;  /* 0x00000000033572ca */ /* 0x000fe400000e0000 */
[----:B------:R-:W3:Y:S01]  /*c860*/  LDL.LU R3, [R1+0xf28] ;  /* 0x000f280001037983 */ /* 0x000ee20000300800 */
[----:B------:R-:W-:Y:S02]  /*c870*/  R2UR UR52, R4 ;  /* 0x00000000043472ca */ /* 0x000fe400000e0000 */
[----:B------:R-:W-:Y:S01]  /*c880*/  R2UR UR57, R252 ;  /* 0x00000000fc3972ca */ /* 0x000fe200000e0000 */
[----:B------:R-:W4:Y:S04]  /*c890*/  LDL.LU R4, [R1+0xf24] ;  /* 0x000f240001047983 */ /* 0x000f280000300800 */
[----:B------:R-:W3:Y:S04]  /*c8a0*/  LDL.LU R252, [R1+0xf20] ;  /* 0x000f200001fc7983 */ /* 0x000ee80000300800 */
        /* <DEDUP_REMOVED lines=11> */
[----:B------:R-:W-:Y:S01]  /*c960*/  STL.64 [R1+0x258], R174 ;  /* 0x000258ae01007387 */ /* 0x000fe20000100a00 */
[----:B------:R-:W-:-:S02]  /*c970*/  WARPGROUP.DEPBAR.LE gsb0, 0x0 ;  /* 0x00008000000079c5 */ /* 0x000fc40000010000 */
[----:B------:R-:W-:-:S06]  /*c980*/  WARPGROUP.ARRIVE ;  /* 0x00000000000079c5 */ /* 0x000fcc0000000000 */
[----:B------:R-:W-:Y:S01]  /*c990*/  HGMMA.64x128x16.F32 R88, gdesc[UR24].tnspA, R88, gsb0 ;  /* 0x21e00000185879f0 */ /* 0x000fe20008000858 */
        /* <DEDUP_REMOVED lines=40> */
[----:B------:R-:W-:-:S03]  /*cc20*/  WARPGROUP.DEPBAR.LE gsb0, 0x0 ;  /* 0x00008000000079c5 */ /* 0x000fc60000010000 */
[----:B------:R-:W4:Y:S01]  /*cc30*/  LDL.LU.64 R174, [R1+0xe78] ;  /* 0x000e780001ae7983 */ /* 0x000f220000300a00 */
[----:B--2---:R-:W-:-:S03]  /*cc40*/  WARPGROUP.ARRIVE ;  /* 0x00000000000079c5 */ /* 0x004fc60000000000 */
[----:B------:R-:W4:Y:S04]  /*cc50*/  LDL.LU.64 R172, [R1+0xe70] ;  /* 0x000e700001ac7983 */ /* 0x000f280000300a00 */
[----:B------:R-:W4:Y:S04]  /*cc60*/  LDL.LU.64 R170, [R1+0xe68] ;  /* 0x000e680001aa7983 */ /* 0x000f280000300a00 */
[----:B------:R-:W4:Y:S04]  /*cc70*/  LDL.LU.64 R168, [R1+0xe60] ;  /* 0x000e600001a87983 */ /* 0x000f280000300a00 */
[----:B------:R-:W4:Y:S01]  /*cc80*/  LDL.LU.64 R166, [R1+0xe58] ;  /* 0x000e580001a67983 */ /* 0x000f220000300a00 */
[----:B------:R-:W-:-:S03]  /*cc90*/  UMOV UR30, UR14 ;  /* 0x0000000e001e7c82 */ /* 0x000fc60008000000 */
[----:B------:R-:W4:Y:S01]  /*cca0*/  LDL.LU.64 R164, [R1+0xe50] ;  /* 0x000e500001a47983 */ /* 0x000f220000300a00 */
[----:B------:R-:W-:Y:S02]  /*ccb0*/  UMOV UR31, UR15 ;  /* 0x0000000f001f7c82 */ /* 0x000fe40008000000 */
[----:B------:R-:W-:Y:S01]  /*ccc0*/  HGMMA.64x128x16.F32 R24, gdesc[UR28].tnspA, R24, gsb0 ;  /* 0x21e000001c1879f0 */ /* 0x000fe20008000818 */
[----:B------:R-:W4:Y:S04]  /*ccd0*/  LDL.LU.64 R162, [R1+0xe48] ;  /* 0x000e480001a27983 */ /* 0x000f280000300a00 */
[----:B------:R-:W4:Y:S04]  /*cce0*/  LDL.LU.64 R160, [R1+0xe40] ;  /* 0x000e400001a07983 */ /* 0x000f280000300a00 */
[----:B------:R-:W4:Y:S04]  /*ccf0*/  LDL.LU.64 R158, [R1+0xe38] ;  /* 0x000e3800019e7983 */ /* 0x000f280000300a00 */
[----:B------:R-:W4:Y:S04]  /*cd00*/  LDL.LU.64 R156, [R1+0xe30] ;  /* 0x000e3000019c7983 */ /* 0x000f280000300a00 */
[----:B------:R-:W4:Y:S04]  /*cd10*/  LDL.LU.64 R154, [R1+0xe28] ;  /* 0x000e2800019a7983 */ /* 0x000f280000300a00 */
[----:B------:R-:W4:Y:S01]  /*cd20*/  LDL.LU.64 R152, [R1+0xe20] ;  /* 0x000e200001987983 */ /* 0x000f220000300a00 */
[----:B------:R-:W-:Y:S01]  /*cd30*/  UMOV UR34, UR10 ;  /* 0x0000000a00227c82 */ /* 0x000fe20008000000 */
[----:B------:R-:W-:-:S02]  /*cd40*/  UMOV UR35, UR11 ;  /* 0x0000000b00237c82 */ /* 0x000fc40008000000 */
        /* <DEDUP_REMOVED lines=65> */
[----:B------:R-:W2:Y:S04]  /*d160*/  LDL.LU.64 R92, [R1+0xd30] ;  /* 0x000d3000015c7983 */ /* 0x000ea80000300a00 */
[----:B------:R-:W2:Y:S04]  /*d170*/  LDL.LU.64 R90, [R1+0xd28] ;  /* 0x000d2800015a7983 */ /* 0x000ea80000300a00 */
[----:B------:R-:W2:Y:S04]  /*d180*/  LDL.LU.64 R88, [R1+0xd20] ;  /* 0x000d200001587983 */ /* 0x000ea80000300a00 */
[----:B------:R-:W-:Y:S04]  /*d190*/  STL.64 [R1], R24 ;  /* 0x0000001801007387 */ /* 0x000fe80000100a00 */
        /* <DEDUP_REMOVED lines=27> */
[----:B---3--:R-:W-:-:S02]  /*d350*/  R2UR UR56, R252 ;  /* 0x00000000fc3872ca */ /* 0x008fc400000e0000 */
[----:B------:R-:W0:Y:S01]  /*d360*/  LDC R252, c[0x0][0x23c] ;  /* 0x00008f00fffc7b82 */ /* 0x000e220000000800 */
[----:B------:R-:W-:Y:S04]  /*d370*/  STL.64 [R1+0xe0], R80 ;  /* 0x0000e05001007387 */ /* 0x000fe80000100a00 */
[----:B------:R-:W-:Y:S04]  /*d380*/  STL.64 [R1+0xe8], R82 ;  /* 0x0000e85201007387 */ /* 0x000fe80000100a00 */
[----:B------:R-:W-:Y:S04]  /*d390*/  STL.64 [R1+0xf0], R84 ;  /* 0x0000f05401007387 */ /* 0x000fe80000100a00 */
[----:B------:R1:W-:Y:S04]  /*d3a0*/  STL.64 [R1+0xf8], R86 ;  /* 0x0000f85601007387 */ /* 0x0003e80000100a00 */
[----:B-1----:R-:W3:Y:S04]  /*d3b0*/  LDL.LU.64 R86, [R1+0xd18] ;  /* 0x000d180001567983 */ /* 0x002ee80000300a00 */
[----:B------:R-:W3:Y:S04]  /*d3c0*/  LDL.LU.64 R84, [R1+0xd10] ;  /* 0x000d100001547983 */ /* 0x000ee80000300a00 */
        /* <DEDUP_REMOVED lines=18> */
[----:B------:R-:W3:Y:S01]  /*d4f0*/  LDL.LU.64 R46, [R1+0xc78] ;  /* 0x000c7800012e7983 */ /* 0x000ee20000300a00 */
[----:B0-----:R-:W-:-:S03]  /*d500*/  IMAD.SHL.U32 R252, R252, 0x20, RZ ;  /* 0x00000020fcfc7824 */ /* 0x001fc600078e00ff */
[----:B------:R-:W3:Y:S04]  /*d510*/  LDL.LU.64 R44, [R1+0xc70] ;  /* 0x000c7000012c7983 */ /* 0x000ee80000300a00 */
[----:B------:R-:W3:Y:S04]  /*d520*/  LDL.LU.64 R42, [R1+0xc68] ;  /* 0x000c6800012a7983 */ /* 0x000ee80000300a00 */
[----:B------:R-:W3:Y:S04]  /*d530*/  LDL.LU.64 R40, [R1+0xc60] ;  /* 0x000c600001287983 */ /* 0x000ee80000300a00 */
[----:B------:R-:W3:Y:S01]  /*d540*/  LDL.LU.64 R38, [R1+0xc58] ;  /* 0x000c580001267983 */ /* 0x000ee20000300a00 */
[----:B------:R-:W-:-:S03]  /*d550*/  IMAD.WIDE R6, R252, 0x2, R6 ;  /* 0x00000002fc067825 */ /* 0x000fc600078e0206 */
[----:B------:R-:W3:Y:S04]  /*d560*/  LDL.LU.64 R36, [R1+0xc50] ;  /* 0x000c500001247983 */ /* 0x000ee80000300a00 */
[----:B------:R-:W3:Y:S04]  /*d570*/  LDL.LU.64 R34, [R1+0xc48] ;  /* 0x000c480001227983 */ /* 0x000ee80000300a00 */
[----:B------:R-:W3:Y:S01]  /*d580*/  LDL.LU.64 R32, [R1+0xc40] ;  /* 0x000c400001207983 */ /* 0x000ee20000300a00 */
[----:B------:R-:W-:-:S03]  /*d590*/  IMAD.WIDE R10, R252, 0x2, R10 ;  /* 0x00000002fc0a7825 */ /* 0x000fc600078e020a */
[----:B------:R-:W3:Y:S04]  /*d5a0*/  LDL.LU.64 R30, [R1+0xc38] ;  /* 0x000c3800011e7983 */ /* 0x000ee80000300a00 */
[----:B------:R-:W3:Y:S04]  /*d5b0*/  LDL.LU.64 R28, [R1+0xc30] ;  /* 0x000c3000011c7983 */ /* 0x000ee80000300a00 */
[----:B------:R-:W3:Y:S04]  /*d5c0*/  LDL.LU.64 R26, [R1+0xc28] ;  /* 0x000c2800011a7983 */ /* 0x000ee80000300a00 */
[----:B------:R-:W3:Y:S04]  /*d5d0*/  LDL.LU.64 R24, [R1+0xc20] ;  /* 0x000c200001187983 */ /* 0x000ee80000300a00 */
[----:B------:R1:W5:Y:S04]  /*d5e0*/  LDL.LU R252, [R1+0xc18] ;  /* 0x000c180001fc7983 */ /* 0x0003680000300800 */
[----:B------:R-:W-:Y:S04]  /*d5f0*/  STL [R1+0xbe0], R6 ;  /* 0x000be00601007387 */ /* 0x000fe80000100800 */
[----:B------:R0:W-:Y:S02]  /*d600*/  STL [R1+0xbdc], R7 ;  /* 0x000bdc0701007387 */ /* 0x0001e40000100800 */
[----:B0-----:R-:W0:Y:S01]  /*d610*/  LDC R7, c[0x0][0x23c] ;  /* 0x00008f00ff077b82 */ /* 0x001e220000000800 */
[----:B----4-:R-:W-:Y:S01]  /*d620*/  WARPGROUP.ARRIVE ;  /* 0x00000000000079c5 */ /* 0x010fe20000000000 */
[----:B------:R-:W-:Y:S01]  /*d630*/  UMOV UR38, UR14 ;  /* 0x0000000e00267c82 */ /* 0x000fe20008000000 */
[----:B------:R-:W-:-:S04]  /*d640*/  UMOV UR39, UR15 ;  /* 0x0000000f00277c82 */ /* 0x000fc80008000000 */
[----:B------:R-:W-:Y:S01]  /*d650*/  HGMMA.64x128x16.F32 R152, gdesc[UR36].tnspA, R152, gsb0 ;  /* 0x21e00000249879f0 */ /* 0x000fe20008000898 */
[----:B0-----:R-:W-:-:S04]  /*d660*/  IMAD.SHL.U32 R7, R7, 0x20, RZ ;  /* 0x0000002007077824 */ /* 0x001fc800078e00ff */
[----:B------:R-:W-:-:S04]  /*d670*/  IMAD.WIDE R8, R7, 0x2, R8 ;  /* 0x0000000207087825 */ /* 0x000fc800078e0208 */
[----:B------:R-:W-:Y:S02]  /*d680*/  IMAD.WIDE R6, R7, 0x2, R12 ;  /* 0x0000000207067825 */ /* 0x000fe400078e020c */
[----:B------:R-:W4:Y:S04]  /*d690*/  LDL.LU.64 R12, [R1+0x510] ;  /* 0x00051000010c7983 */ /* 0x000f280000300a00 */
[----:B------:R-:W-:Y:S04]  /*d6a0*/  STL [R1+0xbd8], R10 ;  /* 0x000bd80a01007387 */ /* 0x000fe80000100800 */
[----:B------:R0:W-:Y:S04]  /*d6b0*/  STL [R1+0xbd4], R11 ;  /* 0x000bd40b01007387 */ /* 0x0001e80000100800 */
[----:B------:R-:W-:Y:S04]  /*d6c0*/  STL [R1+0xbd0], R8 ;  /* 0x000bd00801007387 */ /* 0x000fe80000100800 */
[----:B------:R1:W-:Y:S01]  /*d6d0*/  STL [R1+0xbcc], R9 ;  /* 0x000bcc0901007387 */ /* 0x0003e20000100800 */
[----:B------:R-:W-:Y:S01]  /*d6e0*/  UMOV UR42, UR10 ;  /* 0x0000000a002a7c82 */ /* 0x000fe20008000000 */
[----:B------:R-:W-:Y:S01]  /*d6f0*/  UMOV UR43, UR11 ;  /* 0x0000000b002b7c82 */ /* 0x000fe20008000000 */
[----:B------:R-:W-:Y:S01]  /*d700*/  UMOV UR46, UR14 ;  /* 0x0000000e002e7c82 */ /* 0x000fe20008000000 */
[----:B------:R-:W-:Y:S01]  /*d710*/  UMOV UR47, UR15 ;  /* 0x0000000f002f7c82 */ /* 0x000fe20008000000 */
[----:B0-----:R-:W0:Y:S01]  /*d720*/  LDC R11, c[0x0][0x23c] ;  /* 0x00008f00ff0b7b82 */ /* 0x001e220000000800 */
[----:B-1----:R-:W3:Y:S01]  /*d730*/  LDL.LU.64 R8, [R1+0x520] ;  /* 0x0005200001087983 */ /* 0x002ee20000300a00 */
[----:B------:R-:W-:-:S02]  /*d740*/  WARPGROUP.DEPBAR.LE gsb0, 0x0 ;  /* 0x00008000000079c5 */ /* 0x000fc40000010000 */
[----:B------:R-:W-:-:S06]  /*d750*/  WARPGROUP.ARRIVE ;  /* 0x00000000000079c5 */ /* 0x000fcc0000000000 */
[----:B------:R-:W-:Y:S01]  /*d760*/  HGMMA.64x128x16.F32 R152, gdesc[UR40].tnspA, R152, gsb0 ;  /* 0x21e00000289879f0 */ /* 0x000fe20008000898 */
[----:B0-----:R-:W-:-:S04]  /*d770*/  IMAD.SHL.U32 R11, R11, 0x20, RZ ;  /* 0x000000200b0b7824 */ /* 0x001fc800078e00ff */
[----:B------:R-:W-:Y:S02]  /*d780*/  IMAD.WIDE R10, R11, 0x2, R14 ;  /* 0x000000020b0a7825 */ /* 0x000fe400078e020e */
[----:B------:R-:W0:Y:S01]  /*d790*/  LDC R15, c[0x0][0x23c] ;  /* 0x00008f00ff0f7b82 */ /* 0x000e220000000800 */
[----:B------:R-:W-:Y:S04]  /*d7a0*/  STL [R1+0xbb0], R6 ;  /* 0x000bb00601007387 */ /* 0x000fe80000100800 */
[----:B------:R1:W-:Y:S01]  /*d7b0*/  STL [R1+0xbac], R7 ;  /* 0x000bac0701007387 */ /* 0x0003e20000100800 */
[----:B0-----:R-:W-:-:S04]  /*d7c0*/  IMAD.SHL.U32 R15, R15, 0x20, RZ ;  /* 0x000000200f0f7824 */ /* 0x001fc800078e00ff */
[----:B-1----:R-:W-:Y:S02]  /*d7d0*/  IMAD.WIDE R6, R15, 0x2, R16 ;  /* 0x000000020f067825 */ /* 0x002fe400078e0210 */
[----:B------:R-:W4:Y:S04]  /*d7e0*/  LDL.LU.64 R16, [R1+0x528] ;  /* 0x0005280001107983 */ /* 0x000f280000300a00 */
[----:B------:R-:W-:Y:S01]  /*d7f0*/  STL [R1+0xba8], R10 ;  /* 0x000ba80a01007387 */ /* 0x000fe20000100800 */
[----:B------:R-:W-:Y:S02]  /*d800*/  WARPGROUP.DEPBAR.LE gsb0, 0x0 ;  /* 0x00008000000079c5 */ /* 0x000fe40000010000 */
[----:B--2---:R-:W-:-:S06]  /*d810*/  WARPGROUP.ARRIVE ;  /* 0x00000000000079c5 */ /* 0x004fcc0000000000 */
[----:B------:R-:W-:Y:S01]  /*d820*/  HGMMA.64x128x16.F32 R88, gdesc[UR44].tnspA, R88, gsb0 ;  /* 0x21e000002c5879f0 */ /* 0x000fe20008000858 */
[----:B------:R0:W-:Y:S02]  /*d830*/  STL [R1+0xba4], R11 ;  /* 0x000ba40b01007387 */ /* 0x0001e40000100800 */
[C---:B0-----:R-:W-:Y:S01]  /*d840*/  IMAD.WIDE R10, R15.reuse, 0x2, R18 ;  /* 0x000000020f0a7825 */ /* 0x041fe200078e0212 */
[----:B------:R-:W-:Y:S01]  /*d850*/  UMOV UR50, UR10 ;  /* 0x0000000a00327c82 */ /* 0x000fe20008000000 */
[----:B------:R-:W-:Y:S02]  /*d860*/  UMOV UR51, UR11 ;  /* 0x0000000b00337c82 */ /* 0x000fe40008000000 */
[----:B---3--:R-:W-:Y:S02]  /*d870*/  IMAD.MOV.U32 R18, RZ, RZ, R8 ;  /* 0x000000ffff127224 */ /* 0x008fe400078e0008 */
[----:B------:R-:W-:Y:S02]  /*d880*/  IMAD.MOV.U32 R19, RZ, RZ, R9 ;  /* 0x000000ffff137224 */ /* 0x000fe400078e0009 */
[----:B------:R-:W-:-:S02]  /*d890*/  IMAD.WIDE R8, R15, 0x2, R20 ;  /* 0x000000020f087825 */ /* 0x000fc400078e0214 */
[----:B------:R-:W2:Y:S04]  /*d8a0*/  LDL.LU.64 R20, [R1+0x518] ;  /* 0x0005180001147983 */ /* 0x000ea80000300a00 */
[----:B------:R-:W-:Y:S04]  /*d8b0*/  STL [R1+0xba0], R6 ;  /* 0x000ba00601007387 */ /* 0x000fe80000100800 */
[----:B------:R0:W-:Y:S04]  /*d8c0*/  STL [R1+0xb9c], R7 ;  /* 0x000b9c0701007387 */ /* 0x0001e80000100800 */
[----:B------:R-:W-:Y:S01]  /*d8d0*/  STL [R1+0xb98], R10 ;  /* 0x000b980a01007387 */ /* 0x000fe20000100800 */
[----:B0-----:R-:W-:-:S04]  /*d8e0*/  IMAD.WIDE R6, R15, 0x2, R22 ;  /* 0x000000020f067825 */ /* 0x001fc800078e0216 */
[----:B------:R-:W-:Y:S02]  /*d8f0*/  IMAD.MOV.U32 R22, RZ, RZ, R2 ;  /* 0x000000ffff167224 */ /* 0x000fe400078e0002 */
[----:B------:R-:W-:Y:S02]  /*d900*/  IMAD.MOV.U32 R23, RZ, RZ, R3 ;  /* 0x000000ffff177224 */ /* 0x000fe400078e0003 */
[----:B------:R-:W3:Y:S04]  /*d910*/  LDL.LU.64 R2, [R1+0xc10] ;  /* 0x000c100001027983 */ /* 0x000ee80000300a00 */
[----:B------:R0:W-:Y:S04]  /*d920*/  STL [R1+0xb90], R11 ;  /* 0x000b900b01007387 */ /* 0x0001e80000100800 */
[----:B------:R1:W-:Y:S04]  /*d930*/  STL [R1+0xb8c], R8 ;  /* 0x000b8c0801007387 */ /* 0x0003e80000100800 */
[----:B------:R1:W-:Y:S01]  /*d940*/  STL [R1+0xb88], R9 ;  /* 0x000b880901007387 */ /* 0x0003e20000100800 */
[----:B0-----:R-:W-:-:S04]  /*d950*/  IMAD.WIDE R10, R15, 0x2, R216 ;  /* 0x000000020f0a7825 */ /* 0x001fc800078e02d8 */
[----:B-1----:R-:W-:Y:S02]  /*d960*/  IMAD.MOV.U32 R8, RZ, RZ, R238 ;  /* 0x000000ffff087224 */ /* 0x002fe400078e00ee */
[----:B------:R-:W-:Y:S02]  /*d970*/  IMAD.MOV.U32 R9, RZ, RZ, R239 ;  /* 0x000000ffff097224 */ /* 0x000fe400078e00ef */
[----:B------:R1:W5:Y:S01]  /*d980*/  LDL.LU.64 R238, [R1+0xc08] ;  /* 0x000c080001ee7983 */ /* 0x0003620000300a00 */
[----:B------:R-:W-:Y:S02]  /*d990*/  IMAD.MOV.U32 R216, RZ, RZ, R8 ;  /* 0x000000ffffd87224 */ /* 0x000fe400078e0008 */
[----:B------:R-:W-:Y:S01]  /*d9a0*/  IMAD.MOV.U32 R217, RZ, RZ, R9 ;  /* 0x000000ffffd97224 */ /* 0x000fe200078e0009 */
[----:B------:R-:W-:Y:S01]  /*d9b0*/  STL [R1+0xb84], R6 ;  /* 0x000b840601007387 */ /* 0x000fe20000100800 */
[----:B------:R-:W-:-:S03]  /*d9c0*/  IMAD.WIDE R8, R15, 0x2, R218 ;  /* 0x000000020f087825 */ /* 0x000fc600078e02da */
[----:B------:R0:W-:Y:S01]  /*d9d0*/  STL [R1+0xb80], R7 ;  /* 0x000b800701007387 */ /* 0x0001e20000100800 */
[----:B------:R-:W-:-:S03]  /*d9e0*/  WARPGROUP.DEPBAR.LE gsb0, 0x0 ;  /* 0x00008000000079c5 */ /* 0x000fc60000010000 */
[----:B------:R-:W-:Y:S01]  /*d9f0*/  STL [R1+0xb7c], R10 ;  /* 0x000b7c0a01007387 */ /* 0x000fe20000100800 */
[----:B------:R-:W-:-:S03]  /*da00*/  WARPGROUP.ARRIVE ;  /* 0x00000000000079c5 */ /* 0x000fc60000000000 */
[----:B------:R1:W-:Y:S01]  /*da10*/  STL [R1+0xb78], R11 ;  /* 0x000b780b01007387 */ /* 0x0003e20000100800 */
[C---:B0-----:R-:W-:Y:S02]  /*da20*/  IMAD.WIDE R6, R15.reuse, 0x2, R220 ;  /* 0x000000020f067825 */ /* 0x041fe400078e02dc */
[----:B------:R-:W-:Y:S01]  /*da30*/  HGMMA.64x128x16.F32 R88, gdesc[UR48].tnspA, R88, gsb0 ;  /* 0x21e00000305879f0 */ /* 0x000fe20008000858 */
[----:B------:R-:W-:Y:S04]  /*da40*/  STL [R1+0xb74], R8 ;  /* 0x000b740801007387 */ /* 0x000fe80000100800 */
[----:B------:R-:W-:Y:S01]  /*da50*/  STL [R1+0xb70], R9 ;  /* 0x000b700901007387 */ /* 0x000fe20000100800 */
[----:B-1----:R-:W-:-:S03]  /*da60*/  IMAD.WIDE R10, R15, 0x2, R222 ;  /* 0x000000020f0a7825 */ /* 0x002fc600078e02de */
[----:B------:R-:W-:Y:S04]  /*da70*/  STL [R1+0xb6c], R6 ;  /* 0x000b6c0601007387 */ /* 0x000fe80000100800 */
[----:B------:R0:W-:Y:S04]  /*da80*/  STL [R1+0xb68], R7 ;  /* 0x000b680701007387 */ /* 0x0001e80000100800 */
[----:B------:R-:W-:Y:S04]  /*da90*/  STL [R1+0x588], R10 ;  /* 0x0005880a01007387 */ /* 0x000fe80000100800 */
[----:B------:R1:W-:Y:S01]  /*daa0*/  STL [R1+0x584], R11 ;  /* 0x0005840b01007387 */ /* 0x0003e20000100800 */
[----:B0-----:R-:W-:-:S05]  /*dab0*/  IMAD.WIDE R6, R15, 0x2, R224 ;  /* 0x000000020f067825 */ /* 0x001fca00078e02e0 */
[----:B------:R-:W-:Y:S01]  /*dac0*/  STL [R1+0x580], R6 ;  /* 0x0005800601007387 */ /* 0x000fe20000100800 */
[----:B-1----:R-:W-:-:S03]  /*dad0*/  IMAD.WIDE R10, R15, 0x2, R226 ;  /* 0x000000020f0a7825 */ /* 0x002fc600078e02e2 */
[----:B------:R0:W-:Y:S04]  /*dae0*/  STL [R1+0x57c], R7 ;  /* 0x00057c0701007387 */ /* 0x0001e80000100800 */
[----:B------:R-:W-:Y:S04]  /*daf0*/  STL [R1+0x578], R10 ;  /* 0x0005780a01007387 */ /* 0x000fe80000100800 */
[----:B------:R1:W-:Y:S04]  /*db00*/  STL [R1+0x574], R11 ;  /* 0x0005740b01007387 */ /* 0x0003e80000100800 */
[----:B------:R-:W4:Y:S01]  /*db10*/  LDL.LU R14, [R1+0xb60] ;  /* 0x000b6000010e7983 */ /* 0x000f220000300800 */
[----:B------:R-:W-:Y:S01]  /*db20*/  UMOV UR54, UR14 ;  /* 0x0000000e00367c82 */ /* 0x000fe20008000000 */
[----:B------:R-:W-:Y:S01]  /*db30*/  UMOV UR55, UR15 ;  /* 0x0000000f00377c82 */ /* 0x000fe20008000000 */
[----:B------:R-:W-:-:S02]  /*db40*/  WARPGROUP.DEPBAR.LE gsb0, 0x0 ;  /* 0x00008000000079c5 */ /* 0x000fc40000010000 */
[----:B------:R-:W-:-:S06]  /*db50*/  WARPGROUP.ARRIVE ;  /* 0x00000000000079c5 */ /* 0x000fcc0000000000 */
[----:B------:R-:W-:Y:S01]  /*db60*/  HGMMA.64x128x16.F32 R24, gdesc[UR52].tnspA, R24, gsb0 ;  /* 0x21e00000341879f0 */ /* 0x000fe20008000818 */
[----:B------:R-:W-:Y:S01]  /*db70*/  UMOV UR58, UR10 ;  /* 0x0000000a003a7c82 */ /* 0x000fe20008000000 */
[----:B------:R-:W-:Y:S01]  /*db80*/  UMOV UR59, UR11 ;  /* 0x0000000b003b7c82 */ /* 0x000fe20008000000 */
[----:B0-----:R-:W-:-:S04]  /*db90*/  IMAD.WIDE R6, R15, 0x2, R230 ;  /* 0x000000020f067825 */ /* 0x001fc800078e02e6 */
[----:B------:R-:W-:Y:S02]  /*dba0*/  IMAD.MOV.U32 R231, RZ, RZ, R6 ;  /* 0x000000ffffe77224 */ /* 0x000fe400078e0006 */
[----:B------:R-:W-:Y:S02]  /*dbb0*/  IMAD.MOV.U32 R230, RZ, RZ, R7 ;  /* 0x000000ffffe67224 */ /* 0x000fe400078e0007 */
[----:B------:R-:W-:-:S04]  /*dbc0*/  IMAD.WIDE R8, R15, 0x2, R228 ;  /* 0x000000020f087825 */ /* 0x000fc800078e02e4 */
[----:B-1----:R-:W-:-:S04]  /*dbd0*/  IMAD.WIDE R10, R15, 0x2, R232 ;  /* 0x000000020f0a7825 */ /* 0x002fc800078e02e8 */
[----:B------:R-:W-:-:S04]  /*dbe0*/  IMAD.WIDE R6, R15, 0x2, R236 ;  /* 0x000000020f067825 */ /* 0x000fc800078e02ec */
[----:B------:R-:W-:Y:S02]  /*dbf0*/  IMAD.MOV.U32 R229, RZ, RZ, R8 ;  /* 0x000000ffffe57224 */ /* 0x000fe400078e0008 */
[----:B------:R-:W-:Y:S02]  /*dc00*/  IMAD.MOV.U32 R228, RZ, RZ, R9 ;  /* 0x000000ffffe47224 */ /* 0x000fe400078e0009 */
[----:B------:R-:W-:Y:S02]  /*dc10*/  IMAD.MOV.U32 R233, RZ, RZ, R10 ;  /* 0x000000ffffe97224 */ /* 0x000fe400078e000a */
[----:B------:R-:W-:Y:S02]  /*dc20*/  IMAD.MOV.U32 R232, RZ, RZ, R11 ;  /* 0x000000ffffe87224 */ /* 0x000fe400078e000b */
[----:B------:R-:W-:Y:S02]  /*dc30*/  IMAD.MOV.U32 R237, RZ, RZ, R6 ;  /* 0x000000ffffed7224 */ /* 0x000fe400078e0006 */
[----:B------:R-:W-:-:S02]  /*dc40*/  IMAD.MOV.U32 R236, RZ, RZ, R7 ;  /* 0x000000ffffec7224 */ /* 0x000fc400078e0007 */
[----:B------:R-:W-:Y:S01]  /*dc50*/  IMAD.WIDE R8, R15, 0x2, R234 ;  /* 0x000000020f087825 */ /* 0x000fe200078e02ea */
[----:B------:R-:W-:Y:S02]  /*dc60*/  WARPGROUP.DEPBAR.LE gsb0, 0x0 ;  /* 0x00008000000079c5 */ /* 0x000fe40000010000 */
[----:B------:R-:W-:-:S06]  /*dc70*/  WARPGROUP.ARRIVE ;  /* 0x00000000000079c5 */ /* 0x000fcc0000000000 */
[----:B------:R-:W-:Y:S01]  /*dc80*/  HGMMA.64x128x16.F32 R24, gdesc[UR56].tnspA, R24, gsb0 ;  /* 0x21e00000381879f0 */ /* 0x000fe20008000818 */
[----:B------:R-:W-:-:S04]  /*dc90*/  IMAD.WIDE R10, R15, 0x2, R240 ;  /* 0x000000020f0a7825 */ /* 0x000fc800078e02f0 */
[----:B------:R-:W-:-:S04]  /*dca0*/  IMAD.WIDE R6, R15, 0x2, R242 ;  /* 0x000000020f067825 */ /* 0x000fc800078e02f2 */
[----:B------:R-:W-:Y:S02]  /*dcb0*/  IMAD.MOV.U32 R235, RZ, RZ, R8 ;  /* 0x000000ffffeb7224 */ /* 0x000fe400078e0008 */
[----:B------:R-:W-:Y:S02]  /*dcc0*/  IMAD.MOV.U32 R234, RZ, RZ, R9 ;  /* 0x000000ffffea7224 */ /* 0x000fe400078e0009 */
[----:B------:R-:W-:Y:S02]  /*dcd0*/  IMAD.MOV.U32 R241, RZ, RZ, R10 ;  /* 0x000000fffff17224 */ /* 0x000fe400078e000a */
[----:B------:R-:W-:Y:S02]  /*dce0*/  IMAD.MOV.U32 R240, RZ, RZ, R11 ;  /* 0x000000fffff07224 */ /* 0x000fe400078e000b */
[----:B------:R-:W-:Y:S02]  /*dcf0*/  IMAD.MOV.U32 R243, RZ, RZ, R6 ;  /* 0x000000fffff37224 */ /* 0x000fe400078e0006 */
[----:B------:R-:W-:-:S02]  /*dd00*/  IMAD.MOV.U32 R242, RZ, RZ, R7 ;  /* 0x000000fffff27224 */ /* 0x000fc400078e0007 */
[----:B------:R-:W-:-:S04]  /*dd10*/  IMAD.WIDE R10, R15, 0x2, R244 ;  /* 0x000000020f0a7825 */ /* 0x000fc800078e02f4 */
[----:B------:R-:W-:-:S04]  /*dd20*/  IMAD.WIDE R8, R15, 0x2, R246 ;  /* 0x000000020f087825 */ /* 0x000fc800078e02f6 */
[----:B------:R-:W-:-:S04]  /*dd30*/  IMAD.WIDE R6, R15, 0x2, R248 ;  /* 0x000000020f067825 */ /* 0x000fc800078e02f8 */
[----:B------:R-:W-:Y:S02]  /*dd40*/  IMAD.MOV.U32 R245, RZ, RZ, R10 ;  /* 0x000000fffff57224 */ /* 0x000fe400078e000a */
[----:B------:R-:W-:Y:S02]  /*dd50*/  IMAD.MOV.U32 R244, RZ, RZ, R11 ;  /* 0x000000fffff47224 */ /* 0x000fe400078e000b */
[----:B----4-:R-:W-:-:S05]  /*dd60*/  VIADD R14, R14, 0xffffffff ;  /* 0xffffffff0e0e7836 */ /* 0x010fca0000000000 */
[----:B------:R0:W-:Y:S01]  /*dd70*/  STL [R1+0xb60], R14 ;  /* 0x000b600e01007387 */ /* 0x0001e20000100800 */
[----:B------:R-:W-:Y:S02]  /*dd80*/  ISETP.NE.U32.AND P0, PT, R14, RZ, PT ;  /* 0x000000ff0e00720c */ /* 0x000fe40003f05070 */
[----:B0-----:R-:W0:Y:S01]  /*dd90*/  LDC R14, c[0x0][0x238] ;  /* 0x00008e00ff0e7b82 */ /* 0x001e220000000800 */
        /* <DEDUP_REMOVED lines=14> */
[----:B--2---:R-:W-:-:S04]  /*de80*/  IMAD.WIDE R10, R15, 0x2, R20 ;  /* 0x000000020f0a7825 */ /* 0x004fc800078e0214 */
[----:B------:R-:W-:-:S04]  /*de90*/  IMAD.WIDE R8, R15, 0x2, R18 ;  /* 0x000000020f087825 */ /* 0x000fc800078e0212 */
[----:B------:R-:W-:-:S04]  /*dea0*/  IMAD.WIDE R6, R15, 0x2, R16 ;  /* 0x000000020f067825 */ /* 0x000fc800078e0210 */
[----:B0-----:R-:W-:Y:S02]  /*deb0*/  IMAD.SHL.U32 R14, R14, 0x20, RZ ;  /* 0x000000200e0e7824 */ /* 0x001fe400078e00ff */
[----:B------:R-:W-:Y:S02]  /*dec0*/  IMAD.MOV.U32 R223, RZ, RZ, R12 ;  /* 0x000000ffffdf7224 */ /* 0x000fe400078e000c */
[----:B------:R-:W-:Y:S02]  /*ded0*/  IMAD.MOV.U32 R222, RZ, RZ, R13 ;  /* 0x000000ffffde7224 */ /* 0x000fe400078e000d */
[----:B------:R-:W-:Y:S01]  /*dee0*/  IMAD.MOV.U32 R221, RZ, RZ, R10 ;  /* 0x000000ffffdd7224 */ /* 0x000fe200078e000a */
[----:B------:R-:W-:Y:S02]  /*def0*/  WARPGROUP.DEPBAR.LE gsb0, 0x0 ;  /* 0x00008000000079c5 */ /* 0x000fe40000010000 */
[----:B------:R-:W-:Y:S02]  /*df00*/  IMAD.MOV.U32 R220, RZ, RZ, R11 ;  /* 0x000000ffffdc7224 */ /* 0x000fe400078e000b */
[----:B------:R-:W-:-:S02]  /*df10*/  IMAD.MOV.U32 R219, RZ, RZ, R8 ;  /* 0x000000ffffdb7224 */ /* 0x000fc400078e0008 */
[----:B------:R-:W-:Y:S02]  /*df20*/  IMAD.MOV.U32 R218, RZ, RZ, R9 ;  /* 0x000000ffffda7224 */ /* 0x000fe400078e0009 */
[----:B------:R-:W-:Y:S02]  /*df30*/  IMAD.MOV.U32 R217, RZ, RZ, R6 ;  /* 0x000000ffffd97224 */ /* 0x000fe400078e0006 */
[----:B------:R-:W-:Y:S02]  /*df40*/  IMAD.MOV.U32 R216, RZ, RZ, R7 ;  /* 0x000000ffffd87224 */ /* 0x000fe400078e0007 */
[----:B------:R-:W-:Y:S02]  /*df50*/  VIADD R4, R4, 0xffffffe0 ;  /* 0xffffffe004047836 */ /* 0x000fe40000000000 */
[----:B---3--:R-:W-:Y:S01]  /*df60*/  IMAD.WIDE R2, R14, 0x2, R2 ;  /* 0x000000020e027825 */ /* 0x008fe200078e0202 */
[----:B------:R-:W-:Y:S06]  /*df70*/  @P0 BRA `(.L_x_1) ;  /* 0xffffff84001c0947 */ /* 0x000fec000383ffff */
[----:B------:R-:W2:Y:S04]  /*df80*/  LDL.LU R14, [R1+0xb4] ;  /* 0x0000b400010e7983 */ /* 0x000ea80000300800 */
[----:B------:R-:W3:Y:S04]  /*df90*/  LDL.LU R15, [R1+0xbc] ;  /* 0x0000bc00010f7983 */ /* 0x000ee80000300800 */
[----:B------:R-:W4:Y:S04]  /*dfa0*/  LDL.LU R16, [R1+0x3bc] ;  /* 0x0003bc0001107983 */ /* 0x000f280000300800 */
[----:B------:R-:W2:Y:S04]  /*dfb0*/  LDL.LU R17, [R1+0x1bc] ;  /* 0x0001bc0001117983 */ /* 0x000ea80000300800 */
[----:B------:R-:W3:Y:S04]  /*dfc0*/  LDL.LU R19, [R1+0xf4] ;  /* 0x0000f40001137983 */ /* 0x000ee80000300800 */
[----:B------:R-:W4:Y:S01]  /*dfd0*/  LDL.LU R18, [R1+0xfc] ;  /* 0x0000fc0001127983 */ /* 0x000f220000300800 */
[----:B------:R-:W-:-:S02]  /*dfe0*/  F2FP.F16.F32.PACK_AB R0, R87, R215 ;  /* 0x000000d75700723e */ /* 0x000fc400000000ff */
[----:B------:R-:W-:Y:S01]  /*dff0*/  F2FP.F16.F32.PACK_AB R3, R85, R213 ;  /* 0x000000d55503723e */ /* 0x000fe200000000ff */
[----:B------:R-:W-:Y:S04]  /*e000*/  STL [R1+0xc98], R35 ;  /* 0x000c982301007387 */ /* 0x000fe80000100800 */
        /* <DEDUP_REMOVED lines=34> */
[----:B-----5:R-:W-:Y:S04]  /*e230*/  STL [R1+0xc0c], R252 ;  /* 0x000c0cfc01007387 */ /* 0x020fe80000100800 */
[----:B------:R-:W-:Y:S04]  /*e240*/  STL [R1+0xc08], R239 ;  /* 0x000c08ef01007387 */ /* 0x000fe80000100800 */
[----:B------:R-:W-:Y:S04]  /*e250*/  STL [R1+0xc04], R238 ;  /* 0x000c04ee01007387 */ /* 0x000fe80000100800 */
[----:B------:R3:W-:Y:S04]  /*e260*/  STL [R1+0x55c], R0 ;  /* 0x00055c0001007387 */ /* 0x0007e80000100800 */
[----:B------:R-:W-:Y:S01]  /*e270*/  STL [R1+0x558], R3 ;  /* 0x0005580301007387 */ /* 0x000fe20000100800 */
[----:B---3--:R-:W-:-:S02]  /*e280*/  F2FP.F16.F32.PACK_AB R0, R149, R19 ;  /* 0x000000139500723e */ /* 0x008fc400000000ff */
[----:B----4-:R-:W-:-:S05]  /*e290*/  F2FP.F16.F32.PACK_AB R2, R151, R18 ;  /* 0x000000129702723e */ /* 0x010fca00000000ff */
[----:B------:R0:W-:Y:S04]  /*e2a0*/  STL [R1+0x554], R2 ;  /* 0x0005540201007387 */ /* 0x0001e80000100800 */
[----:B------:R1:W-:Y:S04]  /*e2b0*/  STL [R1+0x550], R0 ;  /* 0x0005500001007387 */ /* 0x0003e80000100800 */
[----:B------:R-:W3:Y:S04]  /*e2c0*/  LDL.LU R236, [R1+0x1f4] ;  /* 0x0001f40001ec7983 */ /* 0x000ee80000300800 */
[----:B------:R-:W3:Y:S04]  /*e2d0*/  LDL.LU R227, [R1+0x3f4] ;  /* 0x0003f40001e37983 */ /* 0x000ee80000300800 */
[----:B------:R-:W4:Y:S04]  /*e2e0*/  LDL.LU R240, [R1+0x2fc] ;  /* 0x0002fc0001f07983 */ /* 0x000f280000300800 */
[----:B------:R-:W4:Y:S04]  /*e2f0*/  LDL.LU R225, [R1+0x4fc] ;  /* 0x0004fc0001e17983 */ /* 0x000f280000300800 */
[----:B------:R-:W2:Y:S04]  /*e300*/  LDL.LU R18, [R1+0x2f4] ;  /* 0x0002f40001127983 */ /* 0x000ea80000300800 */
[----:B------:R-:W2:Y:S04]  /*e310*/  LDL.LU R19, [R1+0x4f4] ;  /* 0x0004f40001137983 */ /* 0x000ea80000300800 */
[----:B------:R-:W1:Y:S04]  /*e320*/  LDL.LU R234, [R1+0x1fc] ;  /* 0x0001fc0001ea7983 */ /* 0x000e680000300800 */
[----:B------:R-:W1:Y:S04]  /*e330*/  LDL.LU R251, [R1+0x3fc] ;  /* 0x0003fc0001fb7983 */ /* 0x000e680000300800 */
[----:B------:R-:W2:Y:S04]  /*e340*/  LDL.LU R242, [R1+0xf8] ;  /* 0x0000f80001f27983 */ /* 0x000ea80000300800 */
        /* <DEDUP_REMOVED lines=15> */
[----:B0-----:R-:W2:Y:S04]  /*e440*/  LDL.LU R2, [R1+0x2ec] ;  /* 0x0002ec0001027983 */ /* 0x001ea80000300800 */
        /* <DEDUP_REMOVED lines=12> */
[----:B------:R-:W2:Y:S01]  /*e510*/  LDL.LU R21, [R1+0x4e0] ;  /* 0x0004e00001157983 */ /* 0x000ea20000300800 */
[----:B---3--:R-:W-:-:S02]  /*e520*/  F2FP.F16.F32.PACK_AB R24, R236, R227 ;  /* 0x000000e3ec18723e */ /* 0x008fc400000000ff */
[----:B----4-:R-:W-:Y:S02]  /*e530*/  F2FP.F16.F32.PACK_AB R5, R240, R225 ;  /* 0x000000e1f005723e */ /* 0x010fe400000000ff */
[----:B-1----:R-:W-:-:S05]  /*e540*/  F2FP.F16.F32.PACK_AB R0, R234, R251 ;  /* 0x000000fbea00723e */ /* 0x002fca00000000ff */
[----:B------:R2:W-:Y:S04]  /*e550*/  STL [R1+0x54c], R0 ;  /* 0x00054c0001007387 */ /* 0x0005e80000100800 */
[----:B------:R0:W-:Y:S01]  /*e560*/  STL [R1+0x548], R24 ;  /* 0x0005481801007387 */ /* 0x0001e20000100800 */
[----:B--2---:R-:W-:-:S03]  /*e570*/  F2FP.F16.F32.PACK_AB R0, R18, R19 ;  /* 0x000000131200723e */ /* 0x004fc600000000ff */
[----:B------:R-:W2:Y:S04]  /*e580*/  LDL.LU R18, [R1+0xdc] ;  /* 0x0000dc0001127983 */ /* 0x000ea80000300800 */
[----:B------:R1:W-:Y:S04]  /*e590*/  STL [R1+0x544], R5 ;  /* 0x0005440501007387 */ /* 0x0003e80000100800 */
[----:B------:R-:W3:Y:S01]  /*e5a0*/  LDL.LU R19, [R1+0xd4] ;  /* 0x0000d40001137983 */ /* 0x000ee20000300800 */
[----:B0-----:R-:W-:-:S03]  /*e5b0*/  F2FP.F16.F32.PACK_AB R24, R84, R212 ;  /* 0x000000d45418723e */ /* 0x001fc600000000ff */
[----:B------:R0:W-:Y:S01]  /*e5c0*/  STL [R1+0x540], R0 ;  /* 0x0005400001007387 */ /* 0x0001e20000100800 */
[----:B-1----:R-:W-:Y:S02]  /*e5d0*/  F2FP.F16.F32.PACK_AB R5, R150, R242 ;  /* 0x000000f29605723e */ /* 0x002fe400000000ff */
[----:B0-----:R-:W-:-:S05]  /*e5e0*/  F2FP.F16.F32.PACK_AB R0, R86, R214 ;  /* 0x000000d65600723e */ /* 0x001fca00000000ff */
[----:B------:R0:W-:Y:S04]  /*e5f0*/  STL [R1+0x52c], R0 ;  /* 0x00052c0001007387 */ /* 0x0001e80000100800 */
[----:B------:R1:W-:Y:S04]  /*e600*/  STL [R1+0x528], R24 ;  /* 0x0005281801007387 */ /* 0x0003e80000100800 */
[----:B------:R4:W-:Y:S01]  /*e610*/  STL [R1+0x524], R5 ;  /* 0x0005240501007387 */ /* 0x0009e20000100800 */
[----:B0-----:R-:W-:Y:S02]  /*e620*/  F2FP.F16.F32.PACK_AB R0, R148, R223 ;  /* 0x000000df9400723e */ /* 0x001fe400000000ff */
[----:B-1----:R-:W-:-:S03]  /*e630*/  F2FP.F16.F32.PACK_AB R24, R244, R221 ;  /* 0x000000ddf418723e */ /* 0x002fc600000000ff */
[----:B------:R0:W-:Y:S01]  /*e640*/  STL [R1+0x520], R0 ;  /* 0x0005200001007387 */ /* 0x0001e20000100800 */
[----:B----4-:R-:W-:-:S03]  /*e650*/  F2FP.F16.F32.PACK_AB R5, R246, R219 ;  /* 0x000000dbf605723e */ /* 0x010fc600000000ff */
[----:B------:R1:W-:Y:S01]  /*e660*/  STL [R1+0x51c], R24 ;  /* 0x00051c1801007387 */ /* 0x0003e20000100800 */
[----:B------:R-:W-:-:S03]  /*e670*/  F2FP.F16.F32.PACK_AB R4, R216, R4 ;  /* 0x00000004d804723e */ /* 0x000fc600000000ff */
[----:B------:R4:W-:Y:S01]  /*e680*/  STL [R1+0x518], R5 ;  /* 0x0005180501007387 */ /* 0x0009e20000100800 */
[----:B0-----:R-:W-:Y:S02]  /*e690*/  F2FP.F16.F32.PACK_AB R0, R248, R217 ;  /* 0x000000d9f800723e */ /* 0x001fe400000000ff */
[----:B------:R-:W-:Y:S02]  /*e6a0*/  F2FP.F16.F32.PACK_AB R2, R2, R3 ;  /* 0x000000030202723e */ /* 0x000fe400000000ff */
[----:B-1----:R-:W-:Y:S01]  /*e6b0*/  F2FP.F16.F32.PACK_AB R24, R250, R226 ;  /* 0x000000e2fa18723e */ /* 0x002fe200000000ff */
[----:B------:R0:W-:Y:S01]  /*e6c0*/  STL [R1+0x514], R0 ;  /* 0x0005140001007387 */ /* 0x0001e20000100800 */
[----:B------:R-:W-:Y:S02]  /*e6d0*/  F2FP.F16.F32.PACK_AB R3, R82, R210 ;  /* 0x000000d25203723e */ /* 0x000fe400000000ff */
[----:B----4-:R-:W-:Y:S01]  /*e6e0*/  F2FP.F16.F32.PACK_AB R5, R83, R211 ;  /* 0x000000d35305723e */ /* 0x010fe200000000ff */
[----:B------:R1:W-:Y:S04]  /*e6f0*/  STL [R1+0x510], R24 ;  /* 0x0005101801007387 */ /* 0x0003e80000100800 */
[----:B------:R4:W-:Y:S01]  /*e700*/  STL [R1+0x50c], R5 ;  /* 0x00050c0501007387 */ /* 0x0009e20000100800 */
[----:B0-----:R-:W-:-:S02]  /*e710*/  F2FP.F16.F32.PACK_AB R0, R81, R209 ;  /* 0x000000d15100723e */ /* 0x001fc400000000ff */
[----:B-1----:R-:W-:-:S03]  /*e720*/  F2FP.F16.F32.PACK_AB R24, R147, R224 ;  /* 0x000000e09318723e */ /* 0x002fc600000000ff */
[----:B------:R0:W-:Y:S01]  /*e730*/  STL [R1+0x508], R0 ;  /* 0x0005080001007387 */ /* 0x0001e20000100800 */
[----:B----4-:R-:W-:-:S03]  /*e740*/  F2FP.F16.F32.PACK_AB R5, R145, R222 ;  /* 0x000000de9105723e */ /* 0x010fc600000000ff */
[----:B------:R-:W-:Y:S04]  /*e750*/  STL [R1+0x504], R24 ;  /* 0x0005041801007387 */ /* 0x000fe80000100800 */
[----:B------:R-:W-:Y:S01]  /*e760*/  STL [R1+0x500], R5 ;  /* 0x0005000501007387 */ /* 0x000fe20000100800 */
[----:B0-----:R-:W-:-:S05]  /*e770*/  F2FP.F16.F32.PACK_AB R0, R220, R218 ;  /* 0x000000dadc00723e */ /* 0x001fca00000000ff */
[----:B------:R0:W-:Y:S04]  /*e780*/  STL [R1+0x4fc], R0 ;  /* 0x0004fc0001007387 */ /* 0x0001e80000100800 */
[----:B------:R-:W-:Y:S04]  /*e790*/  STL [R1+0x4f8], R4 ;  /* 0x0004f80401007387 */ /* 0x000fe80000100800 */
[----:B------:R1:W-:Y:S01]  /*e7a0*/  STL [R1+0x4f4], R2 ;  /* 0x0004f40201007387 */ /* 0x0003e20000100800 */
[----:B0-----:R-:W-:-:S05]  /*e7b0*/  F2FP.F16.F32.PACK_AB R0, R6, R7 ;  /* 0x000000070600723e */ /* 0x001fca00000000ff */
[----:B------:R0:W-:Y:S01]  /*e7c0*/  STL [R1+0x4f0], R0 ;  /* 0x0004f00001007387 */ /* 0x0001e20000100800 */
[----:B-1----:R-:W-:-:S03]  /*e7d0*/  F2FP.F16.F32.PACK_AB R2, R80, R208 ;  /* 0x000000d05002723e */ /* 0x002fc600000000ff */
[----:B------:R1:W-:Y:S04]  /*e7e0*/  STL [R1+0x3fc], R3 ;  /* 0x0003fc0301007387 */ /* 0x0003e80000100800 */
[----:B------:R4:W-:Y:S01]  /*e7f0*/  STL [R1+0x3f8], R2 ;  /* 0x0003f80201007387 */ /* 0x0009e20000100800 */
[----:B0-----:R-:W-:Y:S02]  /*e800*/  F2FP.F16.F32.PACK_AB R0, R146, R8 ;  /* 0x000000089200723e */ /* 0x001fe400000000ff */
[----:B-1----:R-:W-:-:S03]  /*e810*/  F2FP.F16.F32.PACK_AB R3, R144, R9 ;  /* 0x000000099003723e */ /* 0x002fc600000000ff */
[----:B------:R0:W-:Y:S01]  /*e820*/  STL [R1+0x3f4], R0 ;  /* 0x0003f40001007387 */ /* 0x0001e20000100800 */
[----:B----4-:R-:W-:-:S03]  /*e830*/  F2FP.F16.F32.PACK_AB R2, R10, R11 ;  /* 0x0000000b0a02723e */ /* 0x010fc600000000ff */
        /* <DEDUP_REMOVED lines=10> */
[----:B------:R3:W-:Y:S04]  /*e8e0*/  STL [R1+0x2ec], R0 ;  /* 0x0002ec0001007387 */ /* 0x0007e80000100800 */
[----:B------:R-:W-:Y:S01]  /*e8f0*/  STL [R1+0x2e8], R3 ;  /* 0x0002e80301007387 */ /* 0x000fe20000100800 */
[----:B--2---:R-:W-:-:S05]  /*e900*/  F2FP.F16.F32.PACK_AB R2, R143, R18 ;  /* 0x000000128f02723e */ /* 0x004fca00000000ff */
[----:B------:R0:W-:Y:S01]  /*e910*/  STL [R1+0x2e4], R2 ;  /* 0x0002e40201007387 */ /* 0x0001e20000100800 */
[----:B---3--:R-:W-:-:S05]  /*e920*/  F2FP.F16.F32.PACK_AB R0, R141, R19 ;  /* 0x000000138d00723e */ /* 0x008fca00000000ff */
[----:B------:R1:W-:Y:S04]  /*e930*/  STL [R1+0x2e0], R0 ;  /* 0x0002e00001007387 */ /* 0x0003e80000100800 */
[----:B------:R-:W1:Y:S04]  /*e940*/  LDL.LU R234, [R1+0x1dc] ;  /* 0x0001dc0001ea7983 */ /* 0x000e680000300800 */
[----:B------:R-:W1:Y:S04]  /*e950*/  LDL.LU R251, [R1+0x3dc] ;  /* 0x0003dc0001fb7983 */ /* 0x000e680000300800 */
[----:B------:R-:W2:Y:S04]  /*e960*/  LDL.LU R236, [R1+0x1d4] ;  /* 0x0001d40001ec7983 */ /* 0x000ea80000300800 */
[----:B------:R-:W2:Y:S04]  /*e970*/  LDL.LU R227, [R1+0x3d4] ;  /* 0x0003d40001e37983 */ /* 0x000ea80000300800 */
[----:B------:R-:W3:Y:S04]  /*e980*/  LDL.LU R240, [R1+0x2dc] ;  /* 0x0002dc0001f07983 */ /* 0x000ee80000300800 */
[----:B------:R-:W3:Y:S04]  /*e990*/  LDL.LU R225, [R1+0x4dc] ;  /* 0x0004dc0001e17983 */ /* 0x000ee80000300800 */
[----:B------:R-:W4:Y:S04]  /*e9a0*/  LDL.LU R242, [R1+0x2d4] ;  /* 0x0002d40001f27983 */ /* 0x000f280000300800 */
        /* <DEDUP_REMOVED lines=15> */
[----:B0-----:R-:W4:Y:S04]  /*eaa0*/  LDL.LU R2, [R1+0x1c4] ;  /* 0x0001c40001027983 */ /* 0x001f280000300800 */
        /* <DEDUP_REMOVED lines=14> */
[----:B------:R-:W4:Y:S01]  /*eb90*/  LDL.LU R19, [R1+0x4c0] ;  /* 0x0004c00001137983 */ /* 0x000f220000300800 */
[----:B------:R-:W-:-:S02]  /*eba0*/  IMAD.MOV.U32 R35, RZ, RZ, R17 ;  /* 0x000000ffff237224 */ /* 0x000fc400078e0011 */
[----:B------:R-:W-:Y:S01]  /*ebb0*/  IMAD.MOV.U32 R241, RZ, RZ, R15 ;  /* 0x000000fffff17224 */ /* 0x000fe200078e000f */
[----:B-1----:R-:W-:-:S05]  /*ebc0*/  F2FP.F16.F32.PACK_AB R0, R234, R251 ;  /* 0x000000fbea00723e */ /* 0x002fca00000000ff */
[----:B------:R-:W-:Y:S01]  /*ebd0*/  STL [R1+0x1fc], R0 ;  /* 0x0001fc0001007387 */ /* 0x000fe20000100800 */
[----:B--2---:R-:W-:Y:S01]  /*ebe0*/  F2FP.F16.F32.PACK_AB R24, R236, R227 ;  /* 0x000000e3ec18723e */ /* 0x004fe200000000ff */
[----:B------:R-:W-:-:S04]  /*ebf0*/  IMAD.MOV.U32 R227, RZ, RZ, R16 ;  /* 0x000000ffffe37224 */ /* 0x000fc800078e0010 */
[----:B------:R0:W-:Y:S01]  /*ec00*/  STL [R1+0x1f8], R24 ;  /* 0x0001f81801007387 */ /* 0x0001e20000100800 */
[----:B---3--:R-:W-:Y:S01]  /*ec10*/  F2FP.F16.F32.PACK_AB R5, R240, R225 ;  /* 0x000000e1f005723e */ /* 0x008fe200000000ff */
[----:B------:R-:W-:-:S04]  /*ec20*/  IMAD.MOV.U32 R240, RZ, RZ, R14 ;  /* 0x000000fffff07224 */ /* 0x000fc800078e000e */
[----:B------:R1:W-:Y:S01]  /*ec30*/  STL [R1+0x1f4], R5 ;  /* 0x0001f40501007387 */ /* 0x0003e20000100800 */
[----:B0-----:R-:W-:Y:S02]  /*ec40*/  F2FP.F16.F32.PACK_AB R24, R78, R206 ;  /* 0x000000ce4e18723e */ /* 0x001fe400000000ff */
[----:B----4-:R-:W-:-:S05]  /*ec50*/  F2FP.F16.F32.PACK_AB R0, R242, R223 ;  /* 0x000000dff200723e */ /* 0x010fca00000000ff */
[----:B------:R0:W-:Y:S01]  /*ec60*/  STL [R1+0x1f0], R0 ;  /* 0x0001f00001007387 */ /* 0x0001e20000100800 */
[----:B-1----:R-:W-:-:S03]  /*ec70*/  F2FP.F16.F32.PACK_AB R5, R76, R204 ;  /* 0x000000cc4c05723e */ /* 0x002fc600000000ff */
[----:B------:R1:W-:Y:S04]  /*ec80*/  STL [R1+0x1ec], R24 ;  /* 0x0001ec1801007387 */ /* 0x0003e80000100800 */
[----:B------:R2:W-:Y:S01]  /*ec90*/  STL [R1+0x1e8], R5 ;  /* 0x0001e80501007387 */ /* 0x0005e20000100800 */
[----:B0-----:R-:W-:Y:S02]  /*eca0*/  F2FP.F16.F32.PACK_AB R0, R142, R244 ;  /* 0x000000f48e00723e */ /* 0x001fe400000000ff */
[----:B-1----:R-:W-:-:S03]  /*ecb0*/  F2FP.F16.F32.PACK_AB R24, R140, R221 ;  /* 0x000000dd8c18723e */ /* 0x002fc600000000ff */
[----:B------:R0:W-:Y:S01]  /*ecc0*/  STL [R1+0x1e4], R0 ;  /* 0x0001e40001007387 */ /* 0x0001e20000100800 */
[----:B--2---:R-:W-:-:S03]  /*ecd0*/  F2FP.F16.F32.PACK_AB R5, R246, R219 ;  /* 0x000000dbf605723e */ /* 0x004fc600000000ff */
        /* <DEDUP_REMOVED lines=12> */
[----:B------:R-:W-:Y:S01]  /*eda0*/  STL [R1+0xf8], R24 ;  /* 0x0000f81801007387 */ /* 0x000fe20000100800 */
[----:B------:R-:W-:-:S03]  /*edb0*/  F2FP.F16.F32.PACK_AB R4, R216, R4 ;  /* 0x00000004d804723e */ /* 0x000fc600000000ff */
[----:B------:R-:W-:Y:S01]  /*edc0*/  STL [R1+0xf4], R5 ;  /* 0x0000f40501007387 */ /* 0x000fe20000100800 */
[----:B0-----:R-:W-:Y:S02]  /*edd0*/  F2FP.F16.F32.PACK_AB R0, R137, R218 ;  /* 0x000000da8900723e */ /* 0x001fe400000000ff */
[----:B------:R-:W-:-:S03]  /*ede0*/  F2FP.F16.F32.PACK_AB R2, R2, R3 ;  /* 0x000000030202723e */ /* 0x000fc600000000ff */
[----:B------:R0:W-:Y:S04]  /*edf0*/  STL [R1+0xf0], R0 ;  /* 0x0000f00001007387 */ /* 0x0001e80000100800 */
[----:B------:R-:W-:Y:S04]  /*ee00*/  STL [R1+0xec], R4 ;  /* 0x0000ec0401007387 */ /* 0x000fe80000100800 */
[----:B------:R1:W-:Y:S01]  /*ee10*/  STL [R1+0xe8], R2 ;  /* 0x0000e80201007387 */ /* 0x0003e20000100800 */
[----:B0-----:R-:W-:Y:S02]  /*ee20*/  F2FP.F16.F32.PACK_AB R0, R6, R7 ;  /* 0x000000070600723e */ /* 0x001fe400000000ff */
[----:B------:R-:W-:-:S03]  /*ee30*/  F2FP.F16.F32.PACK_AB R3, R8, R9 ;  /* 0x000000090803723e */ /* 0x000fc600000000ff */
        /* <DEDUP_REMOVED lines=14> */
[----:B------:R-:W-:Y:S04]  /*ef20*/  STL [R1+0xc8], R3 ;  /* 0x0000c80301007387 */ /* 0x000fe80000100800 */
[----:B------:R-:W-:Y:S01]  /*ef30*/  STL [R1+0xc4], R2 ;  /* 0x0000c40201007387 */ /* 0x000fe20000100800 */
[----:B0-----:R-:W-:-:S05]  /*ef40*/  F2FP.F16.F32.PACK_AB R0, R18, R19 ;  /* 0x000000131200723e */ /* 0x001fca00000000ff */
[----:B------:R0:W-:Y:S04]  /*ef50*/  STL [R1+0xc0], R0 ;  /* 0x0000c00001007387 */ /* 0x0001e80000100800 */
        /* <DEDUP_REMOVED lines=128> */
[----:B------:R-:W4:Y:S04]  /*f760*/  LDL.LU R234, [R1] ;  /* 0x0000000001ea7983 */ /* 0x000f280000300800 */
[----:B------:R-:W4:Y:S04]  /*f770*/  LDL.LU R251, [R1+0x108] ;  /* 0x0001080001fb7983 */ /* 0x000f280000300800 */
[----:B------:R-:W4:Y:S04]  /*f780*/  LDL.LU R236, [R1+0x308] ;  /* 0x0003080001ec7983 */ /* 0x000f280000300800 */
[----:B------:R-:W4:Y:S04]  /*f790*/  LDL.LU R244, [R1+0x100] ;  /* 0x0001000001f47983 */ /* 0x000f280000300800 */
[----:B------:R-:W4:Y:S01]  /*f7a0*/  LDL.LU R246, [R1+0x300] ;  /* 0x0003000001f67983 */ /* 0x000f220000300800 */
[----:B------:R-:W-:-:S03]  /*f7b0*/  F2FP.F16.F32.PACK_AB R243, R71, R199 ;  /* 0x000000c747f3723e */ /* 0x000fc600000000ff */
[----:B------:R-:W4:Y:S04]  /*f7c0*/  LDL.LU R248, [R1+0x208] ;  /* 0x0002080001f87983 */ /* 0x000f280000300800 */
[----:B------:R-:W4:Y:S04]  /*f7d0*/  LDL.LU R250, [R1+0x408] ;  /* 0x0004080001fa7983 */ /* 0x000f280000300800 */
[----:B------:R-:W4:Y:S04]  /*f7e0*/  LDL.LU R2, [R1+0x200] ;  /* 0x0002000001027983 */ /* 0x000f280000300800 */
[----:B------:R-:W4:Y:S04]  /*f7f0*/  LDL.LU R3, [R1+0x400] ;  /* 0x0004000001037983 */ /* 0x000f280000300800 */
[----:B------:R-:W4:Y:S01]  /*f800*/  LDL.LU R199, [R1+0x2a0] ;  /* 0x0002a00001c77983 */ /* 0x000f220000300800 */
[----:B------:R-:W-:-:S03]  /*f810*/  F2FP.F16.F32.PACK_AB R242, R69, R197 ;  /* 0x000000c545f2723e */ /* 0x000fc600000000ff */
[----:B------:R-:W4:Y:S01]  /*f820*/  LDL.LU R71, [R1+0x348] ;  /* 0x0003480001477983 */ /* 0x000f220000300800 */
[----:B------:R-:W-:-:S03]  /*f830*/  F2FP.F16.F32.PACK_AB R241, R135, R241 ;  /* 0x000000f187f1723e */ /* 0x000fc600000000ff */
[----:B------:R-:W4:Y:S01]  /*f840*/  LDL.LU R197, [R1+0x9c] ;  /* 0x00009c0001c57983 */ /* 0x000f220000300800 */
[----:B------:R-:W-:-:S03]  /*f850*/  F2FP.F16.F32.PACK_AB R240, R133, R240 ;  /* 0x000000f085f0723e */ /* 0x000fc600000000ff */
[----:B------:R-:W4:Y:S01]  /*f860*/  LDL.LU R69, [R1+0x448] ;  /* 0x0004480001457983 */ /* 0x000f220000300800 */
[----:B------:R-:W-:-:S03]  /*f870*/  F2FP.F16.F32.PACK_AB R227, R35, R227 ;  /* 0x000000e323e3723e */ /* 0x000fc600000000ff */
[----:B------:R-:W4:Y:S01]  /*f880*/  LDL.LU R135, [R1+0x388] ;  /* 0x0003880001877983 */ /* 0x000f220000300800 */
[----:B--2---:R-:W-:Y:S02]  /*f890*/  F2FP.F16.F32.PACK_AB R226, R161, R226 ;  /* 0x000000e2a1e2723e */ /* 0x004fe400000000ff */
[----:B---3--:R-:W-:Y:S01]  /*f8a0*/  F2FP.F16.F32.PACK_AB R225, R225, R223 ;  /* 0x000000dfe1e1723e */ /* 0x008fe200000000ff */
[----:B------:R-:W2:Y:S01]  /*f8b0*/  LDL.LU R133, [R1+0x488] ;  /* 0x0004880001857983 */ /* 0x000ea20000300800 */
[----:B------:R-:W-:-:S03]  /*f8c0*/  F2FP.F16.F32.PACK_AB R223, R70, R198 ;  /* 0x000000c646df723e */ /* 0x000fc600000000ff */
[----:B------:R-:W3:Y:S01]  /*f8d0*/  LDL.LU R35, [R1+0xc98] ;  /* 0x000c980001237983 */ /* 0x000ee20000300800 */
[----:B----4-:R-:W-:-:S03]  /*f8e0*/  F2FP.F16.F32.PACK_AB R224, R224, R222 ;  /* 0x000000dee0e0723e */ /* 0x010fc600000000ff */
[----:B------:R-:W4:Y:S01]  /*f8f0*/  LDL.LU R161, [R1+0xc94] ;  /* 0x000c940001a17983 */ /* 0x000f220000300800 */
[----:B------:R-:W-:-:S03]  /*f900*/  F2FP.F16.F32.PACK_AB R222, R68, R196 ;  /* 0x000000c444de723e */ /* 0x000fc600000000ff */
[----:B------:R-:W2:Y:S01]  /*f910*/  LDL.LU R198, [R1+0x2a8] ;  /* 0x0002a80001c67983 */ /* 0x000ea20000300800 */
[----:B------:R-:W-:-:S03]  /*f920*/  F2FP.F16.F32.PACK_AB R221, R134, R221 ;  /* 0x000000dd86dd723e */ /* 0x000fc600000000ff */
[----:B------:R-:W3:Y:S01]  /*f930*/  LDL.LU R70, [R1+0x340] ;  /* 0x0003400001467983 */ /* 0x000ee20000300800 */
[----:B------:R-:W-:-:S03]  /*f940*/  F2FP.F16.F32.PACK_AB R220, R132, R220 ;  /* 0x000000dc84dc723e */ /* 0x000fc600000000ff */
[----:B------:R-:W4:Y:S01]  /*f950*/  LDL.LU R196, [R1+0x94] ;  /* 0x0000940001c47983 */ /* 0x000f220000300800 */
[----:B------:R-:W-:-:S03]  /*f960*/  F2FP.F16.F32.PACK_AB R219, R33, R219 ;  /* 0x000000db21db723e */ /* 0x000fc600000000ff */
[----:B------:R-:W3:Y:S01]  /*f970*/  LDL.LU R68, [R1+0x440] ;  /* 0x0004400001447983 */ /* 0x000ee20000300800 */
        /* <DEDUP_REMOVED lines=33> */
[----:B------:R-:W3:Y:S04]  /*fb90*/  LDL.LU R130, [R1+0x288] ;  /* 0x0002880001827983 */ /* 0x000ee80000300800 */
[----:B------:R-:W3:Y:S04]  /*fba0*/  LDL.LU R128, [R1+0x74] ;  /* 0x0000740001807983 */ /* 0x000ee80000300800 */
[----:B------:R-:W3:Y:S04]  /*fbb0*/  LDL.LU R34, [R1+0xc80] ;  /* 0x000c800001227983 */ /* 0x000ee80000300800 */
[----:B------:R-:W3:Y:S01]  /*fbc0*/  LDL.LU R160, [R1+0xc7c] ;  /* 0x000c7c0001a07983 */ /* 0x000ee20000300800 */
[----:B------:R-:W-:-:S02]  /*fbd0*/  F2FP.F16.F32.PACK_AB R200, R199, R200 ;  /* 0x000000c8c7c8723e */ /* 0x000fc400000000ff */
[----:B------:R-:W-:Y:S02]  /*fbe0*/  F2FP.F16.F32.PACK_AB R199, R63, R191 ;  /* 0x000000bf3fc7723e */ /* 0x000fe400000000ff */
[----:B------:R-:W3:Y:S04]  /*fbf0*/  LDL.LU R191, [R1+0x294] ;  /* 0x0002940001bf7983 */ /* 0x000ee80000300800 */
[----:B------:R-:W3:Y:S01]  /*fc00*/  LDL.LU R63, [R1+0x450] ;  /* 0x00045000013f7983 */ /* 0x000ee20000300800 */
[----:B------:R-:W-:Y:S02]  /*fc10*/  F2FP.F16.F32.PACK_AB R197, R127, R197 ;  /* 0x000000c57fc5723e */ /* 0x000fe400000000ff */
[----:B--2---:R-:W-:Y:S02]  /*fc20*/  F2FP.F16.F32.PACK_AB R201, R198, R201 ;  /* 0x000000c9c6c9723e */ /* 0x004fe400000000ff */
[----:B------:R-:W-:-:S02]  /*fc30*/  F2FP.F16.F32.PACK_AB R198, R61, R189 ;  /* 0x000000bd3dc6723e */ /* 0x000fc400000000ff */
[----:B------:R-:W2:Y:S04]  /*fc40*/  LDL.LU R189, [R1+0x98] ;  /* 0x0000980001bd7983 */ /* 0x000ea80000300800 */
[----:B------:R-:W2:Y:S01]  /*fc50*/  LDL.LU R61, [R1+0x4c] ;  /* 0x00004c00013d7983 */ /* 0x000ea20000300800 */
[----:B----4-:R-:W-:-:S03]  /*fc60*/  F2FP.F16.F32.PACK_AB R196, R125, R196 ;  /* 0x000000c47dc4723e */ /* 0x010fc600000000ff */
[----:B------:R-:W4:Y:S04]  /*fc70*/  LDL.LU R127, [R1+0x37c] ;  /* 0x00037c00017f7983 */ /* 0x000f280000300800 */
[----:B------:R-:W4:Y:S01]  /*fc80*/  LDL.LU R125, [R1+0x47c] ;  /* 0x00047c00017d7983 */ /* 0x000f220000300800 */
[----:B---3--:R-:W-:-:S03]  /*fc90*/  F2FP.F16.F32.PACK_AB R195, R32, R195 ;  /* 0x000000c320c3723e */ /* 0x008fc600000000ff */
[----:B------:R-:W3:Y:S01]  /*fca0*/  LDL.LU R32, [R1+0xc78] ;  /* 0x000c780001207983 */ /* 0x000ee20000300800 */
[----:B------:R-:W-:Y:S02]  /*fcb0*/  F2FP.F16.F32.PACK_AB R193, R96, R193 ;  /* 0x000000c160c1723e */ /* 0x000fe400000000ff */
[----:B------:R-:W-:Y:S02]  /*fcc0*/  F2FP.F16.F32.PACK_AB R194, R98, R194 ;  /* 0x000000c262c2723e */ /* 0x000fe400000000ff */
[----:B------:R-:W3:Y:S04]  /*fcd0*/  LDL.LU R98, [R1+0xc74] ;  /* 0x000c740001627983 */ /* 0x000ee80000300800 */
[----:B------:R-:W3:Y:S01]  /*fce0*/  LDL.LU R96, [R1+0xc70] ;  /* 0x000c700001607983 */ /* 0x000ee20000300800 */
[----:B------:R-:W-:-:S02]  /*fcf0*/  F2FP.F16.F32.PACK_AB R192, R191, R192 ;  /* 0x000000c0bfc0723e */ /* 0x000fc400000000ff */
[----:B------:R-:W-:Y:S02]  /*fd00*/  F2FP.F16.F32.PACK_AB R191, R62, R190 ;  /* 0x000000be3ebf723e */ /* 0x000fe400000000ff */
[----:B------:R-:W3:Y:S01]  /*fd10*/  LDL.LU R62, [R1+0x250] ;  /* 0x00025000013e7983 */ /* 0x000ee20000300800 */
[----:B------:R-:W-:-:S03]  /*fd20*/  F2FP.F16.F32.PACK_AB R190, R60, R188 ;  /* 0x000000bc3cbe723e */ /* 0x000fc600000000ff */
[----:B------:R-:W4:Y:S01]  /*fd30*/  LDL.LU R188, [R1+0x90] ;  /* 0x0000900001bc7983 */ /* 0x000f220000300800 */
[----:B------:R-:W-:-:S03]  /*fd40*/  F2FP.F16.F32.PACK_AB R151, R159, R151 ;  /* 0x000000979f97723e */ /* 0x000fc600000000ff */
[----:B------:R-:W3:Y:S01]  /*fd50*/  LDL.LU R60, [R1+0x44] ;  /* 0x00004400013c7983 */ /* 0x000ee20000300800 */
[----:B------:R-:W-:Y:S02]  /*fd60*/  F2FP.F16.F32.PACK_AB R150, R31, R150 ;  /* 0x000000961f96723e */ /* 0x000fe400000000ff */
[----:B------:R-:W-:Y:S02]  /*fd70*/  F2FP.F16.F32.PACK_AB R148, R147, R148 ;  /* 0x000000949394723e */ /* 0x000fe400000000ff */
[----:B------:R-:W-:Y:S02]  /*fd80*/  F2FP.F16.F32.PACK_AB R147, R59, R187 ;  /* 0x000000bb3b93723e */ /* 0x000fe400000000ff */
[----:B------:R-:W-:Y:S02]  /*fd90*/  F2FP.F16.F32.PACK_AB R149, R146, R149 ;  /* 0x000000959295723e */ /* 0x000fe400000000ff */
[----:B------:R-:W-:Y:S02]  /*fda0*/  F2FP.F16.F32.PACK_AB R146, R57, R185 ;  /* 0x000000b93992723e */ /* 0x000fe400000000ff */
[----:B------:R-:W-:-:S02]  /*fdb0*/  F2FP.F16.F32.PACK_AB R145, R123, R145 ;  /* 0x000000917b91723e */ /* 0x000fc400000000ff */
[----:B--2---:R-:W-:Y:S02]  /*fdc0*/  F2FP.F16.F32.PACK_AB R189, R126, R189 ;  /* 0x000000bd7ebd723e */ /* 0x004fe400000000ff */
[----:B------:R-:W2:Y:S01]  /*fdd0*/  LDL.LU R126, [R1+0x374] ;  /* 0x00037400017e7983 */ /* 0x000ea20000300800 */
[----:B------:R-:W-:Y:S02]  /*fde0*/  F2FP.F16.F32.PACK_AB R144, R121, R144 ;  /* 0x000000907990723e */ /* 0x000fe400000000ff */
[----:B------:R-:W-:Y:S02]  /*fdf0*/  F2FP.F16.F32.PACK_AB R143, R157, R143 ;  /* 0x0000008f9d8f723e */ /* 0x000fe400000000ff */
[----:B------:R-:W-:Y:S02]  /*fe00*/  F2FP.F16.F32.PACK_AB R142, R29, R142 ;  /* 0x0000008e1d8e723e */ /* 0x000fe400000000ff */
[----:B------:R-:W-:Y:S02]  /*fe10*/  F2FP.F16.F32.PACK_AB R140, R139, R140 ;  /* 0x0000008c8b8c723e */ /* 0x000fe400000000ff */
[----:B------:R-:W-:-:S02]  /*fe20*/  F2FP.F16.F32.PACK_AB R139, R58, R186 ;  /* 0x000000ba3a8b723e */ /* 0x000fc400000000ff */
[----:B------:R-:W-:Y:S02]  /*fe30*/  F2FP.F16.F32.PACK_AB R141, R138, R141 ;  /* 0x0000008d8a8d723e */ /* 0x000fe400000000ff */
[----:B------:R-:W-:Y:S02]  /*fe40*/  F2FP.F16.F32.PACK_AB R138, R56, R184 ;  /* 0x000000b8388a723e */ /* 0x000fe400000000ff */
[----:B------:R-:W-:Y:S02]  /*fe50*/  F2FP.F16.F32.PACK_AB R137, R122, R137 ;  /* 0x000000897a89723e */ /* 0x000fe400000000ff */
[----:B------:R-:W-:Y:S02]  /*fe60*/  F2FP.F16.F32.PACK_AB R136, R120, R136 ;  /* 0x000000887888723e */ /* 0x000fe400000000ff */
[----:B------:R-:W-:Y:S02]  /*fe70*/  F2FP.F16.F32.PACK_AB R135, R95, R135 ;  /* 0x000000875f87723e */ /* 0x000fe400000000ff */
[----:B------:R-:W-:-:S02]  /*fe80*/  F2FP.F16.F32.PACK_AB R134, R93, R134 ;  /* 0x000000865d86723e */ /* 0x000fc400000000ff */
[----:B------:R-:W-:Y:S02]  /*fe90*/  F2FP.F16.F32.PACK_AB R132, R131, R132 ;  /* 0x000000848384723e */ /* 0x000fe400000000ff */
[----:B------:R-:W-:Y:S02]  /*fea0*/  F2FP.F16.F32.PACK_AB R131, R55, R183 ;  /* 0x000000b73783723e */ /* 0x000fe400000000ff */
[----:B----4-:R-:W-:Y:S02]  /*feb0*/  F2FP.F16.F32.PACK_AB R188, R124, R188 ;  /* 0x000000bc7cbc723e */ /* 0x010fe400000000ff */
[----:B------:R-:W4:Y:S04]  /*fec0*/  LDL.LU R124, [R1+0x474] ;  /* 0x00047400017c7983 */ /* 0x000f280000300800 */
[----:B------:R-:W3:Y:S04]  /*fed0*/  LDL.LU R159, [R1+0xc6c] ;  /* 0x000c6c00019f7983 */ /* 0x000ee80000300800 */
[----:B------:R-:W3:Y:S04]  /*fee0*/  LDL.LU R31, [R1+0xc68] ;  /* 0x000c6800011f7983 */ /* 0x000ee80000300800 */
[----:B------:R-:W3:Y:S04]  /*fef0*/  LDL.LU R59, [R1+0x358] ;  /* 0x00035800013b7983 */ /* 0x000ee80000300800 */
[----:B------:R-:W3:Y:S04]  /*ff00*/  LDL.LU R187, [R1+0x210] ;  /* 0x0002100001bb7983 */ /* 0x000ee80000300800 */
[----:B------:R-:W3:Y:S04]  /*ff10*/  LDL.LU R57, [R1+0x458] ;  /* 0x0004580001397983 */ /* 0x000ee80000300800 */
[----:B------:R-:W3:Y:S04]  /*ff20*/  LDL.LU R185, [R1+0x418] ;  /* 0x0004180001b97983 */ /* 0x000ee80000300800 */
[----:B------:R-:W4:Y:S04]  /*ff30*/  LDL.LU R123, [R1+0x274] ;  /* 0x00027400017b7983 */ /* 0x000f280000300800 */
[----:B------:R-:W3:Y:S04]  /*ff40*/  LDL.LU R121, [R1+0x78] ;  /* 0x0000780001797983 */ /* 0x000ee80000300800 */
        /* <DEDUP_REMOVED lines=10> */
[----:B------:R-:W3:Y:S01]  /*fff0*/  LDL.LU R55, [R1+0x260] ;  /* 0x0002600001377983 */ /* 0x000ee20000300800 */
[----:B------:R-:W-:-:S02]  /*10000*/  F2FP.F16.F32.PACK_AB R133, R130, R133 ;  /* 0x000000858285723e */ /* 0x000fc400000000ff */
[----:B------:R-:W-:Y:S01]  /*10010*/  F2FP.F16.F32.PACK_AB R130, R53, R181 ;  /* 0x000000b53582723e */ /* 0x000fe200000000ff */
[----:B------:R-:W3:Y:S01]  /*10020*/  LDL.LU R183, [R1+0x110] ;  /* 0x0001100001b77983 */ /* 0x000ee20000300800 */
[----:B------:R-:W-:-:S03]  /*10030*/  F2FP.F16.F32.PACK_AB R129, R119, R129 ;  /* 0x000000817781723e */ /* 0x000fc600000000ff */
[----:B------:R-:W3:Y:S01]  /*10040*/  LDL.LU R53, [R1+0x5c] ;  /* 0x00005c0001357983 */ /* 0x000ee20000300800 */
[----:B------:R-:W-:-:S03]  /*10050*/  F2FP.F16.F32.PACK_AB R128, R117, R128 ;  /* 0x000000807580723e */ /* 0x000fc600000000ff */
[----:B------:R-:W3:Y:S01]  /*10060*/  LDL.LU R181, [R1+0x318] ;  /* 0x0003180001b57983 */ /* 0x000ee20000300800 */
[----:B------:R-:W-:-:S03]  /*10070*/  F2FP.F16.F32.PACK_AB R127, R158, R127 ;  /* 0x0000007f9e7f723e */ /* 0x000fc600000000ff */
[----:B------:R-:W3:Y:S01]  /*10080*/  LDL.LU R119, [R1+0x118] ;  /* 0x0001180001777983 */ /* 0x000ee20000300800 */
[----:B--2---:R-:W-:-:S03]  /*10090*/  F2FP.F16.F32.PACK_AB R126, R30, R126 ;  /* 0x0000007e1e7e723e */ /* 0x004fc600000000ff */
[----:B------:R-:W2:Y:S04]  /*100a0*/  LDL.LU R117, [R1+0x10] ;  /* 0x0000100001757983 */ /* 0x000ea80000300800 */
[----:B------:R-:W2:Y:S04]  /*100b0*/  LDL.LU R158, [R1+0xc54] ;  /* 0x000c5400019e7983 */ /* 0x000ea80000300800 */
[----:B------:R-:W2:Y:S01]  /*100c0*/  LDL.LU R30, [R1+0xc50] ;  /* 0x000c5000011e7983 */ /* 0x000ea20000300800 */
        /* <DEDUP_REMOVED lines=18> */
[----:B----4-:R-:W-:Y:S02]  /*101f0*/  F2FP.F16.F32.PACK_AB R124, R123, R124 ;  /* 0x0000007c7b7c723e */ /* 0x010fe400000000ff */
[----:B------:R-:W-:-:S02]  /*10200*/  F2FP.F16.F32.PACK_AB R123, R54, R182 ;  /* 0x000000b6367b723e */ /* 0x000fc400000000ff */
[----:B------:R-:W4:Y:S01]  /*10210*/  LDL.LU R54, [R1+0x268] ;  /* 0x0002680001367983 */ /* 0x000f220000300800 */
[----:B---3--:R-:W-:-:S03]  /*10220*/  F2FP.F16.F32.PACK_AB R121, R118, R121 ;  /* 0x000000797679723e */ /* 0x008fc600000000ff */
[----:B------:R-:W3:Y:S01]  /*10230*/  LDL.LU R182, [R1+0x18] ;  /* 0x0000180001b67983 */ /* 0x000ee20000300800 */
[----:B------:R-:W-:Y:S02]  /*10240*/  F2FP.F16.F32.PACK_AB R125, R122, R125 ;  /* 0x0000007d7a7d723e */ /* 0x000fe400000000ff */
[----:B------:R-:W-:Y:S02]  /*10250*/  F2FP.F16.F32.PACK_AB R122, R52, R180 ;  /* 0x000000b4347a723e */ /* 0x000fe400000000ff */
[----:B------:R-:W2:Y:S01]  /*10260*/  LDL.LU R52, [R1+0x54] ;  /* 0x0000540001347983 */ /* 0x000ea20000300800 */
[----:B------:R-:W-:-:S03]  /*10270*/  F2FP.F16.F32.PACK_AB R120, R116, R120 ;  /* 0x000000787478723e */ /* 0x000fc600000000ff */
        /* <DEDUP_REMOVED lines=16> */
[----:B------:R-:W-:-:S03]  /*10380*/  F2FP.F16.F32.PACK_AB R20, R55, R20 ;  /* 0x000000143714723e */ /* 0x000fc600000000ff */
[----:B------:R-:W3:Y:S01]  /*10390*/  LDL.LU R176, [R1+0x120] ;  /* 0x0001200001b07983 */ /* 0x000ee20000300800 */
[----:B------:R-:W-:-:S03]  /*103a0*/  F2FP.F16.F32.PACK_AB R55, R47, R175 ;  /* 0x000000af2f37723e */ /* 0x000fc600000000ff */
[----:B------:R-:W3:Y:S04]  /*103b0*/  LDL.LU R114, [R1+0x128] ;  /* 0x0001280001727983 */ /* 0x000ee80000300800 */
[----:B------:R-:W3:Y:S04]  /*103c0*/  LDL.LU R112, [R1+0x20] ;  /* 0x0000200001707983 */ /* 0x000ee80000300800 */
[----:B------:R-:W3:Y:S04]  /*103d0*/  LDL.LU R155, [R1+0xc3c] ;  /* 0x000c3c00019b7983 */ /* 0x000ee80000300800 */
[----:B------:R-:W3:Y:S04]  /*103e0*/  LDL.LU R27, [R1+0xc38] ;  /* 0x000c3800011b7983 */ /* 0x000ee80000300800 */
[----:B------:R-:W3:Y:S01]  /*103f0*/  LDL.LU R47, [R1+0x254] ;  /* 0x00025400012f7983 */ /* 0x000ee20000300800 */
[----:B------:R-:W-:-:S03]  /*10400*/  F2FP.F16.F32.PACK_AB R53, R111, R53 ;  /* 0x000000356f35723e */ /* 0x000fc600000000ff */
[----:B------:R-:W3:Y:S01]  /*10410*/  LDL.LU R175, [R1+0x28] ;  /* 0x0000280001af7983 */ /* 0x000ee20000300800 */
[----:B----4-:R-:W-:Y:S02]  /*10420*/  F2FP.F16.F32.PACK_AB R21, R54, R21 ;  /* 0x000000153615723e */ /* 0x010fe400000000ff */
[----:B------:R-:W-:Y:S02]  /*10430*/  F2FP.F16.F32.PACK_AB R54, R45, R173 ;  /* 0x000000ad2d36723e */ /* 0x000fe400000000ff */
[----:B------:R-:W4:Y:S04]  /*10440*/  LDL.LU R45, [R1+0x58] ;  /* 0x00005800012d7983 */ /* 0x000f280000300800 */
[----:B------:R-:W4:Y:S04]  /*10450*/  LDL.LU R173, [R1+0x224] ;  /* 0x0002240001ad7983 */ /* 0x000f280000300800 */
[----:B------:R-:W4:Y:S01]  /*10460*/  LDL.LU R111, [R1+0x33c] ;  /* 0x00033c00016f7983 */ /* 0x000f220000300800 */
[----:B--2---:R-:W-:-:S03]  /*10470*/  F2FP.F16.F32.PACK_AB R52, R109, R52 ;  /* 0x000000346d34723e */ /* 0x004fc600000000ff */
[----:B------:R-:W2:Y:S01]  /*10480*/  LDL.LU R109, [R1+0x43c] ;  /* 0x00043c00016d7983 */ /* 0x000ea20000300800 */
        /* <DEDUP_REMOVED lines=10> */
[----:B------:R-:W2:Y:S01]  /*10530*/  LDL.LU R44, [R1+0x50] ;  /* 0x00005000012c7983 */ /* 0x000ea20000300800 */
[----:B------:R-:W-:-:S03]  /*10540*/  F2FP.F16.F32.PACK_AB R59, R89, R59 ;  /* 0x0000003b593b723e */ /* 0x000fc600000000ff */
[----:B------:R-:W3:Y:S01]  /*10550*/  LDL.LU R172, [R1+0x124] ;  /* 0x0001240001ac7983 */ /* 0x000ee20000300800 */
[----:B------:R-:W-:Y:S02]  /*10560*/  F2FP.F16.F32.PACK_AB R57, R56, R57 ;  /* 0x000000393839723e */ /* 0x000fe400000000ff */
[----:B------:R-:W-:Y:S02]  /*10570*/  F2FP.F16.F32.PACK_AB R58, R154, R58 ;  /* 0x0000003a9a3a723e */ /* 0x000fe400000000ff */
[----:B------:R-:W-:Y:S02]  /*10580*/  F2FP.F16.F32.PACK_AB R56, R62, R63 ;  /* 0x0000003f3e38723e */ /* 0x000fe400000000ff */
[----:B------:R-:W-:Y:S02]  /*10590*/  F2FP.F16.F32.PACK_AB R63, R43, R171 ;  /* 0x000000ab2b3f723e */ /* 0x000fe400000000ff */
[----:B----4-:R-:W-:Y:S02]  /*105a0*/  F2FP.F16.F32.PACK_AB R45, R110, R45 ;  /* 0x0000002d6e2d723e */ /* 0x010fe400000000ff */
[----:B------:R-:W4:Y:S01]  /*105b0*/  LDL.LU R110, [R1+0x334] ;  /* 0x00033400016e7983 */ /* 0x000f220000300800 */
[----:B--2---:R-:W-:-:S03]  /*105c0*/  F2FP.F16.F32.PACK_AB R44, R108, R44 ;  /* 0x0000002c6c2c723e */ /* 0x004fc600000000ff */
[----:B------:R-:W2:Y:S04]  /*105d0*/  LDL.LU R108, [R1+0x434] ;  /* 0x00043400016c7983 */ /* 0x000ea80000300800 */
[----:B------:R-:W3:Y:S04]  /*105e0*/  LDL.LU R89, [R1+0xc28] ;  /* 0x000c280001597983 */ /* 0x000ee80000300800 */
[----:B------:R-:W3:Y:S04]  /*105f0*/  LDL.LU R154, [R1+0xc24] ;  /* 0x000c2400019a7983 */ /* 0x000ee80000300800 */
[----:B------:R-:W4:Y:S01]  /*10600*/  LDL.LU R43, [R1+0x244] ;  /* 0x00024400012b7983 */ /* 0x000f220000300800 */
[----:B------:R-:W-:-:S03]  /*10610*/  F2FP.F16.F32.PACK_AB R62, R41, R169 ;  /* 0x000000a9293e723e */ /* 0x000fc600000000ff */
[----:B------:R-:W3:Y:S01]  /*10620*/  LDL.LU R171, [R1+0x12c] ;  /* 0x00012c0001ab7983 */ /* 0x000ee20000300800 */
[----:B------:R-:W-:-:S03]  /*10630*/  F2FP.F16.F32.PACK_AB R61, R107, R61 ;  /* 0x0000003d6b3d723e */ /* 0x000fc600000000ff */
[----:B------:R-:W2:Y:S01]  /*10640*/  LDL.LU R41, [R1+0x48] ;  /* 0x0000480001297983 */ /* 0x000ea20000300800 */
        /* <DEDUP_REMOVED lines=9> */
[----:B------:R-:W3:Y:S01]  /*106e0*/  LDL.LU R24, [R1+0xc18] ;  /* 0x000c180001187983 */ /* 0x000ee20000300800 */
[----:B----4-:R-:W-:Y:S02]  /*106f0*/  F2FP.F16.F32.PACK_AB R64, R43, R64 ;  /* 0x000000402b40723e */ /* 0x010fe400000000ff */
[----:B------:R-:W-:-:S02]  /*10700*/  F2FP.F16.F32.PACK_AB R43, R42, R170 ;  /* 0x000000aa2a2b723e */ /* 0x000fc400000000ff */
[----:B------:R-:W4:Y:S01]  /*10710*/  LDL.LU R170, [R1+0x238] ;  /* 0x0002380001aa7983 */ /* 0x000f220000300800 */
[----:B------:R-:W-:-:S03]  /*10720*/  F2FP.F16.F32.PACK_AB R42, R40, R168 ;  /* 0x000000a8282a723e */ /* 0x000fc600000000ff */
[----:B------:R-:W3:Y:S01]  /*10730*/  LDL.LU R40, [R1+0x40] ;  /* 0x0000400001287983 */ /* 0x000ee20000300800 */
[----:B--2---:R-:W-:-:S03]  /*10740*/  F2FP.F16.F32.PACK_AB R41, R106, R41 ;  /* 0x000000296a29723e */ /* 0x004fc600000000ff */
[----:B------:R-:W2:Y:S04]  /*10750*/  LDL.LU R168, [R1+0x330] ;  /* 0x0003300001a87983 */ /* 0x000ea80000300800 */
[----:B------:R-:W4:Y:S01]  /*10760*/  LDL.LU R106, [R1+0x248] ;  /* 0x00024800016a7983 */ /* 0x000f220000300800 */
[----:B---3--:R-:W-:-:S03]  /*10770*/  F2FP.F16.F32.PACK_AB R40, R104, R40 ;  /* 0x000000286828723e */ /* 0x008fc600000000ff */
[----:B------:R-:W3:Y:S01]  /*10780*/  LDL.LU R104, [R1+0x34] ;  /* 0x0000340001687983 */ /* 0x000ee20000300800 */
[----:B------:R-:W-:Y:S02]  /*10790*/  F2FP.F16.F32.PACK_AB R71, R90, R71 ;  /* 0x000000475a47723e */ /* 0x000fe400000000ff */
[----:B------:R-:W-:Y:S01]  /*107a0*/  F2FP.F16.F32.PACK_AB R70, R88, R70 ;  /* 0x000000465846723e */ /* 0x000fe200000000ff */
[----:B------:R-:W2:Y:S01]  /*107b0*/  LDL.LU R90, [R1+0xc14] ;  /* 0x000c1400015a7983 */ /* 0x000ea20000300800 */
[----:B------:R-:W-:Y:S02]  /*107c0*/  F2FP.F16.F32.PACK_AB R68, R107, R68 ;  /* 0x000000446b44723e */ /* 0x000fe400000000ff */
[----:B------:R-:W-:Y:S01]  /*107d0*/  F2FP.F16.F32.PACK_AB R107, R39, R167 ;  /* 0x000000a7276b723e */ /* 0x000fe200000000ff */
[----:B------:R-:W2:Y:S01]  /*107e0*/  LDL.LU R88, [R1+0xc10] ;  /* 0x000c100001587983 */ /* 0x000ea20000300800 */
[----:B----4-:R-:W-:Y:S02]  /*107f0*/  F2FP.F16.F32.PACK_AB R69, R106, R69 ;  /* 0x000000456a45723e */ /* 0x010fe400000000ff */
[----:B------:R-:W-:Y:S01]  /*10800*/  F2FP.F16.F32.PACK_AB R106, R37, R165 ;  /* 0x000000a5256a723e */ /* 0x000fe200000000ff */
[----:B------:R-:W4:Y:S01]  /*10810*/  LDL.LU R39, [R1+0x234] ;  /* 0x0002340001277983 */ /* 0x000f220000300800 */
[----:B------:R-:W-:-:S03]  /*10820*/  F2FP.F16.F32.PACK_AB R105, R103, R105 ;  /* 0x000000696769723e */ /* 0x000fc600000000ff */
[----:B------:R-:W2:Y:S04]  /*10830*/  LDL.LU R167, [R1+0x130] ;  /* 0x0001300001a77983 */ /* 0x000ea80000300800 */
[----:B------:R-:W2:Y:S04]  /*10840*/  LDL.LU R37, [R1+0x38] ;  /* 0x0000380001257983 */ /* 0x000ea80000300800 */
[----:B------:R-:W2:Y:S04]  /*10850*/  LDL.LU R165, [R1+0x338] ;  /* 0x0003380001a57983 */ /* 0x000ea80000300800 */
[----:B------:R-:W2:Y:S01]  /*10860*/  LDL.LU R103, [R1+0x138] ;  /* 0x0001380001677983 */ /* 0x000ea20000300800 */
[----:B------:R-:W-:-:S02]  /*10870*/  F2FP.F16.F32.PACK_AB R111, R252, R111 ;  /* 0x0000006ffc6f723e */ /* 0x000fc400000000ff */
[----:B------:R-:W-:Y:S02]  /*10880*/  F2FP.F16.F32.PACK_AB R110, R239, R110 ;  /* 0x0000006eef6e723e */ /* 0x000fe400000000ff */
[----:B------:R-:W-:Y:S02]  /*10890*/  F2FP.F16.F32.PACK_AB R109, R238, R109 ;  /* 0x0000006dee6d723e */ /* 0x000fe400000000ff */
[----:B---3--:R-:W-:Y:S02]  /*108a0*/  F2FP.F16.F32.PACK_AB R104, R101, R104 ;  /* 0x000000686568723e */ /* 0x008fe400000000ff */
[----:B------:R-:W3:Y:S04]  /*108b0*/  LDL.LU R101, [R1+0x30] ;  /* 0x0000300001657983 */ /* 0x000ee80000300800 */
[----:B------:R0:W5:Y:S04]  /*108c0*/  LDL.LU R252, [R1+0xc0c] ;  /* 0x000c0c0001fc7983 */ /* 0x0001680000300800 */
[----:B------:R0:W5:Y:S04]  /*108d0*/  LDL.LU R239, [R1+0xc08] ;  /* 0x000c080001ef7983 */ /* 0x0001680000300800 */
[----:B------:R0:W5:Y:S01]  /*108e0*/  LDL.LU R238, [R1+0xc04] ;  /* 0x000c040001ee7983 */ /* 0x0001620000300800 */
[----:B----4-:R-:W-:-:S02]  /*108f0*/  F2FP.F16.F32.PACK_AB R108, R39, R108 ;  /* 0x0000006c276c723e */ /* 0x010fc400000000ff */
        /* <DEDUP_REMOVED lines=14> */
[----:B--2---:R-:W-:Y:S02]  /*109e0*/  F2FP.F16.F32.PACK_AB R37, R102, R37 ;  /* 0x000000256625723e */ /* 0x004fe400000000ff */
        /* <DEDUP_REMOVED lines=22> */
[----:B---3--:R-:W-:Y:S02]  /*10b50*/  F2FP.F16.F32.PACK_AB R36, R100, R101 ;  /* 0x000000656424723e */ /* 0x008fe400000000ff */
        /* <DEDUP_REMOVED lines=17> */
[----:B0-----:R-:W-:-:S07]  /*10c70*/  F2FP.F16.F32.PACK_AB R88, R2, R3 ;  /* 0x000000030258723e */ /* 0x001fce00000000ff */
.L_x_0:
[----:B------:R-:W0:Y:S01]  /*10c80*/  S2R R3, SR_TID.X ;  /* 0x0000000000037919 */ /* 0x000e220000002100 */
[----:B------:R-:W-:Y:S01]  /*10c90*/  ULDC.64 UR26, c[0x0][0x228] ;  /* 0x00008a00001a7ab9 */ /* 0x000fe20000000a00 */
[----:B------:R-:W-:Y:S01]  /*10ca0*/  ULDC.64 UR8, c[0x0][0x228] ;  /* 0x00008a0000087ab9 */ /* 0x000fe20000000a00 */
[----:B------:R-:W-:Y:S01]  /*10cb0*/  ULDC.64 UR28, c[0x0][0x228] ;  /* 0x00008a00001c7ab9 */ /* 0x000fe20000000a00 */
[----:B-----5:R-:W-:Y:S01]  /*10cc0*/  STL [R1+0xc44], R252 ;  /* 0x000c44fc01007387 */ /* 0x020fe20000100800 */
[----:B------:R-:W-:Y:S01]  /*10cd0*/  ULDC.64 UR10, c[0x0][0x220] ;  /* 0x00008800000a7ab9 */ /* 0x000fe20000000a00 */
[----:B------:R-:W-:Y:S01]  /*10ce0*/  ULDC.64 UR12, c[0x0][0x220] ;  /* 0x00008800000c7ab9 */ /* 0x000fe20000000a00 */
[----:B------:R-:W-:Y:S01]  /*10cf0*/  ULDC.64 UR20, c[0x0][0x228] ;  /* 0x00008a0000147ab9 */ /* 0x000fe20000000a00 */
[----:B------:R-:W-:Y:S01]  /*10d00*/  ULDC.64 UR18, c[0x0][0x228] ;  /* 0x00008a0000127ab9 */ /* 0x000fe20000000a00 */
[----:B------:R-:W-:Y:S01]  /*10d10*/  ULDC.64 UR16, c[0x0][0x228] ;  /* 0x00008a0000107ab9 */ /* 0x000fe20000000a00 */
[----:B------:R-:W-:Y:S01]  /*10d20*/  ULDC.64 UR14, c[0x0][0x228] ;  /* 0x00008a00000e7ab9 */ /* 0x000fe20000000a00 */
[----:B------:R-:W-:Y:S01]  /*10d30*/  ULDC.64 UR24, c[0x0][0x228] ;  /* 0x00008a0000187ab9 */ /* 0x000fe20000000a00 */
[----:B------:R-:W-:Y:S01]  /*10d40*/  ULDC.64 UR22, c[0x0][0x228] ;  /* 0x00008a0000167ab9 */ /* 0x000fe20000000a00 */
[----:B0-----:R-:W-:-:S02]  /*10d50*/  IMAD.SHL.U32 R2, R3, 0x10, RZ ;  /* 0x0000001003027824 */ /* 0x001fc400078e00ff */
[----:B------:R-:W-:-:S03]  /*10d60*/  IMAD.SHL.U32 R0, R3, 0x40, RZ ;  /* 0x0000004003007824 */ /* 0x000fc600078e00ff */
[----:B------:R-:W-:Y:S02]  /*10d70*/  LOP3.LUT R2, R2, 0xf0, RZ, 0xc0, !PT ;  /* 0x000000f002027812 */ /* 0x000fe400078ec0ff */
[----:B------:R-:W-:-:S04]  /*10d80*/  LOP3.LUT R0, R0, 0x400, RZ, 0xc0, !PT ;  /* 0x0000040000007812 */ /* 0x000fc800078ec0ff */
[----:B------:R-:W-:Y:S01]  /*10d90*/  IADD3 R0, R0, UR4, R2 ;  /* 0x0000000400007c10 */ /* 0x000fe2000fffe002 */
[----:B------:R-:W-:Y:S01]  /*10da0*/  VIADD R2, R238, 0x7f ;  /* 0x0000007fee027836 */ /* 0x000fe20000000000 */
[----:B------:R-:W-:Y:S04]  /*10db0*/  BAR.SYNC.DEFER_BLOCKING 0x0 ;  /* 0x0000000000007b1d */ /* 0x000fe80000010000 */
[----:B------:R-:W-:Y:S02]  /*10dc0*/  ISETP.GE.AND P1, PT, R2, UR27, PT ;  /* 0x0000001b02007c0c */ /* 0x000fe4000bf26270 */
[C---:B------:R-:W-:Y:S02]  /*10dd0*/  LOP3.LUT R2, R3.reuse, 0x60, RZ, 0xc0, !PT ;  /* 0x0000006003027812 */ /* 0x040fe400078ec0ff */
[----:B------:R-:W-:-:S03]  /*10de0*/  LOP3.LUT R3, R3, 0x7f, RZ, 0xc0, !PT ;  /* 0x0000007f03037812 */ /* 0x000fc600078ec0ff */
[----:B------:R-:W-:Y:S01]  /*10df0*/  IMAD R0, R2, 0x8, R0 ;  /* 0x0000000802007824 */ /* 0x000fe200078e0200 */
[----:B------:R-:W-:Y:S01]  /*10e00*/  LEA R236, R3, UR4, 0x4 ;  /* 0x0000000403ec7c11 */ /* 0x000fe2000f8e20ff */
[----:B------:R-:W-:-:S04]  /*10e10*/  ULDC UR4, c[0x0][0x244] ;  /* 0x0000910000047ab9 */ /* 0x000fc80000000800 */
[----:B------:R-:W-:Y:S04]  /*10e20*/  STL [R1+0x38], R236 ;  /* 0x000038ec01007387 */ /* 0x000fe80000100800 */
[----:B------:R-:W-:Y:S01]  /*10e30*/  STSM.16.M88.4 [R0], R88 ;  /* 0x0000005800007844 */ /* 0x000fe20000000200 */
[----:B------:R-:W-:Y:S06]  /*10e40*/  BAR.SYNC.DEFER_BLOCKING 0x0 ;  /* 0x0000000000007b1d */ /* 0x000fec0000010000 */
[----:B------:R-:W0:Y:S02]  /*10e50*/  LDS.128 R152, [R236] ;  /* 0x00000000ec987984 */ /* 0x000e240000000c00 */
[----:B------:R-:W-:Y:S06]  /*10e60*/  BAR.SYNC.DEFER_BLOCKING 0x0 ;  /* 0x0000000000007b1d */ /* 0x000fec0000010000 */
[----:B------:R-:W-:Y:S02]  /*10e70*/  STSM.16.M88.4 [R0], R24 ;  /* 0x0000001800007844 */ /* 0x000fe40000000200 */
[----:B------:R-:W-:Y:S06]  /*10e80*/  BAR.SYNC.DEFER_BLOCKING 0x0 ;  /* 0x0000000000007b1d */ /* 0x000fec0000010000 */
[----:B0-----:R-:W-:Y:S01]  /*10e90*/  STL [R1+0x24], R153 ;  /* 0x0000249901007387 */ /* 0x001fe20000100800 */
[----:B------:R-:W-:-:S03]  /*10ea0*/  IMAD.MOV.U32 R252, RZ, RZ, R152 ;  /* 0x000000fffffc7224 */ /* 0x000fc600078e0098 */
[----:B------:R-:W-:Y:S04]  /*10eb0*/  STL.64 [R1+0x28], R154 ;  /* 0x0000289a01007387 */ /* 0x000fe80000100a00 */
[----:B------:R-:W0:Y:S01]  /*10ec0*/  LDS.128 R24, [R236] ;  /* 0x00000000ec187984 */ /* 0x000e220000000c00 */
[----:B------:R-:W-:Y:S06]  /*10ed0*/  BAR.SYNC.DEFER_BLOCKING 0x0 ;  /* 0x0000000000007b1d */ /* 0x000fec0000010000 */
[----:B------:R-:W-:Y:S02]  /*10ee0*/  STSM.16.M88.4 [R0], R116 ;  /* 0x0000007400007844 */ /* 0x000fe40000000200 */
[----:B------:R-:W-:Y:S06]  /*10ef0*/  BAR.SYNC.DEFER_BLOCKING 0x0 ;  /* 0x0000000000007b1d */ /* 0x000fec0000010000 */
[----:B0-----:R-:W-:Y:S04]  /*10f00*/  STL.64 [R1+0x10], R24 ;  /* 0x0000101801007387 */ /* 0x001fe80000100a00 */
[----:B------:R-:W-:Y:S04]  /*10f10*/  STL.64 [R1+0x18], R26 ;  /* 0x0000181a01007387 */ /* 0x000fe80000100a00 */
[----:B------:R-:W0:Y:S01]  /*10f20*/  LDS.128 R24, [R236] ;  /* 0x00000000ec187984 */ /* 0x000e220000000c00 */
[----:B------:R-:W-:Y:S06]  /*10f30*/  BAR.SYNC.DEFER_BLOCKING 0x0 ;  /* 0x0000000000007b1d */ /* 0x000fec0000010000 */
[----:B------:R-:W-:Y:S02]  /*10f40*/  STSM.16.M88.4 [R0], R112 ;  /* 0x0000007000007844 */ /* 0x000fe40000000200 */
[----:B------:R-:W-:Y:S06]  /*10f50*/  BAR.SYNC.DEFER_BLOCKING 0x0 ;  /* 0x0000000000007b1d */ /* 0x000fec0000010000 */
[----:B0-----:R-:W-:Y:S04]  /*10f60*/  STL.64 [R1], R24 ;  /* 0x0000001801007387 */ /* 0x001fe80000100a00 */
[----:B------:R-:W-:Y:S04]  /*10f70*/  STL.64 [R1+0x8], R26 ;  /* 0x0000081a01007387 */ /* 0x000fe80000100a00 */
[----:B------:R-:W0:Y:S01]  /*10f80*/  LDS.128 R248, [R236] ;  /* 0x00000000ecf87984 */ /* 0x000e220000000c00 */
[----:B------:R-:W-:Y:S06]  /*10f90*/  BAR.SYNC.DEFER_BLOCKING 0x0 ;  /* 0x0000000000007b1d */ /* 0x000fec0000010000 */
[----:B------:R-:W-:Y:S02]  /*10fa0*/  STSM.16.M88.4 [R0], R92 ;  /* 0x0000005c00007844 */ /* 0x000fe40000000200 */
[----:B------:R-:W-:Y:S06]  /*10fb0*/  BAR.SYNC.DEFER_BLOCKING 0x0 ;  /* 0x0000000000007b1d */ /* 0x000fec0000010000 */
[----:B0-----:R0:W-:Y:S04]  /*10fc0*/  STL.64 [R1+0xc38], R248 ;  /* 0x000c38f801007387 */ /* 0x0011e80000100a00 */
[----:B------:R1:W-:Y:S04]  /*10fd0*/  STL [R1+0xc1c], R250 ;  /* 0x000c1cfa01007387 */ /* 0x0003e80000100800 */
[----:B------:R-:W-:Y:S04]  /*10fe0*/  STL [R1+0xc14], R251 ;  /* 0x000c14fb01007387 */ /* 0x000fe80000100800 */
[----:B------:R2:W-:Y:S04]  /*10ff0*/  STL [R1+0xc40], R251 ;  /* 0x000c40fb01007387 */ /* 0x0005e80000100800 */
[----:B------:R-:W3:Y:S01]  /*11000*/  LDS.128 R244, [R236] ;  /* 0x00000000ecf47984 */ /* 0x000ee20000000c00 */
[----:B------:R-:W-:Y:S06]  /*11010*/  BAR.SYNC.DEFER_BLOCKING 0x0 ;  /* 0x0000000000007b1d */ /* 0x000fec0000010000 */
[----:B0-----:R-:W4:Y:S04]  /*11020*/  LDL.LU R248, [R1+0x1e0] ;  /* 0x0001e00001f87983 */ /* 0x001f280000300800 */
[----:B------:R-:W4:Y:S04]  /*11030*/  LDL.LU R249, [R1+0x1e4] ;  /* 0x0001e40001f97983 */ /* 0x000f280000300800 */
[----:B-1----:R-:W4:Y:S04]  /*11040*/  LDL.LU R250, [R1+0x1e8] ;  /* 0x0001e80001fa7983 */ /* 0x002f280000300800 */
[----:B--2---:R-:W4:Y:S04]  /*11050*/  LDL.LU R251, [R1+0x1ec] ;  /* 0x0001ec0001fb7983 */ /* 0x004f280000300800 */
[----:B------:R-:W-:Y:S01]  /*11060*/  STSM.16.M88.4 [R0], R28 ;  /* 0x0000001c00007844 */ /* 0x000fe20000000200 */
[----:B------:R-:W-:Y:S06]  /*11070*/  BAR.SYNC.DEFER_BLOCKING 0x0 ;  /* 0x0000000000007b1d */ /* 0x000fec0000010000 */
[----:B------:R-:W2:Y:S04]  /*11080*/  LDL.LU R184, [R1+0x1d0] ;  /* 0x0001d00001b87983 */ /* 0x000ea80000300800 */
[----:B------:R-:W2:Y:S04]  /*11090*/  LDL.LU R185, [R1+0x1d4] ;  /* 0x0001d40001b97983 */ /* 0x000ea80000300800 */
[----:B------:R-:W2:Y:S04]  /*110a0*/  LDL.LU R186, [R1+0x1d8] ;  /* 0x0001d80001ba7983 */ /* 0x000ea80000300800 */
[----:B------:R-:W2:Y:S04]  /*110b0*/  LDL.LU R187, [R1+0x1dc] ;  /* 0x0001dc0001bb7983 */ /* 0x000ea80000300800 */
[----:B------:R-:W0:Y:S01]  /*110c0*/  LDS.128 R232, [R236] ;  /* 0x00000000ece87984 */ /* 0x000e220000000c00 */
[----:B------:R-:W-:Y:S06]  /*110d0*/  BAR.SYNC.DEFER_BLOCKING 0x0 ;  /* 0x0000000000007b1d */ /* 0x000fec0000010000 */
[----:B------:R-:W4:Y:S04]  /*110e0*/  LDL.LU R180, [R1+0xf0] ;  /* 0x0000f00001b47983 */ /* 0x000f280000300800 */
[----:B------:R-:W4:Y:S04]  /*110f0*/  LDL.LU R181, [R1+0xf4] ;  /* 0x0000f40001b57983 */ /* 0x000f280000300800 */
[----:B------:R-:W4:Y:S04]  /*11100*/  LDL.LU R182, [R1+0xf8] ;  /* 0x0000f80001b67983 */ /* 0x000f280000300800 */
[----:B------:R-:W4:Y:S04]  /*11110*/  LDL.LU R183, [R1+0xfc] ;  /* 0x0000fc0001b77983 */ /* 0x000f280000300800 */
[----:B------:R-:W-:Y:S01]  /*11120*/  STSM.16.M88.4 [R0], R96 ;  /* 0x0000006000007844 */ /* 0x000fe20000000200 */
[----:B------:R-:W-:Y:S06]  /*11130*/  BAR.SYNC.DEFER_BLOCKING 0x0 ;  /* 0x0000000000007b1d */ /* 0x000fec0000010000 */
[----:B------:R-:W2:Y:S04]  /*11140*/  LDL.LU R176, [R1+0xe0] ;  /* 0x0000e00001b07983 */ /* 0x000ea80000300800 */
[----:B------:R-:W2:Y:S04]  /*11150*/  LDL.LU R177, [R1+0xe4] ;  /* 0x0000e40001b17983 */ /* 0x000ea80000300800 */
[----:B------:R-:W2:Y:S04]  /*11160*/  LDL.LU R178, [R1+0xe8] ;  /* 0x0000e80001b27983 */ /* 0x000ea80000300800 */
[----:B------:R-:W2:Y:S04]  /*11170*/  LDL.LU R179, [R1+0xec] ;  /* 0x0000ec0001b37983 */ /* 0x000ea80000300800 */
[----:B------:R-:W-:Y:S01]  /*11180*/  LDS.128 R228, [R236] ;  /* 0x00000000ece47984 */ /* 0x000fe20000000c00 */
        /* <DEDUP_REMOVED lines=13> */
[----:B---3--:R-:W-:Y:S04]  /*11260*/  STL [R1+0xc24], R244 ;  /* 0x000c24f401007387 */ /* 0x008fe80000100800 */
[----:B------:R-:W-:Y:S04]  /*11270*/  STL [R1+0xc20], R245 ;  /* 0x000c20f501007387 */ /* 0x000fe80000100800 */
[----:B------:R-:W-:Y:S04]  /*11280*/  STL [R1+0xc18], R246 ;  /* 0x000c18f601007387 */ /* 0x000fe80000100800 */
[----:B------:R-:W-:Y:S04]  /*11290*/  STL [R1+0xc10], R247 ;  /* 0x000c10f701007387 */ /* 0x000fe80000100800 */
[----:B------:R-:W-:Y:S01]  /*112a0*/  STSM.16.M88.4 [R0], R80 ;  /* 0x0000005000007844 */ /* 0x000fe20000000200 */
[----:B------:R-:W-:Y:S06]  /*112b0*/  BAR.SYNC.DEFER_BLOCKING 0x0 ;  /* 0x0000000000007b1d */ /* 0x000fec0000010000 */
[----:B------:R-:W-:Y:S04]  /*112c0*/  STL.64 [R1+0xc28], R246 ;  /* 0x000c28f601007387 */ /* 0x000fe80000100a00 */
[----:B0-----:R-:W-:Y:S04]  /*112d0*/  STL.64 [R1+0xc30], R234 ;  /* 0x000c30ea01007387 */ /* 0x001fe80000100a00 */
[----:B------:R-:W-:Y:S01]  /*112e0*/  LDS.128 R80, [R236] ;  /* 0x00000000ec507984 */ /* 0x000fe20000000c00 */
[----:B------:R-:W-:Y:S06]  /*112f0*/  BAR.SYNC.DEFER_BLOCKING 0x0 ;  /* 0x0000000000007b1d */ /* 0x000fec0000010000 */
[----:B------:R-:W-:Y:S02]  /*11300*/  STSM.16.M88.4 [R0], R32 ;  /* 0x0000002000007844 */ /* 0x000fe40000000200 */
[----:B------:R-:W-:Y:S06]  /*11310*/  BAR.SYNC.DEFER_BLOCKING 0x0 ;  /* 0x0000000000007b1d */ /* 0x000fec0000010000 */
[----:B------:R-:W-:Y:S02]  /*11320*/  LDS.128 R84, [R236] ;  /* 0x00000000ec547984 */ /* 0x000fe40000000c00 */
        /* <DEDUP_REMOVED lines=113> */
[----:B------:R0:W-:Y:S02]  /*11a40*/  STSM.16.M88.4 [R0], R192 ;  /* 0x000000c000007844 */ /* 0x0001e40000000200 */
[----:B------:R-:W-:Y:S06]  /*11a50*/  BAR.SYNC.DEFER_BLOCKING 0x0 ;  /* 0x0000000000007b1d */ /* 0x000fec0000010000 */
[----:B0-----:R-:W3:Y:S04]  /*11a60*/  LDL.LU R192, [R1+0x1f0] ;  /* 0x0001f00001c07983 */ /* 0x001ee80000300800 */
[----:B------:R-:W3:Y:S04]  /*11a70*/  LDL.LU R193, [R1+0x1f4] ;  /* 0x0001f40001c17983 */ /* 0x000ee80000300800 */
[----:B------:R-:W3:Y:S04]  /*11a80*/  LDL.LU R194, [R1+0x1f8] ;  /* 0x0001f80001c27983 */ /* 0x000ee80000300800 */
[----:B------:R-:W-:Y:S01]  /*11a90*/  LDS.128 R128, [R236] ;  /* 0x00000000ec807984 */ /* 0x000fe20000000c00 */
[----:B------:R-:W-:Y:S06]  /*11aa0*/  BAR.SYNC.DEFER_BLOCKING 0x0 ;  /* 0x0000000000007b1d */ /* 0x000fec0000010000 */
[----:B------:R-:W3:Y:S04]  /*11ab0*/  LDL.LU R195, [R1+0x1fc] ;  /* 0x0001fc0001c37983 */ /* 0x000ee80000300800 */
[----:B------:R0:W-:Y:S01]  /*11ac0*/  STSM.16.M88.4 [R0], R196 ;  /* 0x000000c400007844 */ /* 0x0001e20000000200 */
[----:B------:R-:W-:Y:S06]  /*11ad0*/  BAR.SYNC.DEFER_BLOCKING 0x0 ;  /* 0x0000000000007b1d */ /* 0x000fec0000010000 */
[----:B0-----:R-:W3:Y:S04]  /*11ae0*/  LDL.LU R196, [R1+0x2e0] ;  /* 0x0002e00001c47983 */ /* 0x001ee80000300800 */
[----:B------:R-:W3:Y:S04]  /*11af0*/  LDL.LU R197, [R1+0x2e4] ;  /* 0x0002e40001c57983 */ /* 0x000ee80000300800 */
[----:B------:R-:W3:Y:S04]  /*11b00*/  LDL.LU R198, [R1+0x2e8] ;  /* 0x0002e80001c67983 */ /* 0x000ee80000300800 */
[----:B------:R-:W-:Y:S01]  /*11b10*/  LDS.128 R132, [R236] ;  /* 0x00000000ec847984 */ /* 0x000fe20000000c00 */
[----:B------:R-:W-:Y:S06]  /*11b20*/  BAR.SYNC.DEFER_BLOCKING 0x0 ;  /* 0x0000000000007b1d */ /* 0x000fec0000010000 */
[----:B------:R-:W3:Y:S04]  /*11b30*/  LDL.LU R199, [R1+0x2ec] ;  /* 0x0002ec0001c77983 */ /* 0x000ee80000300800 */
[----:B------:R-:W-:Y:S01]  /*11b40*/  STSM.16.M88.4 [R0], R200 ;  /* 0x000000c800007844 */ /* 0x000fe20000000200 */
        /* <DEDUP_REMOVED lines=28> */
[----:B------:R-:W-:Y:S01]  /*11d10*/  BAR.SYNC.DEFER_BLOCKING 0x0 ;  /* 0x0000000000007b1d */ /* 0x000fe20000010000 */
[----:B------:R-:W-:-:S07]  /*11d20*/  ISETP.GE.AND P0, PT, R239, UR8, PT ;  /* 0x00000008ef007c0c */ /* 0x000fce000bf06270 */
[----:B0-----:R-:W0:Y:S08]  /*11d30*/  LDC R240, c[0x0][0x244] ;  /* 0x00009100fff07b82 */ /* 0x001e300000000800 */
[----:B------:R-:W1:Y:S01]  /*11d40*/  LDC R241, c[0x0][0x244] ;  /* 0x00009100fff17b82 */ /* 0x000e620000000800 */
[----:B------:R-:W-:Y:S07]  /*11d50*/  LDS.128 R164, [R236] ;  /* 0x00000000eca47984 */ /* 0x000fee0000000c00 */
[----:B------:R-:W-:Y:S06]  /*11d60*/  BAR.SYNC.DEFER_BLOCKING 0x0 ;  /* 0x0000000000007b1d */ /* 0x000fec0000010000 */
[----:B--2---:R-:W-:Y:S02]  /*11d70*/  STSM.16.M88.4 [R0], R168 ;  /* 0x000000a800007844 */ /* 0x004fe40000000200 */
[----:B------:R-:W-:Y:S06]  /*11d80*/  BAR.SYNC.DEFER_BLOCKING 0x0 ;  /* 0x0000000000007b1d */ /* 0x000fec0000010000 */
[----:B------:R-:W-:Y:S02]  /*11d90*/  LDS.128 R168, [R236] ;  /* 0x00000000eca87984 */ /* 0x000fe40000000c00 */
[----:B------:R-:W-:Y:S06]  /*11da0*/  BAR.SYNC.DEFER_BLOCKING 0x0 ;  /* 0x0000000000007b1d */ /* 0x000fec0000010000 */
[----:B----4-:R-:W-:Y:S02]  /*11db0*/  STSM.16.M88.4 [R0], R172 ;  /* 0x000000ac00007844 */ /* 0x010fe40000000200 */
        /* <DEDUP_REMOVED lines=17> */
[----:B--2---:R-:W2:Y:S04]  /*11ed0*/  LDL.LU R248, [R1+0x2f0] ;  /* 0x0002f00001f87983 */ /* 0x004ea80000300800 */
[----:B------:R-:W2:Y:S04]  /*11ee0*/  LDL.LU R249, [R1+0x2f4] ;  /* 0x0002f40001f97983 */ /* 0x000ea80000300800 */
[----:B------:R-:W2:Y:S04]  /*11ef0*/  LDL.LU R250, [R1+0x2f8] ;  /* 0x0002f80001fa7983 */ /* 0x000ea80000300800 */
[----:B------:R-:W2:Y:S04]  /*11f00*/  LDL.LU R251, [R1+0x2fc] ;  /* 0x0002fc0001fb7983 */ /* 0x000ea80000300800 */
        /* <DEDUP_REMOVED lines=12> */
[----:B------:R-:W-:Y:S01]  /*11fd0*/  LDS.128 R188, [R236] ;  /* 0x00000000ecbc7984 */ /* 0x000fe20000000c00 */
[----:B------:R-:W-:Y:S06]  /*11fe0*/  BAR.SYNC.DEFER_BLOCKING 0x0 ;  /* 0x0000000000007b1d */ /* 0x000fec0000010000 */
[----:B------:R-:W4:Y:S04]  /*11ff0*/  LDL.LU R216, [R1+0x510] ;  /* 0x0005100001d87983 */ /* 0x000f280000300800 */
[----:B------:R-:W4:Y:S04]  /*12000*/  LDL.LU R217, [R1+0x514] ;  /* 0x0005140001d97983 */ /* 0x000f280000300800 */
[----:B------:R-:W4:Y:S04]  /*12010*/  LDL.LU R218, [R1+0x518] ;  /* 0x0005180001da7983 */ /* 0x000f280000300800 */
[----:B------:R-:W4:Y:S04]  /*12020*/  LDL.LU R219, [R1+0x51c] ;  /* 0x00051c0001db7983 */ /* 0x000f280000300800 */
[----:B---3--:R-:W-:Y:S01]  /*12030*/  STSM.16.M88.4 [R0], R192 ;  /* 0x000000c000007844 */ /* 0x008fe20000000200 */
[----:B------:R-:W-:Y:S06]  /*12040*/  BAR.SYNC.DEFER_BLOCKING 0x0 ;  /* 0x0000000000007b1d */ /* 0x000fec0000010000 */
[----:B------:R-:W3:Y:S04]  /*12050*/  LDL.LU R220, [R1+0x520] ;  /* 0x0005200001dc7983 */ /* 0x000ee80000300800 */
[----:B------:R-:W3:Y:S04]  /*12060*/  LDL.LU R221, [R1+0x524] ;  /* 0x0005240001dd7983 */ /* 0x000ee80000300800 */
[----:B------:R-:W3:Y:S04]  /*12070*/  LDL.LU R222, [R1+0x528] ;  /* 0x0005280001de7983 */ /* 0x000ee80000300800 */
[----:B------:R-:W3:Y:S04]  /*12080*/  LDL.LU R223, [R1+0x52c] ;  /* 0x00052c0001df7983 */ /* 0x000ee80000300800 */
[----:B------:R-:W-:Y:S01]  /*12090*/  LDS.128 R192, [R236] ;  /* 0x00000000ecc07984 */ /* 0x000fe20000000c00 */
[----:B------:R-:W-:Y:S06]  /*120a0*/  BAR.SYNC.DEFER_BLOCKING 0x0 ;  /* 0x0000000000007b1d */ /* 0x000fec0000010000 */
[----:B------:R-:W3:Y:S04]  /*120b0*/  LDL.LU R224, [R1+0x540] ;  /* 0x0005400001e07983 */ /* 0x000ee80000300800 */
[----:B------:R-:W3:Y:S04]  /*120c0*/  LDL.LU R225, [R1+0x544] ;  /* 0x0005440001e17983 */ /* 0x000ee80000300800 */
[----:B------:R-:W3:Y:S04]  /*120d0*/  LDL.LU R226, [R1+0x548] ;  /* 0x0005480001e27983 */ /* 0x000ee80000300800 */
[----:B------:R-:W3:Y:S04]  /*120e0*/  LDL.LU R227, [R1+0x54c] ;  /* 0x00054c0001e37983 */ /* 0x000ee80000300800 */
[----:B------:R-:W-:Y:S01]  /*120f0*/  STSM.16.M88.4 [R0], R196 ;  /* 0x000000c400007844 */ /* 0x000fe20000000200 */
[----:B------:R-:W-:Y:S06]  /*12100*/  BAR.SYNC.DEFER_BLOCKING 0x0 ;  /* 0x0000000000007b1d */ /* 0x000fec0000010000 */
[----:B------:R-:W-:Y:S02]  /*12110*/  LDS.128 R196, [R236] ;  /* 0x00000000ecc47984 */ /* 0x000fe40000000c00 */
[----:B------:R-:W-:Y:S06]  /*12120*/  BAR.SYNC.DEFER_BLOCKING 0x0 ;  /* 0x0000000000007b1d */ /* 0x000fec0000010000 */
[----:B--2---:R2:W-:Y:S02]  /*12130*/  STSM.16.M88.4 [R0], R248 ;  /* 0x000000f800007844 */ /* 0x0045e40000000200 */
[----:B------:R-:W-:Y:S06]  /*12140*/  BAR.SYNC.DEFER_BLOCKING 0x0 ;  /* 0x0000000000007b1d */ /* 0x000fec0000010000 */
[----:B--2---:R-:W2:Y:S04]  /*12150*/  LDL.LU R248, [R1+0x550] ;  /* 0x0005500001f87983 */ /* 0x004ea80000300800 */
[----:B------:R-:W2:Y:S04]  /*12160*/  LDL.LU R249, [R1+0x554] ;  /* 0x0005540001f97983 */ /* 0x000ea80000300800 */
[----:B------:R-:W2:Y:S04]  /*12170*/  LDL.LU R250, [R1+0x558] ;  /* 0x0005580001fa7983 */ /* 0x000ea80000300800 */
[----:B------:R-:W-:Y:S01]  /*12180*/  LDS.128 R200, [R236] ;  /* 0x00000000ecc87984 */ /* 0x000fe20000000c00 */
[----:B------:R-:W-:Y:S06]  /*12190*/  BAR.SYNC.DEFER_BLOCKING 0x0 ;  /* 0x0000000000007b1d */ /* 0x000fec0000010000 */
[----:B------:R-:W2:Y:S04]  /*121a0*/  LDL.LU R251, [R1+0x55c] ;  /* 0x00055c0001fb7983 */ /* 0x000ea80000300800 */
[----:B----4-:R-:W-:Y:S01]  /*121b0*/  STSM.16.M88.4 [R0], R204 ;  /* 0x000000cc00007844 */ /* 0x010fe20000000200 */
        /* <DEDUP_REMOVED lines=13> */
[----:B------:R-:W4:Y:S02]  /*12290*/  LDS.128 R216, [R236] ;  /* 0x00000000ecd87984 */ /* 0x000f240000000c00 */
[----:B------:R-:W-:Y:S06]  /*122a0*/  BAR.SYNC.DEFER_BLOCKING 0x0 ;  /* 0x0000000000007b1d */ /* 0x000fec0000010000 */
[----:B----4-:R4:W-:Y:S04]  /*122b0*/  STL [R1+0xc0c], R219 ;  /* 0x000c0cdb01007387 */ /* 0x0109e80000100800 */
[----:B----4-:R-:W4:Y:S04]  /*122c0*/  LDL.LU R219, [R1+0x38] ;  /* 0x0000380001db7983 */ /* 0x010f280000300800 */
[----:B---3--:R-:W-:Y:S01]  /*122d0*/  STSM.16.M88.4 [R0], R220 ;  /* 0x000000dc00007844 */ /* 0x008fe20000000200 */
[----:B------:R-:W-:Y:S01]  /*122e0*/  BAR.SYNC.DEFER_BLOCKING 0x0 ;  /* 0x0000000000007b1d */ /* 0x000fe20000010000 */
[----:B------:R-:W-:-:S02]  /*122f0*/  ISETP.LT.AND P0, PT, R238, UR29, !P0 ;  /* 0x0000001dee007c0c */ /* 0x000fc4000c701270 */
[----:B------:R-:W-:-:S03]  /*12300*/  PRMT R242, R252, 0x7632, R242 ;  /* 0x00007632fcf27816 */ /* 0x000fc600000000f2 */
[----:B----4-:R-:W3:Y:S02]  /*12310*/  LDS.128 R220, [R219] ;  /* 0x00000000dbdc7984 */ /* 0x010ee40000000c00 */
[----:B------:R-:W-:Y:S06]  /*12320*/  BAR.SYNC.DEFER_BLOCKING 0x0 ;  /* 0x0000000000007b1d */ /* 0x000fec0000010000 */
[----:B------:R-:W-:Y:S02]  /*12330*/  STSM.16.M88.4 [R0], R224 ;  /* 0x000000e000007844 */ /* 0x000fe40000000200 */
[----:B------:R-:W-:Y:S06]  /*12340*/  BAR.SYNC.DEFER_BLOCKING 0x0 ;  /* 0x0000000000007b1d */ /* 0x000fec0000010000 */
[----:B------:R-:W4:Y:S02]  /*12350*/  LDS.128 R224, [R219] ;  /* 0x00000000dbe07984 */ /* 0x000f240000000c00 */
[----:B------:R-:W-:Y:S06]  /*12360*/  BAR.SYNC.DEFER_BLOCKING 0x0 ;  /* 0x0000000000007b1d */ /* 0x000fec0000010000 */
[----:B---3--:R-:W-:Y:S04]  /*12370*/  STL [R1+0xc04], R223 ;  /* 0x000c04df01007387 */ /* 0x008fe80000100800 */
[----:B--2---:R2:W-:Y:S04]  /*12380*/  STSM.16.M88.4 [R0], R248 ;  /* 0x000000f800007844 */ /* 0x0045e80000000200 */
[----:B----4-:R3:W-:Y:S04]  /*12390*/  STL [R1+0xc08], R227 ;  /* 0x000c08e301007387 */ /* 0x0107e80000100800 */
[----:B--2---:R-:W2:Y:S04]  /*123a0*/  LDL.LU R248, [R1+0x10] ;  /* 0x0000100001f87983 */ /* 0x004ea80000300800 */
[----:B------:R-:W4:Y:S04]  /*123b0*/  LDL.LU R249, [R1] ;  /* 0x0000000001f97983 */ /* 0x000f280000300800 */
[----:B---3--:R-:W3:Y:S01]  /*123c0*/  LDL.LU R227, [R1+0x534] ;  /* 0x0005340001e37983 */ /* 0x008ee20000300800 */
[----:B------:R-:W-:Y:S01]  /*123d0*/  IMAD R0, R239, UR4, RZ ;  /* 0x00000004ef007c24 */ /* 0x000fe2000f8e02ff */
[----:B------:R-:W-:-:S02]  /*123e0*/  ULDC.64 UR4, c[0x0][0x220] ;  /* 0x0000880000047ab9 */ /* 0x000fc40000000a00 */
[----:B------:R-:W2:Y:S01]  /*123f0*/  LDL.LU R223, [R1+0x530] ;  /* 0x0005300001df7983 */ /* 0x000ea20000300800 */
[----:B------:R-:W-:Y:S01]  /*12400*/  BAR.SYNC.DEFER_BLOCKING 0x0 ;  /* 0x0000000000007b1d */ /* 0x000fe20000010000 */
[----:B------:R-:W-:-:S04]  /*12410*/  LEA R2, P2, R0, UR4, 0x1 ;  /* 0x0000000400027c11 */ /* 0x000fc8000f8408ff */
[----:B------:R-:W-:Y:S01]  /*12420*/  LEA.HI.X.SX32 R3, R0, UR5, 0x1, P2 ;  /* 0x0000000500037c11 */ /* 0x000fe200090f0eff */
[----:B------:R-:W-:Y:S02]  /*12430*/  ULDC UR4, c[0x0][0x248] ;  /* 0x0000920000047ab9 */ /* 0x000fe40000000800 */
[----:B------:R-:W-:Y:S01]  /*12440*/  IMAD R235, R238, UR4, RZ ;  /* 0x00000004eeeb7c24 */ /* 0x000fe2000f8e02ff */
[----:B------:R-:W-:-:S03]  /*12450*/  ULDC.64 UR4, c[0x0][0x228] ;  /* 0x00008a0000047ab9 */ /* 0x000fc60000000a00 */
[----:B------:R-:W-:-:S05]  /*12460*/  IMAD.WIDE R236, R235, 0x2, R2 ;  /* 0x00000002ebec7825 */ /* 0x000fca00078e0202 */
[----:B------:R0:W-:Y:S04]  /*12470*/  @P0 STG.E.U16 desc[UR6][R236.64], R252 ;  /* 0x000000fcec000986 */ /* 0x0001e8000c101506 */
[----:B0-----:R-:W4:Y:S01]  /*12480*/  LDL.LU R252, [R1+0xc44] ;  /* 0x000c440001fc7983 */ /* 0x001f220000300800 */
[----:B------:R-:W-:Y:S01]  /*12490*/  IMAD R0, R240, 0x80, R0 ;  /* 0x00000080f0007824 */ /* 0x000fe200078e0200 */
[----:B------:R-:W-:Y:S01]  /*124a0*/  ISETP.GE.AND P0, PT, R238, UR9, PT ;  /* 0x00000009ee007c0c */ /* 0x000fe2000bf06270 */
[----:B------:R-:W-:-:S03]  /*124b0*/  ULDC.64 UR8, c[0x0][0x220] ;  /* 0x0000880000087ab9 */ /* 0x000fc60000000a00 */
[----:B------:R-:W-:-:S04]  /*124c0*/  LEA R236, P2, R0, UR8, 0x1 ;  /* 0x0000000800ec7c11 */ /* 0x000fc8000f8408ff */
[----:B------:R-:W-:Y:S01]  /*124d0*/  LEA.HI.X.SX32 R237, R0, UR9, 0x1, P2 ;  /* 0x0000000900ed7c11 */ /* 0x000fe200090f0eff */
[----:B-1----:R-:W-:Y:S01]  /*124e0*/  IMAD R0, R241, 0x80, R0 ;  /* 0x00000080f1007824 */ /* 0x002fe200078e0200 */
[----:B------:R-:W-:Y:S01]  /*124f0*/  ULDC.64 UR8, c[0x0][0x228] ;  /* 0x00008a0000087ab9 */ /* 0x000fe20000000a00 */
[----:B------:R-:W-:Y:S01]  /*12500*/  IMAD.WIDE R240, R235, 0x2, R236 ;  /* 0x00000002ebf07825 */ /* 0x000fe200078e02ec */
[----:B---3--:R-:W-:Y:S01]  /*12510*/  ISETP.LT.AND P3, PT, R227, UR4, !P0 ;  /* 0x00000004e3007c0c */ /* 0x008fe2000c761270 */
[----:B------:R-:W-:-:S12]  /*12520*/  ULDC UR4, c[0x0][0x22c] ;  /* 0x00008b0000047ab9 */ /* 0x000fd80000000800 */
[----:B------:R0:W-:Y:S02]  /*12530*/  @P3 STG.E.U16 desc[UR6][R240.64], R242 ;  /* 0x000000f2f0003986 */ /* 0x0001e4000c101506 */
[----:B0-----:R-:W0:Y:S01]  /*12540*/  LDC R241, c[0x0][0x244] ;  /* 0x00009100fff17b82 */ /* 0x001e220000000800 */
[C---:B------:R-:W-:Y:S02]  /*12550*/  LEA R240, P2, R0.reuse, UR10, 0x1 ;  /* 0x0000000a00f07c11 */ /* 0x040fe4000f8408ff */
[----:B--2---:R-:W-:Y:S01]  /*12560*/  ISETP.LT.AND P3, PT, R223, UR8, !P0 ;  /* 0x00000008df007c0c */ /* 0x004fe2000c761270 */
[----:B------:R-:W-:Y:S01]  /*12570*/  ULDC UR8, c[0x0][0x228] ;  /* 0x00008a0000087ab9 */ /* 0x000fe20000000800 */
[----:B0-----:R-:W-:Y:S01]  /*12580*/  IMAD R244, R241, 0x80, R0 ;  /* 0x00000080f1f47824 */ /* 0x001fe200078e0200 */
[----:B------:R-:W-:Y:S01]  /*12590*/  LEA.HI.X.SX32 R241, R0, UR11, 0x1, P2 ;  /* 0x0000000b00f17c11 */ /* 0x000fe200090f0eff */
[----:B------:R-:W-:Y:S02]  /*125a0*/  ULDC.64 UR10, c[0x0][0x228] ;  /* 0x00008a00000a7ab9 */ /* 0x000fe40000000a00 */
[----:B------:R-:W-:Y:S01]  /*125b0*/  IMAD.WIDE R242, R235, 0x2, R240 ;  /* 0x00000002ebf27825 */ /* 0x000fe200078e02f0 */
[----:B----4-:R-:W-:Y:S01]  /*125c0*/  ISETP.LT.AND P0, PT, R252, UR10, !P0 ;  /* 0x0000000afc007c0c */ /* 0x010fe2000c701270 */
[----:B------:R-:W-:-:S05]  /*125d0*/  ULDC UR10, c[0x0][0x228] ;  /* 0x00008a00000a7ab9 */ /* 0x000fca0000000800 */
[----:B------:R0:W-:Y:S01]  /*125e0*/  @P3 STG.E.U16 desc[UR6][R242.64], R248 ;  /* 0x000000f8f2003986 */ /* 0x0001e2000c101506 */
[----:B------:R-:W-:Y:S02]  /*125f0*/  PRMT R0, R248, 0x7632, R0 ;  /* 0x00007632f8007816 */ /* 0x000fe40000000000 */
[----:B0-----:R-:W-:-:S04]  /*12600*/  LEA R242, P2, R244, UR12, 0x1 ;  /* 0x0000000cf4f27c11 */ /* 0x001fc8000f8408ff */
[----:B------:R-:W-:Y:S01]  /*12610*/  LEA.HI.X.SX32 R243, R244, UR13, 0x1, P2 ;  /* 0x0000000df4f37c11 */ /* 0x000fe200090f0eff */
[----:B------:R-:W-:Y:S02]  /*12620*/  ULDC.64 UR12, c[0x0][0x228] ;  /* 0x00008a00000c7ab9 */ /* 0x000fe40000000a00 */
[----:B------:R-:W-:-:S05]  /*12630*/  IMAD.WIDE R246, R235, 0x2, R242 ;  /* 0x00000002ebf67825 */ /* 0x000fca00078e02f2 */
[----:B------:R0:W-:Y:S02]  /*12640*/  @P0 STG.E.U16 desc[UR6][R246.64], R0 ;  /* 0x00000000f6000986 */ /* 0x0001e4000c101506 */
[----:B0-----:R-:W-:Y:S01]  /*12650*/  VIADD R0, R238, 0x1 ;  /* 0x00000001ee007836 */ /* 0x001fe20000000000 */
[----:B------:R-:W-:Y:S01]  /*12660*/  PRMT R234, R249, 0x7632, R234 ;  /* 0x00007632f9ea7816 */ /* 0x000fe200000000ea */
[----:B------:R-:W2:Y:S03]  /*12670*/  LDL.LU R247, [R1+0x24] ;  /* 0x0000240001f77983 */ /* 0x000ea60000300800 */
[----:B------:R-:W-:Y:S01]  /*12680*/  ISETP.GE.AND P0, PT, R0, UR4, PT ;  /* 0x0000000400007c0c */ /* 0x000fe2000bf06270 */
[----:B------:R-:W-:-:S03]  /*12690*/  ULDC UR4, c[0x0][0x248] ;  /* 0x0000920000047ab9 */ /* 0x000fc60000000800 */
[----:B------:R-:W-:Y:S01]  /*126a0*/  ISETP.LT.AND P2, PT, R239, UR12, !P0 ;  /* 0x0000000cef007c0c */ /* 0x000fe2000c741270 */
[----:B------:R-:W-:Y:S01]  /*126b0*/  VIADD R0, R235, UR4 ;  /* 0x00000004eb007c36 */ /* 0x000fe20008000000 */
[----:B------:R-:W-:Y:S01]  /*126c0*/  ULDC UR4, c[0x0][0x22c] ;  /* 0x00008b0000047ab9 */ /* 0x000fe20000000800 */
[----:B------:R-:W-:Y:S02]  /*126d0*/  ULDC UR12, c[0x0][0x228] ;  /* 0x00008a00000c7ab9 */ /* 0x000fe40000000800 */
[----:B------:R-:W-:-:S08]  /*126e0*/  IMAD.WIDE R250, R0, 0x2, R2 ;  /* 0x0000000200fa7825 */ /* 0x000fd000078e0202 */
[----:B------:R0:W-:Y:S01]  /*126f0*/  @P2 STG.E.U16 desc[UR6][R250.64], R249 ;  /* 0x000000f9fa002986 */ /* 0x0001e2000c101506 */
[----:B------:R-:W-:Y:S01]  /*12700*/  ISETP.LT.AND P2, PT, R227, UR20, !P0 ;  /* 0x00000014e3007c0c */ /* 0x000fe2000c741270 */
[----:B0-----:R-:W-:Y:S02]  /*12710*/  IMAD.WIDE R248, R0, 0x2, R236 ;  /* 0x0000000200f87825 */ /* 0x001fe400078e02ec */
[----:B------:R-:W3:Y:S04]  /*12720*/  LDL.LU R251, [R1+0xc40] ;  /* 0x000c400001fb7983 */ /* 0x000ee80000300800 */
[----:B------:R-:W4:Y:S06]  /*12730*/  LDL.LU R244, [R1+0x14] ;  /* 0x0000140001f47983 */ /* 0x000f2c0000300800 */
[----:B------:R0:W-:Y:S04]  /*12740*/  @P2 STG.E.U16 desc[UR6][R248.64], R234 ;  /* 0x000000eaf8002986 */ /* 0x0001e8000c101506 */
[----:B0-----:R-:W2:Y:S04]  /*12750*/  LDL.LU.64 R248, [R1+0xc38] ;  /* 0x000c380001f87983 */ /* 0x001ea80000300a00 */
[----:B------:R-:W4:Y:S01]  /*12760*/  LDL.LU R250, [R1+0x4] ;  /* 0x0000040001fa7983 */ /* 0x000f220000300800 */
[----:B------:R-:W-:-:S02]  /*12770*/  ISETP.LT.AND P2, PT, R223, UR18, !P0 ;  /* 0x00000012df007c0c */ /* 0x000fc4000c741270 */
[----:B------:R-:W-:Y:S01]  /*12780*/  ISETP.LT.AND P0, PT, R252, UR16, !P0 ;  /* 0x00000010fc007c0c */ /* 0x000fe2000c701270 */
[----:B------:R-:W-:-:S10]  /*12790*/  IMAD.WIDE R234, R0, 0x2, R240 ;  /* 0x0000000200ea7825 */ /* 0x000fd400078e02f0 */
[----:B--2---:R0:W-:Y:S02]  /*127a0*/  @P2 STG.E.U16 desc[UR6][R234.64], R248 ;  /* 0x000000f8ea002986 */ /* 0x0041e4000c101506 */
[----:B0-----:R-:W-:Y:S01]  /*127b0*/  PRMT R248, R248, 0x7632, R248 ;  /* 0x00007632f8f87816 */ /* 0x001fe200000000f8 */
[----:B------:R-:W-:-:S05]  /*127c0*/  IMAD.WIDE R234, R0, 0x2, R242 ;  /* 0x0000000200ea7825 */ /* 0x000fca00078e02f2 */
[----:B------:R0:W-:Y:S02]  /*127d0*/  @P0 STG.E.U16 desc[UR6][R234.64], R248 ;  /* 0x000000f8ea000986 */ /* 0x0001e4000c101506 */
[----:B0-----:R-:W-:-:S05]  /*127e0*/  VIADD R248, R238, 0x2 ;  /* 0x00000002eef87836 */ /* 0x001fca0000000000 */
[----:B------:R-:W-:Y:S01]  /*127f0*/  ISETP.GE.AND P0, PT, R248, UR4, PT ;  /* 0x00000004f8007c0c */ /* 0x000fe2000bf06270 */
[----:B------:R-:W-:-:S03]  /*12800*/  ULDC UR4, c[0x0][0x248] ;  /* 0x0000920000047ab9 */ /* 0x000fc60000000800 */
[----:B------:R-:W-:Y:S01]  /*12810*/  ISETP.LT.AND P2, PT, R239, UR14, !P0 ;  /* 0x0000000eef007c0c */ /* 0x000fe2000c741270 */
[----:B------:R-:W-:Y:S01]  /*12820*/  VIADD R0, R0, UR4 ;  /* 0x0000000400007c36 */ /* 0x000fe20008000000 */
[----:B------:R-:W-:Y:S01]  /*12830*/  ISETP.LT.AND P3, PT, R227, UR24, !P0 ;  /* 0x00000018e3007c0c */ /* 0x000fe2000c761270 */
[----:B------:R-:W-:Y:S01]  /*12840*/  ULDC UR4, c[0x0][0x22c] ;  /* 0x00008b0000047ab9 */ /* 0x000fe20000000800 */
[----:B------:R-:W-:Y:S01]  /*12850*/  PRMT R248, R247, 0x7632, R248 ;  /* 0x00007632f7f87816 */ /* 0x000fe200000000f8 */
[----:B------:R-:W-:Y:S01]  /*12860*/  IMAD.WIDE R234, R0, 0x2, R2 ;  /* 0x0000000200ea7825 */ /* 0x000fe200078e0202 */
[----:B---3--:R-:W-:Y:S01]  /*12870*/  PRMT R251, R249, 0x7632, R251 ;  /* 0x00007632f9fb7816 */ /* 0x008fe200000000fb */
[----:B------:R-:W-:-:S06]  /*12880*/  ULDC UR14, c[0x0][0x228] ;  /* 0x00008a00000e7ab9 */ /* 0x000fcc0000000800 */
[----:B------:R0:W-:Y:S01]  /*12890*/  @P2 STG.E.U16 desc[UR6][R234.64], R247 ;  /* 0x000000f7ea002986 */ /* 0x0001e2000c101506 */
[----:B------:R-:W-:Y:S02]  /*128a0*/  ISETP.LT.AND P2, PT, R223, UR22, !P0 ;  /* 0x00000016df007c0c */ /* 0x000fe4000c741270 */
[----:B------:R-:W-:Y:S01]  /*128b0*/  ISETP.LT.AND P0, PT, R252, UR26, !P0 ;  /* 0x0000001afc007c0c */ /* 0x000fe2000c701270 */
[C---:B0-----:R-:W-:Y:S01]  /*128c0*/  IMAD.WIDE R246, R0.reuse, 0x2, R236 ;  /* 0x0000000200f67825 */ /* 0x041fe200078e02ec */
[----:B------:R-:W2:Y:S04]  /*128d0*/  LDL.LU.64 R234, [R1+0xc30] ;  /* 0x000c300001ea7983 */ /* 0x000ea80000300a00 */
[----:B------:R0:W-:Y:S02]  /*128e0*/  @P3 STG.E.U16 desc[UR6][R246.64], R248 ;  /* 0x000000f8f6003986 */ /* 0x0001e4000c101506 */
[----:B0-----:R-:W-:Y:S01]  /*128f0*/  IMAD.WIDE R246, R0, 0x2, R240 ;  /* 0x0000000200f67825 */ /* 0x001fe200078e02f0 */
[----:B----4-:R-:W-:-:S04]  /*12900*/  PRMT R248, R244, 0x7632, R248 ;  /* 0x00007632f4f87816 */ /* 0x010fc800000000f8 */
[----:B------:R0:W-:Y:S02]  /*12910*/  @P2 STG.E.U16 desc[UR6][R246.64], R244 ;  /* 0x000000f4f6002986 */ /* 0x0001e4000c101506 */
[----:B0-----:R-:W-:Y:S02]  /*12920*/  IMAD.WIDE R246, R0, 0x2, R242 ;  /* 0x0000000200f67825 */ /* 0x001fe400078e02f2 */
[----:B------:R-:W3:Y:S04]  /*12930*/  LDL.LU R244, [R1+0x28] ;  /* 0x0000280001f47983 */ /* 0x000ee80000300800 */
[----:B------:R0:W-:Y:S02]  /*12940*/  @P0 STG.E.U16 desc[UR6][R246.64], R248 ;  /* 0x000000f8f6000986 */ /* 0x0001e4000c101506 */
[----:B0-----:R-:W-:-:S05]  /*12950*/  VIADD R248, R238, 0x3 ;  /* 0x00000003eef87836 */ /* 0x001fca0000000000 */
[----:B------:R-:W-:Y:S01]  /*12960*/  ISETP.GE.AND P0, PT, R248, UR4, PT ;  /* 0x00000004f8007c0c */ /* 0x000fe2000bf06270 */
[----:B------:R-:W-:-:S03]  /*12970*/  ULDC UR4, c[0x0][0x248] ;  /* 0x0000920000047ab9 */ /* 0x000fc60000000800 */
[----:B------:R-:W-:Y:S01]  /*12980*/  ISETP.LT.AND P2, PT, R239, UR28, !P0 ;  /* 0x0000001cef007c0c */ /* 0x000fe2000c741270 */
[----:B------:R-:W-:Y:S01]  /*12990*/  VIADD R0, R0, UR4 ;  /* 0x0000000400007c36 */ /* 0x000fe20008000000 */
[----:B------:R-:W-:Y:S02]  /*129a0*/  ULDC UR4, c[0x0][0x228] ;  /* 0x00008a0000047ab9 */ /* 0x000fe40000000800 */
[----:B------:R-:W-:Y:S01]  /*129b0*/  ISETP.LT.AND P3, PT, R227, UR4, !P0 ;  /* 0x00000004e3007c0c */ /* 0x000fe2000c761270 */
[----:B------:R-:W-:Y:S01]  /*129c0*/  IMAD.WIDE R246, R0, 0x2, R2 ;  /* 0x0000000200f67825 */ /* 0x000fe200078e0202 */
[----:B------:R-:W-:Y:S01]  /*129d0*/  ULDC UR4, c[0x0][0x228] ;  /* 0x00008a0000047ab9 */ /* 0x000fe20000000800 */
[----:B------:R-:W-:-:S06]  /*129e0*/  PRMT R248, R250, 0x7632, R248 ;  /* 0x00007632faf87816 */ /* 0x000fcc00000000f8 */
[----:B------:R0:W-:Y:S01]  /*129f0*/  @P2 STG.E.U16 desc[UR6][R246.64], R250 ;  /* 0x000000faf6002986 */ /* 0x0001e2000c101506 */
[----:B------:R-:W-:Y:S01]  /*12a00*/  ISETP.LT.AND P2, PT, R223, UR4, !P0 ;  /* 0x00000004df007c0c */ /* 0x000fe2000c741270 */
[----:B------:R-:W-:Y:S01]  /*12a10*/  ULDC UR4, c[0x0][0x228] ;  /* 0x00008a0000047ab9 */ /* 0x000fe20000000800 */
[C---:B0-----:R-:W-:Y:S01]  /*12a20*/  IMAD.WIDE R246, R0.reuse, 0x2, R236 ;  /* 0x0000000200f67825 */ /* 0x041fe200078e02ec */
[----:B------:R-:W4:Y:S04]  /*12a30*/  LDL.LU R250, [R1+0x18] ;  /* 0x0000180001fa7983 */ /* 0x000f280000300800 */
[----:B------:R0:W-:Y:S02]  /*12a40*/  @P3 STG.E.U16 desc[UR6][R246.64], R248 ;  /* 0x000000f8f6003986 */ /* 0x0001e4000c101506 */
[----:B0-----:R-:W-:-:S05]  /*12a50*/  IMAD.WIDE R246, R0, 0x2, R240 ;  /* 0x0000000200f67825 */ /* 0x001fca00078e02f0 */
[----:B------:R0:W-:Y:S04]  /*12a60*/  @P2 STG.E.U16 desc[UR6][R246.64], R249 ;  /* 0x000000f9f6002986 */ /* 0x0001e8000c101506 */
[----:B0-----:R-:W2:Y:S01]  /*12a70*/  LDL.LU.64 R246, [R1+0xc28] ;  /* 0x000c280001f67983 */ /* 0x001ea20000300a00 */
[----:B------:R-:W-:Y:S01]  /*12a80*/  ISETP.LT.AND P0, PT, R252, UR4, !P0 ;  /* 0x00000004fc007c0c */ /* 0x000fe2000c701270 */
[----:B------:R-:W-:Y:S01]  /*12a90*/  IMAD.WIDE R248, R0, 0x2, R242 ;  /* 0x0000000200f87825 */ /* 0x000fe200078e02f2 */
[----:B------:R-:W-:-:S11]  /*12aa0*/  ULDC UR4, c[0x0][0x22c] ;  /* 0x00008b0000047ab9 */ /* 0x000fd60000000800 */
[----:B------:R0:W-:Y:S04]  /*12ab0*/  @P0 STG.E.U16 desc[UR6][R248.64], R251 ;  /* 0x000000fbf8000986 */ /* 0x0001e8000c101506 */
[----:B0-----:R-:W2:Y:S01]  /*12ac0*/  LDL.LU R251, [R1+0x8] ;  /* 0x0000080001fb7983 */ /* 0x001ea20000300800 */
[----:B------:R-:W-:-:S05]  /*12ad0*/  VIADD R248, R238, 0x4 ;  /* 0x00000004eef87836 */ /* 0x000fca0000000000 */
[----:B------:R-:W-:Y:S01]  /*12ae0*/  ISETP.GE.AND P0, PT, R248, UR4, PT ;  /* 0x00000004f8007c0c */ /* 0x000fe2000bf06270 */
[----:B------:R-:W-:-:S03]  /*12af0*/  ULDC UR4, c[0x0][0x228] ;  /* 0x00008a0000047ab9 */ /* 0x000fc60000000800 */
[----:B------:R-:W-:Y:S01]  /*12b00*/  ISETP.LT.AND P2, PT, R239, UR4, !P0 ;  /* 0x00000004ef007c0c */ /* 0x000fe2000c741270 */
[----:B------:R-:W-:Y:S02]  /*12b10*/  ULDC UR4, c[0x0][0x248] ;  /* 0x0000920000047ab9 */ /* 0x000fe40000000800 */
[----:B------:R-:W-:Y:S01]  /*12b20*/  VIADD R0, R0, UR4 ;  /* 0x0000000400007c36 */ /* 0x000fe20008000000 */
[----:B------:R-:W-:Y:S02]  /*12b30*/  ULDC UR4, c[0x0][0x228] ;  /* 0x00008a0000047ab9 */ /* 0x000fe40000000800 */
[----:B------:R-:W-:Y:S01]  /*12b40*/  ISETP.LT.AND P3, PT, R227, UR4, !P0 ;  /* 0x00000004e3007c0c */ /* 0x000fe2000c761270 */
[----:B------:R-:W-:Y:S01]  /*12b50*/  IMAD.WIDE R248, R0, 0x2, R2 ;  /* 0x0000000200f87825 */ /* 0x000fe200078e0202 */
[----:B------:R-:W-:-:S05]  /*12b60*/  ULDC UR4, c[0x0][0x228] ;  /* 0x00008a0000047ab9 */ /* 0x000fca0000000800 */
[----:B---3--:R0:W-:Y:S01]  /*12b70*/  @P2 STG.E.U16 desc[UR6][R248.64], R244 ;  /* 0x000000f4f8002986 */ /* 0x0081e2000c101506 */
[----:B------:R-:W-:Y:S01]  /*12b80*/  ISETP.LT.AND P2, PT, R223, UR4, !P0 ;  /* 0x00000004df007c0c */ /* 0x000fe2000c741270 */
[----:B------:R-:W-:Y:S01]  /*12b90*/  ULDC UR4, c[0x0][0x228] ;  /* 0x00008a0000047ab9 */ /* 0x000fe20000000800 */
[----:B------:R-:W-:Y:S01]  /*12ba0*/  PRMT R245, R244, 0x7632, R245 ;  /* 0x00007632f4f57816 */ /* 0x000fe200000000f5 */
[C---:B0-----:R-:W-:Y:S01]  /*12bb0*/  IMAD.WIDE R248, R0.reuse, 0x2, R236 ;  /* 0x0000000200f87825 */ /* 0x041fe200078e02ec */
[----:B------:R-:W3:Y:S04]  /*12bc0*/  LDL.LU R244, [R1+0xc24] ;  /* 0x000c240001f47983 */ /* 0x000ee80000300800 */
[----:B------:R0:W-:Y:S02]  /*12bd0*/  @P3 STG.E.U16 desc[UR6][R248.64], R245 ;  /* 0x000000f5f8003986 */ /* 0x0001e4000c101506 */
[----:B0-----:R-:W-:-:S02]  /*12be0*/  IMAD.WIDE R248, R0, 0x2, R240 ;  /* 0x0000000200f87825 */ /* 0x001fc400078e02f0 */
[----:B------:R-:W3:Y:S01]  /*12bf0*/  LDL.LU R245, [R1+0xc20] ;  /* 0x000c200001f57983 */ /* 0x000ee20000300800 */
[----:B------:R-:W-:Y:S01]  /*12c00*/  ISETP.LT.AND P0, PT, R252, UR4, !P0 ;  /* 0x00000004fc007c0c */ /* 0x000fe2000c701270 */
[----:B------:R-:W-:Y:S02]  /*12c10*/  ULDC UR4, c[0x0][0x22c] ;  /* 0x00008b0000047ab9 */ /* 0x000fe40000000800 */
[----:B----4-:R0:W-:Y:S02]  /*12c20*/  @P2 STG.E.U16 desc[UR6][R248.64], R250 ;  /* 0x000000faf8002986 */ /* 0x0101e4000c101506 */
[----:B0-----:R-:W-:Y:S01]  /*12c30*/  IMAD.WIDE R248, R0, 0x2, R242 ;  /* 0x0000000200f87825 */ /* 0x001fe200078e02f2 */
[----:B--2---:R-:W-:Y:S02]  /*12c40*/  PRMT R246, R250, 0x7632, R246 ;  /* 0x00007632faf67816 */ /* 0x004fe400000000f6 */
[----:B------:R-:W2:Y:S05]  /*12c50*/  LDL.LU R250, [R1+0xc1c] ;  /* 0x000c1c0001fa7983 */ /* 0x000eaa0000300800 */
[----:B------:R0:W-:Y:S02]  /*12c60*/  @P0 STG.E.U16 desc[UR6][R248.64], R246 ;  /* 0x000000f6f8000986 */ /* 0x0001e4000c101506 */
[----:B0-----:R-:W-:-:S02]  /*12c70*/  VIADD R248, R238, 0x5 ;  /* 0x00000005eef87836 */ /* 0x001fc40000000000 */
[----:B------:R-:W4:Y:S03]  /*12c80*/  LDL.LU R246, [R1+0x2c] ;  /* 0x00002c0001f67983 */ /* 0x000f260000300800 */
[----:B------:R-:W-:Y:S01]  /*12c90*/  ISETP.GE.AND P0, PT, R248, UR4, PT ;  /* 0x00000004f8007c0c */ /* 0x000fe2000bf06270 */
[----:B------:R-:W-:-:S03]  /*12ca0*/  ULDC UR4, c[0x0][0x228] ;  /* 0x00008a0000047ab9 */ /* 0x000fc60000000800 */
[----:B------:R-:W-:Y:S01]  /*12cb0*/  ISETP.LT.AND P2, PT, R239, UR4, !P0 ;  /* 0x00000004ef007c0c */ /* 0x000fe2000c741270 */
[----:B------:R-:W-:Y:S02]  /*12cc0*/  ULDC UR4, c[0x0][0x248] ;  /* 0x0000920000047ab9 */ /* 0x000fe40000000800 */
[----:B------:R-:W-:Y:S01]  /*12cd0*/  VIADD R0, R0, UR4 ;  /* 0x0000000400007c36 */ /* 0x000fe20008000000 */
[----:B------:R-:W-:Y:S01]  /*12ce0*/  PRMT R247, R251, 0x7632, R247 ;  /* 0x00007632fbf77816 */ /* 0x000fe200000000f7 */
[----:B------:R-:W-:Y:S02]  /*12cf0*/  ULDC UR4, c[0x0][0x228] ;  /* 0x00008a0000047ab9 */ /* 0x000fe40000000800 */
[----:B------:R-:W-:-:S06]  /*12d00*/  IMAD.WIDE R248, R0, 0x2, R2 ;  /* 0x0000000200f87825 */ /* 0x000fcc00078e0202 */
[----:B------:R0:W-:Y:S04]  /*12d10*/  @P2 STG.E.U16 desc[UR6][R248.64], R251 ;  /* 0x000000fbf8002986 */ /* 0x0001e8000c101506 */
[----:B0-----:R-:W3:Y:S01]  /*12d20*/  LDL.LU R251, [R1+0x1c] ;  /* 0x00001c0001fb7983 */ /* 0x001ee20000300800 */
[----:B------:R-:W-:Y:S01]  /*12d30*/  ISETP.LT.AND P3, PT, R227, UR4, !P0 ;  /* 0x00000004e3007c0c */ /* 0x000fe2000c761270 */
[----:B------:R-:W-:Y:S01]  /*12d40*/  IMAD.WIDE R248, R0, 0x2, R236 ;  /* 0x0000000200f87825 */ /* 0x000fe200078e02ec */
[----:B------:R-:W-:-:S11]  /*12d50*/  ULDC UR4, c[0x0][0x228] ;  /* 0x00008a0000047ab9 */ /* 0x000fd60000000800 */
[----:B------:R0:W-:Y:S04]  /*12d60*/  @P3 STG.E.U16 desc[UR6][R248.64], R247 ;  /* 0x000000f7f8003986 */ /* 0x0001e8000c101506 */
[----:B0-----:R-:W3:Y:S01]  /*12d70*/  LDL.LU R247, [R1+0xc] ;  /* 0x00000c0001f77983 */ /* 0x001ee20000300800 */
[----:B------:R-:W-:Y:S01]  /*12d80*/  ISETP.LT.AND P2, PT, R223, UR4, !P0 ;  /* 0x00000004df007c0c */ /* 0x000fe2000c741270 */
[----:B------:R-:W-:Y:S02]  /*12d90*/  ULDC UR4, c[0x0][0x228] ;  /* 0x00008a0000047ab9 */ /* 0x000fe40000000800 */
[----:B------:R-:W-:Y:S01]  /*12da0*/  ISETP.LT.AND P0, PT, R252, UR4, !P0 ;  /* 0x00000004fc007c0c */ /* 0x000fe2000c701270 */
[----:B------:R-:W-:Y:S01]  /*12db0*/  IMAD.WIDE R248, R0, 0x2, R240 ;  /* 0x0000000200f87825 */ /* 0x000fe200078e02f0 */
[----:B------:R-:W-:-:S08]  /*12dc0*/  ULDC UR4, c[0x0][0x22c] ;  /* 0x00008b0000047ab9 */ /* 0x000fd00000000800 */
        /* <DEDUP_REMOVED lines=13> */
[----:B------:R-:W-:Y:S01]  /*12ea0*/  ULDC UR4, c[0x0][0x228] ;  /* 0x00008a0000047ab9 */ /* 0x000fe20000000800 */
[----:B----4-:R-:W-:-:S04]  /*12eb0*/  PRMT R250, R246, 0x7632, R250 ;  /* 0x00007632f6fa7816 */ /* 0x010fc800000000fa */
[----:B------:R0:W-:Y:S01]  /*12ec0*/  @P2 STG.E.U16 desc[UR6][R248.64], R246 ;  /* 0x000000f6f8002986 */ /* 0x0001e2000c101506 */
[----:B------:R-:W-:Y:S01]  /*12ed0*/  ISETP.LT.AND P2, PT, R223, UR4, !P0 ;  /* 0x00000004df007c0c */ /* 0x000fe2000c741270 */
[----:B------:R-:W-:Y:S01]  /*12ee0*/  ULDC UR4, c[0x0][0x228] ;  /* 0x00008a0000047ab9 */ /* 0x000fe20000000800 */
[C---:B0-----:R-:W-:Y:S01]  /*12ef0*/  IMAD.WIDE R248, R0.reuse, 0x2, R236 ;  /* 0x0000000200f87825 */ /* 0x041fe200078e02ec */
[----:B------:R-:W2:Y:S04]  /*12f00*/  LDL.LU R246, [R1+0xc18] ;  /* 0x000c180001f67983 */ /* 0x000ea80000300800 */
[----:B------:R0:W-:Y:S02]  /*12f10*/  @P3 STG.E.U16 desc[UR6][R248.64], R250 ;  /* 0x000000faf8003986 */ /* 0x0001e4000c101506 */
[----:B0-----:R-:W-:Y:S01]  /*12f20*/  IMAD.WIDE R248, R0, 0x2, R240 ;  /* 0x0000000200f87825 */ /* 0x001fe200078e02f0 */
[----:B---3--:R-:W-:-:S04]  /*12f30*/  PRMT R250, R251, 0x7632, R250 ;  /* 0x00007632fbfa7816 */ /* 0x008fc800000000fa */
[----:B------:R0:W-:Y:S04]  /*12f40*/  @P2 STG.E.U16 desc[UR6][R248.64], R251 ;  /* 0x000000fbf8002986 */ /* 0x0001e8000c101506 */
[----:B0-----:R-:W3:Y:S01]  /*12f50*/  LDL.LU R251, [R1+0xc14] ;  /* 0x000c140001fb7983 */ /* 0x001ee20000300800 */
[----:B------:R-:W-:Y:S01]  /*12f60*/  ISETP.LT.AND P0, PT, R252, UR4, !P0 ;  /* 0x00000004fc007c0c */ /* 0x000fe2000c701270 */
[----:B------:R-:W-:Y:S01]  /*12f70*/  IMAD.WIDE R248, R0, 0x2, R242 ;  /* 0x0000000200f87825 */ /* 0x000fe200078e02f2 */
[----:B------:R-:W-:-:S11]  /*12f80*/  ULDC UR4, c[0x0][0x22c] ;  /* 0x00008b0000047ab9 */ /* 0x000fd60000000800 */
[----:B------:R0:W-:Y:S02]  /*12f90*/  @P0 STG.E.U16 desc[UR6][R248.64], R250 ;  /* 0x000000faf8000986 */ /* 0x0001e4000c101506 */
[----:B0-----:R-:W-:-:S05]  /*12fa0*/  VIADD R248, R238, 0x7 ;  /* 0x00000007eef87836 */ /* 0x001fca0000000000 */
        /* <DEDUP_REMOVED lines=9> */
[----:B0-----:R-:W4:Y:S01]  /*13040*/  LDL.LU R247, [R1+0xc10] ;  /* 0x000c100001f77983 */ /* 0x001f220000300800 */
[----:B------:R-:W-:Y:S01]  /*13050*/  ISETP.LT.AND P3, PT, R227, UR4, !P0 ;  /* 0x00000004e3007c0c */ /* 0x000fe2000c761270 */
[----:B------:R-:W-:Y:S02]  /*13060*/  ULDC UR4, c[0x0][0x228] ;  /* 0x00008a0000047ab9 */ /* 0x000fe40000000800 */
[----:B------:R-:W-:Y:S01]  /*13070*/  ISETP.LT.AND P2, PT, R223, UR4, !P0 ;  /* 0x00000004df007c0c */ /* 0x000fe2000c741270 */
[----:B------:R-:W-:Y:S01]  /*13080*/  IMAD.WIDE R248, R0, 0x2, R236 ;  /* 0x0000000200f87825 */ /* 0x000fe200078e02ec */
[----:B------:R-:W-:-:S02]  /*13090*/  ULDC UR4, c[0x0][0x228] ;  /* 0x00008a0000047ab9 */ /* 0x000fc40000000800 */
[----:B------:R-:W-:Y:S01]  /*130a0*/  ISETP.LT.AND P0, PT, R252, UR4, !P0 ;  /* 0x00000004fc007c0c */ /* 0x000fe2000c701270 */
[----:B------:R-:W-:-:S05]  /*130b0*/  ULDC UR4, c[0x0][0x22c] ;  /* 0x00008b0000047ab9 */ /* 0x000fca0000000800 */
[----:B------:R0:W-:Y:S02]  /*130c0*/  @P3 STG.E.U16 desc[UR6][R248.64], R250 ;  /* 0x000000faf8003986 */ /* 0x0001e4000c101506 */
[----:B0-----:R-:W-:-:S04]  /*130d0*/  IMAD.WIDE R248, R0, 0x2, R240 ;  /* 0x0000000200f87825 */ /* 0x001fc800078e02f0 */
[----:B------:R-:W-:Y:S01]  /*130e0*/  VIADD R250, R238, 0x8 ;  /* 0x00000008eefa7836 */ /* 0x000fe20000000000 */
[----:B---3--:R0:W-:Y:S02]  /*130f0*/  @P2 STG.E.U16 desc[UR6][R248.64], R251 ;  /* 0x000000fbf8002986 */ /* 0x0081e4000c101506 */
[----:B0-----:R-:W-:Y:S01]  /*13100*/  PRMT R251, R251, 0x7632, R251 ;  /* 0x00007632fbfb7816 */ /* 0x001fe200000000fb */
[----:B------:R-:W-:-:S05]  /*13110*/  IMAD.WIDE R248, R0, 0x2, R242 ;  /* 0x0000000200f87825 */ /* 0x000fca00078e02f2 */
[----:B------:R0:W-:Y:S01]  /*13120*/  @P0 STG.E.U16 desc[UR6][R248.64], R251 ;  /* 0x000000fbf8000986 */ /* 0x0001e2000c101506 */
[----:B------:R-:W-:Y:S01]  /*13130*/  ISETP.GE.AND P0, PT, R250, UR4, PT ;  /* 0x00000004fa007c0c */ /* 0x000fe2000bf06270 */
[----:B------:R-:W-:-:S03]  /*13140*/  ULDC UR4, c[0x0][0x228] ;  /* 0x00008a0000047ab9 */ /* 0x000fc60000000800 */
[----:B------:R-:W-:Y:S01]  /*13150*/  ISETP.LT.AND P2, PT, R239, UR4, !P0 ;  /* 0x00000004ef007c0c */ /* 0x000fe2000c741270 */
[----:B------:R-:W-:Y:S02]  /*13160*/  ULDC UR4, c[0x0][0x248] ;  /* 0x0000920000047ab9 */ /* 0x000fe40000000800 */
[----:B------:R-:W-:Y:S01]  /*13170*/  VIADD R0, R0, UR4 ;  /* 0x0000000400007c36 */ /* 0x000fe20008000000 */
[----:B------:R-:W-:Y:S02]  /*13180*/  ULDC UR4, c[0x0][0x228] ;  /* 0x00008a0000047ab9 */ /* 0x000fe40000000800 */
[----:B------:R-:W-:Y:S01]  /*13190*/  ISETP.LT.AND P3, PT, R227, UR4, !P0 ;  /* 0x00000004e3007c0c */ /* 0x000fe2000c761270 */
[----:B0-----:R-:W-:Y:S01]  /*131a0*/  IMAD.WIDE R248, R0, 0x2, R2 ;  /* 0x0000000200f87825 */ /* 0x001fe200078e0202 */
[----:B------:R-:W-:-:S05]  /*131b0*/  ULDC UR4, c[0x0][0x228] ;  /* 0x00008a0000047ab9 */ /* 0x000fca0000000800 */
[----:B------:R0:W-:Y:S01]  /*131c0*/  @P2 STG.E.U16 desc[UR6][R248.64], R244 ;  /* 0x000000f4f8002986 */ /* 0x0001e2000c101506 */
[----:B------:R-:W-:Y:S01]  /*131d0*/  ISETP.LT.AND P2, PT, R223, UR4, !P0 ;  /* 0x00000004df007c0c */ /* 0x000fe2000c741270 */
[----:B------:R-:W-:Y:S02]  /*131e0*/  ULDC UR4, c[0x0][0x228] ;  /* 0x00008a0000047ab9 */ /* 0x000fe40000000800 */
[----:B------:R-:W-:Y:S01]  /*131f0*/  ISETP.LT.AND P0, PT, R252, UR4, !P0 ;  /* 0x00000004fc007c0c */ /* 0x000fe2000c701270 */
[----:B------:R-:W-:Y:S01]  /*13200*/  VIADD R250, R238, 0x9 ;  /* 0x00000009eefa7836 */ /* 0x000fe20000000000 */
[----:B------:R-:W-:Y:S01]  /*13210*/  ULDC UR4, c[0x0][0x22c] ;  /* 0x00008b0000047ab9 */ /* 0x000fe20000000800 */
[----:B0-----:R-:W-:Y:S01]  /*13220*/  PRMT R244, R244, 0x7632, R244 ;  /* 0x00007632f4f47816 */ /* 0x001fe200000000f4 */
[----:B------:R-:W-:-:S05]  /*13230*/  IMAD.WIDE R248, R0, 0x2, R236 ;  /* 0x0000000200f87825 */ /* 0x000fca00078e02ec */
[----:B------:R0:W-:Y:S02]  /*13240*/  @P3 STG.E.U16 desc[UR6][R248.64], R244 ;  /* 0x000000f4f8003986 */ /* 0x0001e4000c101506 */
[----:B0-----:R-:W-:-:S05]  /*13250*/  IMAD.WIDE R248, R0, 0x2, R240 ;  /* 0x0000000200f87825 */ /* 0x001fca00078e02f0 */
[----:B------:R0:W-:Y:S02]  /*13260*/  @P2 STG.E.U16 desc[UR6][R248.64], R232 ;  /* 0x000000e8f8002986 */ /* 0x0001e4000c101506 */
        /* <DEDUP_REMOVED lines=11> */
[----:B------:R-:W-:Y:S01]  /*13320*/  ULDC UR4, c[0x0][0x228] ;  /* 0x00008a0000047ab9 */ /* 0x000fe20000000800 */
[----:B------:R-:W-:-:S04]  /*13330*/  PRMT R232, R228, 0x7632, R232 ;  /* 0x00007632e4e87816 */ /* 0x000fc800000000e8 */
[----:B------:R0:W-:Y:S01]  /*13340*/  @P2 STG.E.U16 desc[UR6][R248.64], R228 ;  /* 0x000000e4f8002986 */ /* 0x0001e2000c101506 */
[----:B------:R-:W-:Y:S01]  /*13350*/  ISETP.LT.AND P2, PT, R223, UR4, !P0 ;  /* 0x00000004df007c0c */ /* 0x000fe2000c741270 */
[----:B------:R-:W-:Y:S02]  /*13360*/  ULDC UR4, c[0x0][0x228] ;  /* 0x00008a0000047ab9 */ /* 0x000fe40000000800 */
[----:B------:R-:W-:Y:S01]  /*13370*/  ISETP.LT.AND P0, PT, R252, UR4, !P0 ;  /* 0x00000004fc007c0c */ /* 0x000fe2000c701270 */
[----:B------:R-:W-:Y:S01]  /*13380*/  ULDC UR4, c[0x0][0x22c] ;  /* 0x00008b0000047ab9 */ /* 0x000fe20000000800 */
[----:B0-----:R-:W-:-:S05]  /*13390*/  IMAD.WIDE R248, R0, 0x2, R236 ;  /* 0x0000000200f87825 */ /* 0x001fca00078e02ec */
[----:B------:R0:W-:Y:S01]  /*133a0*/  @P3 STG.E.U16 desc[UR6][R248.64], R232 ;  /* 0x000000e8f8003986 */ /* 0x0001e2000c101506 */
[----:B------:R-:W-:Y:S01]  /*133b0*/  PRMT R244, R88, 0x7632, R244 ;  /* 0x0000763258f47816 */ /* 0x000fe200000000f4 */
[----:B------:R-:W-:Y:S02]  /*133c0*/  VIADD R228, R238, 0xa ;  /* 0x0000000aeee47836 */ /* 0x000fe40000000000 */
[----:B0-----:R-:W-:-:S05]  /*133d0*/  IMAD.WIDE R248, R0, 0x2, R240 ;  /* 0x0000000200f87825 */ /* 0x001fca00078e02f0 */
[----:B------:R0:W-:Y:S02]  /*133e0*/  @P2 STG.E.U16 desc[UR6][R248.64], R88 ;  /* 0x00000058f8002986 */ /* 0x0001e4000c101506 */
[----:B0-----:R-:W-:-:S05]  /*133f0*/  IMAD.WIDE R248, R0, 0x2, R242 ;  /* 0x0000000200f87825 */ /* 0x001fca00078e02f2 */
        /* <DEDUP_REMOVED lines=10> */
[----:B------:R-:W-:Y:S02]  /*134a0*/  PRMT R228, R245, 0x7632, R228 ;  /* 0x00007632f5e47816 */ /* 0x000fe400000000e4 */
[----:B------:R-:W-:Y:S01]  /*134b0*/  ISETP.LT.AND P4, PT, R223, UR4, !P0 ;  /* 0x00000004df007c0c */ /* 0x000fe2000c781270 */
[----:B------:R-:W-:Y:S01]  /*134c0*/  ULDC UR4, c[0x0][0x228] ;  /* 0x00008a0000047ab9 */ /* 0x000fe20000000800 */
[----:B------:R0:W-:Y:S01]  /*134d0*/  @P2 STG.E.U16 desc[UR6][R248.64], R245 ;  /* 0x000000f5f8002986 */ /* 0x0001e2000c101506 */
[----:B------:R-:W-:Y:S01]  /*134e0*/  VIADD R88, R238, 0xb ;  /* 0x0000000bee587836 */ /* 0x000fe20000000000 */
[----:B------:R-:W-:Y:S01]  /*134f0*/  ISETP.LT.AND P2, PT, R252, UR4, !P0 ;  /* 0x00000004fc007c0c */ /* 0x000fe2000c741270 */
[----:B------:R-:W-:Y:S01]  /*13500*/  ULDC UR4, c[0x0][0x22c] ;  /* 0x00008b0000047ab9 */ /* 0x000fe20000000800 */
[----:B0-----:R-:W-:-:S02]  /*13510*/  IMAD.WIDE R244, R0, 0x2, R236 ;  /* 0x0000000200f47825 */ /* 0x001fc400078e02ec */
[----:B------:R-:W-:Y:S01]  /*13520*/  ISETP.GE.AND P0, PT, R88, UR4, PT ;  /* 0x0000000458007c0c */ /* 0x000fe2000bf06270 */
[----:B------:R-:W-:Y:S02]  /*13530*/  ULDC UR4, c[0x0][0x228] ;  /* 0x00008a0000047ab9 */ /* 0x000fe40000000800 */
[----:B------:R0:W-:Y:S01]  /*13540*/  @P3 STG.E.U16 desc[UR6][R244.64], R228 ;  /* 0x000000e4f4003986 */ /* 0x0001e2000c101506 */
[----:B------:R-:W-:Y:S01]  /*13550*/  ISETP.LT.AND P3, PT, R239, UR4, !P0 ;  /* 0x00000004ef007c0c */ /* 0x000fe2000c761270 */
[----:B------:R-:W-:Y:S01]  /*13560*/  ULDC UR4, c[0x0][0x248] ;  /* 0x0000920000047ab9 */ /* 0x000fe20000000800 */
[----:B0-----:R-:W-:-:S05]  /*13570*/  IMAD.WIDE R244, R0, 0x2, R240 ;  /* 0x0000000200f47825 */ /* 0x001fca00078e02f0 */
[----:B------:R0:W-:Y:S01]  /*13580*/  @P4 STG.E.U16 desc[UR6][R244.64], R233 ;  /* 0x000000e9f4004986 */ /* 0x0001e2000c101506 */
[----:B------:R-:W-:Y:S01]  /*13590*/  VIADD R88, R238, 0xc ;  /* 0x0000000cee587836 */ /* 0x000fe20000000000 */
[----:B0-----:R-:W-:Y:S01]  /*135a0*/  PRMT R245, R233, 0x7632, R245 ;  /* 0x00007632e9f57816 */ /* 0x001fe200000000f5 */
[----:B------:R-:W-:-:S04]  /*135b0*/  IMAD.WIDE R232, R0, 0x2, R242 ;  /* 0x0000000200e87825 */ /* 0x000fc800078e02f2 */
[----:B------:R-:W-:Y:S01]  /*135c0*/  VIADD R0, R0, UR4 ;  /* 0x0000000400007c36 */ /* 0x000fe20008000000 */
[----:B------:R-:W-:Y:S01]  /*135d0*/  ULDC UR4, c[0x0][0x228] ;  /* 0x00008a0000047ab9 */ /* 0x000fe20000000800 */
[----:B------:R0:W-:Y:S01]  /*135e0*/  @P2 STG.E.U16 desc[UR6][R232.64], R245 ;  /* 0x000000f5e8002986 */ /* 0x0001e2000c101506 */
[----:B------:R-:W-:Y:S01]  /*135f0*/  ISETP.LT.AND P4, PT, R227, UR4, !P0 ;  /* 0x00000004e3007c0c */ /* 0x000fe2000c781270 */
[----:B------:R-:W-:Y:S02]  /*13600*/  ULDC UR4, c[0x0][0x22c] ;  /* 0x00008b0000047ab9 */ /* 0x000fe40000000800 */
[----:B------:R-:W-:Y:S01]  /*13610*/  ISETP.GE.AND P2, PT, R88, UR4, PT ;  /* 0x0000000458007c0c */ /* 0x000fe2000bf46270 */
[----:B------:R-:W-:Y:S01]  /*13620*/  ULDC UR4, c[0x0][0x228] ;  /* 0x00008a0000047ab9 */ /* 0x000fe20000000800 */
[----:B------:R-:W-:Y:S01]  /*13630*/  PRMT R88, R229, 0x7632, R88 ;  /* 0x00007632e5587816 */ /* 0x000fe20000000058 */
[----:B0-----:R-:W-:-:S05]  /*13640*/  IMAD.WIDE R232, R0, 0x2, R2 ;  /* 0x0000000200e87825 */ /* 0x001fca00078e0202 */
[----:B------:R0:W-:Y:S01]  /*13650*/  @P3 STG.E.U16 desc[UR6][R232.64], R229 ;  /* 0x000000e5e8003986 */ /* 0x0001e2000c101506 */
[----:B------:R-:W-:Y:S01]  /*13660*/  ISETP.LT.AND P3, PT, R223, UR4, !P0 ;  /* 0x00000004df007c0c */ /* 0x000fe2000c761270 */
[----:B------:R-:W-:Y:S01]  /*13670*/  ULDC UR4, c[0x0][0x248] ;  /* 0x0000920000047ab9 */ /* 0x000fe20000000800 */
[----:B------:R-:W-:Y:S01]  /*13680*/  ISETP.LT.AND P0, PT, R252, UR8, !P0 ;  /* 0x00000008fc007c0c */ /* 0x000fe2000c701270 */
[----:B------:R-:W-:Y:S01]  /*13690*/  ULDC UR8, c[0x0][0x228] ;  /* 0x00008a0000087ab9 */ /* 0x000fe20000000800 */
[----:B0-----:R-:W-:-:S05]  /*136a0*/  IMAD.WIDE R228, R0, 0x2, R236 ;  /* 0x0000000200e47825 */ /* 0x001fca00078e02ec */
[----:B------:R0:W-:Y:S01]  /*136b0*/  @P4 STG.E.U16 desc[UR6][R228.64], R88 ;  /* 0x00000058e4004986 */ /* 0x0001e2000c101506 */
[----:B------:R-:W-:Y:S01]  /*136c0*/  ISETP.LT.AND P4, PT, R239, UR8, !P2 ;  /* 0x00000008ef007c0c */ /* 0x000fe2000d781270 */
[----:B------:R-:W-:Y:S01]  /*136d0*/  IMAD.WIDE R232, R0, 0x2, R240 ;  /* 0x0000000200e87825 */ /* 0x000fe200078e02f0 */
[----:B------:R-:W-:Y:S01]  /*136e0*/  PRMT R245, R89, 0x7632, R245 ;  /* 0x0000763259f57816 */ /* 0x000fe200000000f5 */
[----:B------:R-:W-:Y:S02]  /*136f0*/  ULDC UR8, c[0x0][0x228] ;  /* 0x00008a0000087ab9 */ /* 0x000fe40000000800 */
[----:B------:R-:W-:Y:S01]  /*13700*/  VIADD R244, R238, 0xd ;  /* 0x0000000deef47836 */ /* 0x000fe20000000000 */
[----:B------:R-:W-:Y:S01]  /*13710*/  ISETP.LT.AND P5, PT, R227, UR10, !P2 ;  /* 0x0000000ae3007c0c */ /* 0x000fe2000d7a1270 */
[----:B------:R1:W-:Y:S01]  /*13720*/  @P3 STG.E.U16 desc[UR6][R232.64], R89 ;  /* 0x00000059e8003986 */ /* 0x0003e2000c101506 */
[----:B------:R-:W-:Y:S01]  /*13730*/  ULDC UR10, c[0x0][0x228] ;  /* 0x00008a00000a7ab9 */ /* 0x000fe20000000800 */
[----:B0-----:R-:W-:-:S04]  /*13740*/  IMAD.WIDE R228, R0, 0x2, R242 ;  /* 0x0000000200e47825 */ /* 0x001fc800078e02f2 */
[----:B------:R-:W-:Y:S01]  /*13750*/  VIADD R0, R0, UR4 ;  /* 0x0000000400007c36 */ /* 0x000fe20008000000 */
[----:B------:R-:W-:Y:S01]  /*13760*/  ULDC UR4, c[0x0][0x22c] ;  /* 0x00008b0000047ab9 */ /* 0x000fe20000000800 */
[----:B------:R0:W-:Y:S02]  /*13770*/  @P0 STG.E.U16 desc[UR6][R228.64], R245 ;  /* 0x000000f5e4000986 */ /* 0x0001e4000c101506 */
[----:B-1----:R-:W-:Y:S01]  /*13780*/  IMAD.WIDE R88, R0, 0x2, R2 ;  /* 0x0000000200587825 */ /* 0x002fe200078e0202 */
[----:B------:R-:W-:Y:S01]  /*13790*/  ISETP.GE.AND P0, PT, R244, UR4, PT ;  /* 0x00000004f4007c0c */ /* 0x000fe2000bf06270 */
[----:B------:R-:W-:Y:S02]  /*137a0*/  ULDC UR4, c[0x0][0x228] ;  /* 0x00008a0000047ab9 */ /* 0x000fe40000000800 */
[----:B------:R-:W-:Y:S01]  /*137b0*/  ISETP.LT.AND P3, PT, R223, UR4, !P2 ;  /* 0x00000004df007c0c */ /* 0x000fe2000d761270 */
[----:B--2---:R1:W-:Y:S01]  /*137c0*/  @P4 STG.E.U16 desc[UR6][R88.64], R246 ;  /* 0x000000f658004986 */ /* 0x0043e2000c101506 */
[----:B------:R-:W-:Y:S01]  /*137d0*/  ISETP.LT.AND P4, PT, R252, UR8, !P2 ;  /* 0x00000008fc007c0c */ /* 0x000fe2000d781270 */
[----:B------:R-:W-:Y:S01]  /*137e0*/  ULDC UR8, c[0x0][0x228] ;  /* 0x00008a0000087ab9 */ /* 0x000fe20000000800 */
[----:B------:R-:W-:Y:S01]  /*137f0*/  PRMT R233, R246, 0x7632, R233 ;  /* 0x00007632f6e97816 */ /* 0x000fe200000000e9 */
[----:B------:R-:W-:Y:S01]  /*13800*/  ULDC UR4, c[0x0][0x248] ;  /* 0x0000920000047ab9 */ /* 0x000fe20000000800 */
[----:B0-----:R-:W-:Y:S01]  /*13810*/  IMAD.WIDE R228, R0, 0x2, R236 ;  /* 0x0000000200e47825 */ /* 0x001fe200078e02ec */
[----:B------:R-:W-:Y:S01]  /*13820*/  ISETP.LT.AND P2, PT, R239, UR8, !P0 ;  /* 0x00000008ef007c0c */ /* 0x000fe2000c741270 */
[----:B------:R-:W-:-:S03]  /*13830*/  ULDC UR8, c[0x0][0x22c] ;  /* 0x00008b0000087ab9 */ /* 0x000fc60000000800 */
[----:B------:R0:W-:Y:S01]  /*13840*/  @P5 STG.E.U16 desc[UR6][R228.64], R233 ;  /* 0x000000e9e4005986 */ /* 0x0001e2000c101506 */
[----:B------:R-:W-:Y:S01]  /*13850*/  ISETP.LT.AND P5, PT, R227, UR10, !P0 ;  /* 0x0000000ae3007c0c */ /* 0x000fe2000c7a1270 */
[C---:B-1----:R-:W-:Y:S01]  /*13860*/  IMAD.WIDE R88, R0.reuse, 0x2, R240 ;  /* 0x0000000200587825 */ /* 0x042fe200078e02f0 */
[----:B------:R-:W-:Y:S01]  /*13870*/  ULDC UR10, c[0x0][0x228] ;  /* 0x00008a00000a7ab9 */ /* 0x000fe20000000800 */
[----:B------:R-:W-:Y:S01]  /*13880*/  ISETP.LT.AND P6, PT, R223, UR12, !P0 ;  /* 0x0000000cdf007c0c */ /* 0x000fe2000c7c1270 */
[----:B------:R-:W-:Y:S01]  /*13890*/  ULDC UR12, c[0x0][0x228] ;  /* 0x00008a00000c7ab9 */ /* 0x000fe20000000800 */
[----:B------:R-:W-:Y:S01]  /*138a0*/  VIADD R245, R0, UR4 ;  /* 0x0000000400f57c36 */ /* 0x000fe20008000000 */
[----:B------:R1:W-:Y:S01]  /*138b0*/  @P3 STG.E.U16 desc[UR6][R88.64], R234 ;  /* 0x000000ea58003986 */ /* 0x0003e2000c101506 */
[----:B------:R-:W-:Y:S01]  /*138c0*/  ISETP.LT.AND P0, PT, R252, UR10, !P0 ;  /* 0x0000000afc007c0c */ /* 0x000fe2000c701270 */
[----:B------:R-:W-:Y:S01]  /*138d0*/  ULDC UR4, c[0x0][0x22c] ;  /* 0x00008b0000047ab9 */ /* 0x000fe20000000800 */
[----:B------:R-:W-:Y:S01]  /*138e0*/  PRMT R244, R230, 0x7632, R244 ;  /* 0x00007632e6f47816 */ /* 0x000fe200000000f4 */
[----:B------:R-:W-:Y:S01]  /*138f0*/  ULDC UR10, c[0x0][0x228] ;  /* 0x00008a00000a7ab9 */ /* 0x000fe20000000800 */
[----:B0-----:R-:W-:Y:S01]  /*13900*/  IMAD.WIDE R228, R0, 0x2, R242 ;  /* 0x0000000200e47825 */ /* 0x001fe200078e02f2 */
[----:B------:R-:W-:-:S03]  /*13910*/  PRMT R233, R234, 0x7632, R233 ;  /* 0x00007632eae97816 */ /* 0x000fc600000000e9 */
[----:B------:R-:W-:Y:S02]  /*13920*/  VIADD R0, R238, 0xe ;  /* 0x0000000eee007836 */ /* 0x000fe40000000000 */
[----:B------:R0:W-:Y:S01]  /*13930*/  @P4 STG.E.U16 desc[UR6][R228.64], R233 ;  /* 0x000000e9e4004986 */ /* 0x0001e2000c101506 */
[C---:B-1----:R-:W-:Y:S02]  /*13940*/  IMAD.WIDE R88, R245.reuse, 0x2, R236 ;  /* 0x00000002f5587825 */ /* 0x042fe400078e02ec */
[----:B------:R-:W-:Y:S01]  /*13950*/  ISETP.GE.AND P4, PT, R0, UR4, PT ;  /* 0x0000000400007c0c */ /* 0x000fe2000bf86270 */
[----:B------:R-:W-:Y:S01]  /*13960*/  ULDC UR4, c[0x0][0x248] ;  /* 0x0000920000047ab9 */ /* 0x000fe20000000800 */
[----:B------:R-:W-:Y:S01]  /*13970*/  VIADD R234, R238, 0xf ;  /* 0x0000000feeea7836 */ /* 0x000fe20000000000 */
[----:B------:R-:W-:Y:S01]  /*13980*/  PRMT R0, R90, 0x7632, R0 ;  /* 0x000076325a007816 */ /* 0x000fe20000000000 */
[----:B0-----:R-:W-:-:S04]  /*13990*/  IMAD.WIDE R232, R245, 0x2, R2 ;  /* 0x00000002f5e87825 */ /* 0x001fc800078e0202 */
[----:B------:R-:W-:Y:S01]  /*139a0*/  IMAD.WIDE R228, R245, 0x2, R240 ;  /* 0x00000002f5e47825 */ /* 0x000fe200078e02f0 */
[----:B------:R0:W-:Y:S01]  /*139b0*/  @P2 STG.E.U16 desc[UR6][R232.64], R230 ;  /* 0x000000e6e8002986 */ /* 0x0001e2000c101506 */
[----:B------:R-:W-:Y:S01]  /*139c0*/  ISETP.GE.AND P3, PT, R234, UR8, PT ;  /* 0x00000008ea007c0c */ /* 0x000fe2000bf66270 */
[----:B------:R-:W-:Y:S02]  /*139d0*/  ULDC UR8, c[0x0][0x228] ;  /* 0x00008a0000087ab9 */ /* 0x000fe40000000800 */
[----:B------:R1:W-:Y:S01]  /*139e0*/  @P5 STG.E.U16 desc[UR6][R88.64], R244 ;  /* 0x000000f458005986 */ /* 0x0003e2000c101506 */
[----:B------:R-:W-:Y:S01]  /*139f0*/  ISETP.LT.AND P5, PT, R239, UR12, !P4 ;  /* 0x0000000cef007c0c */ /* 0x000fe2000e7a1270 */
[C---:B------:R-:W-:Y:S01]  /*13a00*/  VIADD R249, R245.reuse, UR4 ;  /* 0x00000004f5f97c36 */ /* 0x040fe20008000000 */
[----:B------:R-:W-:Y:S01]  /*13a10*/  ULDC UR12, c[0x0][0x228] ;  /* 0x00008a00000c7ab9 */ /* 0x000fe20000000800 */
[----:B------:R4:W-:Y:S01]  /*13a20*/  @P6 STG.E.U16 desc[UR6][R228.64], R90 ;  /* 0x0000005ae4006986 */ /* 0x0009e2000c101506 */
[----:B0-----:R-:W-:Y:S01]  /*13a30*/  IMAD.WIDE R232, R245, 0x2, R242 ;  /* 0x00000002f5e87825 */ /* 0x001fe200078e02f2 */
[----:B------:R-:W-:Y:S01]  /*13a40*/  ISETP.LT.AND P6, PT, R227, UR14, !P4 ;  /* 0x0000000ee3007c0c */ /* 0x000fe2000e7c1270 */
[----:B------:R-:W-:Y:S01]  /*13a50*/  ULDC UR4, c[0x0][0x22c] ;  /* 0x00008b0000047ab9 */ /* 0x000fe20000000800 */
[----:B------:R-:W-:-:S02]  /*13a60*/  ULDC UR14, c[0x0][0x228] ;  /* 0x00008a00000e7ab9 */ /* 0x000fc40000000800 */
[----:B------:R0:W-:Y:S01]  /*13a70*/  @P0 STG.E.U16 desc[UR6][R232.64], R0 ;  /* 0x00000000e8000986 */ /* 0x0001e2000c101506 */
[----:B------:R-:W-:Y:S01]  /*13a80*/  ISETP.LT.AND P0, PT, R223, UR8, !P4 ;  /* 0x00000008df007c0c */ /* 0x000fe2000e701270 */
[----:B-1----:R-:W-:Y:S01]  /*13a90*/  IMAD.WIDE R88, R249, 0x2, R2 ;  /* 0x00000002f9587825 */ /* 0x002fe200078e0202 */
[----:B------:R-:W-:Y:S01]  /*13aa0*/  ISETP.LT.AND P4, PT, R252, UR10, !P4 ;  /* 0x0000000afc007c0c */ /* 0x000fe2000e781270 */
[----:B------:R-:W-:Y:S01]  /*13ab0*/  ULDC UR8, c[0x0][0x228] ;  /* 0x00008a0000087ab9 */ /* 0x000fe20000000800 */
[----:B----4-:R-:W-:Y:S01]  /*13ac0*/  PRMT R90, R247, 0x7632, R90 ;  /* 0x00007632f75a7816 */ /* 0x010fe2000000005a */
[----:B------:R-:W-:Y:S01]  /*13ad0*/  VIADD R230, R238, 0x10 ;  /* 0x00000010eee67836 */ /* 0x000fe20000000000 */
[----:B------:R1:W-:Y:S01]  /*13ae0*/  @P5 STG.E.U16 desc[UR6][R88.64], R247 ;  /* 0x000000f758005986 */ /* 0x0003e2000c101506 */
[----:B------:R-:W-:Y:S01]  /*13af0*/  IMAD.WIDE R228, R249, 0x2, R236 ;  /* 0x00000002f9e47825 */ /* 0x000fe200078e02ec */
[----:B------:R-:W-:Y:S01]  /*13b00*/  ISETP.LT.AND P5, PT, R239, UR12, !P3 ;  /* 0x0000000cef007c0c */ /* 0x000fe2000dfa1270 */
[----:B------:R-:W-:-:S02]  /*13b10*/  ULDC UR10, c[0x0][0x228] ;  /* 0x00008a00000a7ab9 */ /* 0x000fc40000000800 */
[----:B------:R-:W-:Y:S01]  /*13b20*/  IMAD.WIDE R244, R249, 0x2, R240 ;  /* 0x00000002f9f47825 */ /* 0x000fe200078e02f0 */
[----:B0-----:R-:W-:Y:S01]  /*13b30*/  PRMT R0, R235, 0x7632, R0 ;  /* 0x00007632eb007816 */ /* 0x001fe20000000000 */
[----:B------:R0:W-:Y:S01]  /*13b40*/  @P6 STG.E.U16 desc[UR6][R228.64], R90 ;  /* 0x0000005ae4006986 */ /* 0x0001e2000c101506 */
[----:B------:R-:W-:Y:S01]  /*13b50*/  ISETP.GE.AND P2, PT, R230, UR4, PT ;  /* 0x00000004e6007c0c */ /* 0x000fe2000bf46270 */
[----:B------:R-:W-:Y:S01]  /*13b60*/  ULDC UR4, c[0x0][0x248] ;  /* 0x0000920000047ab9 */ /* 0x000fe20000000800 */
[----:B-1----:R-:W-:Y:S01]  /*13b70*/  IMAD.WIDE R88, R249, 0x2, R242 ;  /* 0x00000002f9587825 */ /* 0x002fe200078e02f2 */
[----:B------:R-:W-:Y:S01]  /*13b80*/  ISETP.LT.AND P6, PT, R227, UR14, !P3 ;  /* 0x0000000ee3007c0c */ /* 0x000fe2000dfc1270 */
[----:B------:R-:W-:Y:S01]  /*13b90*/  @P0 STG.E.U16 desc[UR6][R244.64], R235 ;  /* 0x000000ebf4000986 */ /* 0x000fe2000c101506 */
[----:B------:R-:W-:Y:S01]  /*13ba0*/  ULDC UR12, c[0x0][0x228] ;  /* 0x00008a00000c7ab9 */ /* 0x000fe20000000800 */
[----:B------:R-:W-:Y:S01]  /*13bb0*/  VIADD R247, R249, UR4 ;  /* 0x00000004f9f77c36 */ /* 0x000fe20008000000 */
[----:B------:R-:W-:Y:S01]  /*13bc0*/  ULDC UR4, c[0x0][0x22c] ;  /* 0x00008b0000047ab9 */ /* 0x000fe20000000800 */
[----:B------:R1:W-:Y:S01]  /*13bd0*/  @P4 STG.E.U16 desc[UR6][R88.64], R0 ;  /* 0x0000000058004986 */ /* 0x0003e2000c101506 */
[----:B------:R-:W-:Y:S01]  /*13be0*/  ISETP.LT.AND P4, PT, R223, UR8, !P3 ;  /* 0x00000008df007c0c */ /* 0x000fe2000df81270 */
[----:B0-----:R-:W-:Y:S01]  /*13bf0*/  IMAD.WIDE R228, R247, 0x2, R2 ;  /* 0x00000002f7e47825 */ /* 0x001fe200078e0202 */
[----:B------:R-:W-:Y:S01]  /*13c00*/  ISETP.LT.AND P3, PT, R252, UR10, !P3 ;  /* 0x0000000afc007c0c */ /* 0x000fe2000df61270 */
[----:B------:R-:W-:Y:S01]  /*13c10*/  ULDC UR14, c[0x0][0x228] ;  /* 0x00008a00000e7ab9 */ /* 0x000fe20000000800 */
[----:B------:R-:W-:Y:S01]  /*13c20*/  PRMT R90, R231, 0x7632, R90 ;  /* 0x00007632e75a7816 */ /* 0x000fe2000000005a */
[----:B------:R-:W-:Y:S01]  /*13c30*/  IMAD.WIDE R232, R247, 0x2, R236 ;  /* 0x00000002f7e87825 */ /* 0x000fe200078e02ec */
[----:B------:R0:W-:Y:S03]  /*13c40*/  @P5 STG.E.U16 desc[UR6][R228.64], R231 ;  /* 0x000000e7e4005986 */ /* 0x0001e6000c101506 */
[----:B------:R-:W-:-:S02]  /*13c50*/  VIADD R230, R238, 0x11 ;  /* 0x00000011eee67836 */ /* 0x000fc40000000000 */
[----:B-1----:R-:W-:Y:S01]  /*13c60*/  IMAD.WIDE R88, R247, 0x2, R240 ;  /* 0x00000002f7587825 */ /* 0x002fe200078e02f0 */
[----:B------:R-:W-:Y:S01]  /*13c70*/  PRMT R0, R91, 0x7632, R0 ;  /* 0x000076325b007816 */ /* 0x000fe20000000000 */
[----:B------:R1:W-:Y:S01]  /*13c80*/  @P6 STG.E.U16 desc[UR6][R232.64], R90 ;  /* 0x0000005ae8006986 */ /* 0x0003e2000c101506 */
[----:B------:R-:W-:Y:S01]  /*13c90*/  ISETP.LT.AND P5, PT, R239, UR12, !P2 ;  /* 0x0000000cef007c0c */ /* 0x000fe2000d7a1270 */
[----:B------:R-:W-:Y:S01]  /*13ca0*/  ULDC UR8, c[0x0][0x228] ;  /* 0x00008a0000087ab9 */ /* 0x000fe20000000800 */
[----:B------:R-:W-:Y:S01]  /*13cb0*/  ULDC UR10, c[0x0][0x228] ;  /* 0x00008a00000a7ab9 */ /* 0x000fe20000000800 */
[----:B0-----:R-:W-:Y:S01]  /*13cc0*/  IMAD.WIDE R228, R247, 0x2, R242 ;  /* 0x00000002f7e47825 */ /* 0x001fe200078e02f2 */
[----:B------:R-:W-:Y:S01]  /*13cd0*/  ISETP.GE.AND P0, PT, R230, UR4, PT ;  /* 0x00000004e6007c0c */ /* 0x000fe2000bf06270 */
[----:B------:R-:W-:Y:S01]  /*13ce0*/  ULDC UR4, c[0x0][0x248] ;  /* 0x0000920000047ab9 */ /* 0x000fe20000000800 */
[----:B------:R-:W-:Y:S01]  /*13cf0*/  ISETP.LT.AND P6, PT, R227, UR14, !P2 ;  /* 0x0000000ee3007c0c */ /* 0x000fe2000d7c1270 */
[----:B------:R0:W-:Y:S01]  /*13d00*/  @P4 STG.E.U16 desc[UR6][R88.64], R91 ;  /* 0x0000005b58004986 */ /* 0x0001e2000c101506 */
[----:B------:R-:W-:Y:S01]  /*13d10*/  VIADD R235, R247, UR4 ;  /* 0x00000004f7eb7c36 */ /* 0x000fe20008000000 */
[----:B------:R-:W-:Y:S01]  /*13d20*/  ULDC UR12, c[0x0][0x228] ;  /* 0x00008a00000c7ab9 */ /* 0x000fe20000000800 */
[----:B-1----:R-:W-:Y:S01]  /*13d30*/  PRMT R90, R80, 0x7632, R90 ;  /* 0x00007632505a7816 */ /* 0x002fe2000000005a */
[----:B------:R1:W-:Y:S01]  /*13d40*/  @P3 STG.E.U16 desc[UR6][R228.64], R0 ;  /* 0x00000000e4003986 */ /* 0x0003e2000c101506 */
[----:B------:R-:W-:Y:S01]  /*13d50*/  ISETP.LT.AND P3, PT, R223, UR8, !P2 ;  /* 0x00000008df007c0c */ /* 0x000fe2000d761270 */
[C---:B------:R-:W-:Y:S01]  /*13d60*/  IMAD.WIDE R230, R235.reuse, 0x2, R2 ;  /* 0x00000002ebe67825 */ /* 0x040fe200078e0202 */
[----:B------:R-:W-:Y:S01]  /*13d70*/  ISETP.LT.AND P2, PT, R252, UR10, !P2 ;  /* 0x0000000afc007c0c */ /* 0x000fe2000d741270 */
[----:B------:R-:W-:Y:S01]  /*13d80*/  ULDC UR4, c[0x0][0x22c] ;  /* 0x00008b0000047ab9 */ /* 0x000fe20000000800 */
[----:B------:R-:W-:Y:S01]  /*13d90*/  ULDC UR14, c[0x0][0x228] ;  /* 0x00008a00000e7ab9 */ /* 0x000fe20000000800 */
[----:B------:R-:W-:Y:S01]  /*13da0*/  IMAD.WIDE R232, R235, 0x2, R236 ;  /* 0x00000002ebe87825 */ /* 0x000fe200078e02ec */
[----:B------:R-:W-:Y:S03]  /*13db0*/  @P5 STG.E.U16 desc[UR6][R230.64], R80 ;  /* 0x00000050e6005986 */ /* 0x000fe6000c101506 */
[----:B------:R-:W-:-:S02]  /*13dc0*/  VIADD R234, R238, 0x12 ;  /* 0x00000012eeea7836 */ /* 0x000fc40000000000 */
[----:B0-----:R-:W-:Y:S01]  /*13dd0*/  IMAD.WIDE R88, R235, 0x2, R240 ;  /* 0x00000002eb587825 */ /* 0x001fe200078e02f0 */
[----:B-1----:R-:W-:Y:S01]  /*13de0*/  PRMT R0, R84, 0x7632, R0 ;  /* 0x0000763254007816 */ /* 0x002fe20000000000 */
[----:B------:R0:W-:Y:S01]  /*13df0*/  @P6 STG.E.U16 desc[UR6][R232.64], R90 ;  /* 0x0000005ae8006986 */ /* 0x0001e2000c101506 */
[----:B------:R-:W-:Y:S01]  /*13e00*/  ISETP.LT.AND P5, PT, R239, UR12, !P0 ;  /* 0x0000000cef007c0c */ /* 0x000fe2000c7a1270 */
[----:B------:R-:W-:Y:S01]  /*13e10*/  IMAD.WIDE R228, R235, 0x2, R242 ;  /* 0x00000002ebe47825 */ /* 0x000fe200078e02f2 */
[----:B------:R-:W-:Y:S01]  /*13e20*/  ISETP.GE.AND P4, PT, R234, UR4, PT ;  /* 0x00000004ea007c0c */ /* 0x000fe2000bf86270 */
[----:B------:R-:W-:Y:S01]  /*13e30*/  ULDC UR4, c[0x0][0x248] ;  /* 0x0000920000047ab9 */ /* 0x000fe20000000800 */
[----:B------:R-:W-:Y:S01]  /*13e40*/  ISETP.LT.AND P6, PT, R227, UR14, !P0 ;  /* 0x0000000ee3007c0c */ /* 0x000fe2000c7c1270 */
[----:B------:R1:W-:Y:S01]  /*13e50*/  @P3 STG.E.U16 desc[UR6][R88.64], R84 ;  /* 0x0000005458003986 */ /* 0x0003e2000c101506 */
[----:B------:R-:W-:Y:S01]  /*13e60*/  ULDC UR8, c[0x0][0x228] ;  /* 0x00008a0000087ab9 */ /* 0x000fe20000000800 */
[----:B------:R-:W-:Y:S01]  /*13e70*/  VIADD R245, R235, UR4 ;  /* 0x00000004ebf57c36 */ /* 0x000fe20008000000 */
[----:B------:R-:W-:Y:S01]  /*13e80*/  ULDC UR10, c[0x0][0x228] ;  /* 0x00008a00000a7ab9 */ /* 0x000fe20000000800 */
[----:B------:R2:W-:Y:S01]  /*13e90*/  @P2 STG.E.U16 desc[UR6][R228.64], R0 ;  /* 0x00000000e4002986 */ /* 0x0005e2000c101506 */
[----:B------:R-:W-:Y:S01]  /*13ea0*/  ISETP.LT.AND P2, PT, R223, UR8, !P0 ;  /* 0x00000008df007c0c */ /* 0x000fe2000c741270 */
[C---:B0-----:R-:W-:Y:S01]  /*13eb0*/  IMAD.WIDE R90, R245.reuse, 0x2, R2 ;  /* 0x00000002f55a7825 */ /* 0x041fe200078e0202 */
[----:B------:R-:W-:Y:S01]  /*13ec0*/  ISETP.LT.AND P0, PT, R252, UR10, !P0 ;  /* 0x0000000afc007c0c */ /* 0x000fe2000c701270 */
[----:B------:R-:W-:Y:S01]  /*13ed0*/  ULDC UR12, c[0x0][0x228] ;  /* 0x00008a00000c7ab9 */ /* 0x000fe20000000800 */
[----:B------:R-:W-:Y:S01]  /*13ee0*/  PRMT R80, R72, 0x7632, R80 ;  /* 0x0000763248507816 */ /* 0x000fe20000000050 */
[----:B------:R-:W-:Y:S01]  /*13ef0*/  IMAD.WIDE R230, R245, 0x2, R236 ;  /* 0x00000002f5e67825 */ /* 0x000fe200078e02ec */
[----:B------:R-:W-:-:S03]  /*13f00*/  ULDC UR4, c[0x0][0x22c] ;  /* 0x00008b0000047ab9 */ /* 0x000fc60000000800 */
[----:B------:R-:W-:Y:S01]  /*13f10*/  VIADD R232, R238, 0x13 ;  /* 0x00000013eee87836 */ /* 0x000fe20000000000 */
[----:B------:R0:W-:Y:S01]  /*13f20*/  @P5 STG.E.U16 desc[UR6][R90.64], R72 ;  /* 0x000000485a005986 */ /* 0x0001e2000c101506 */
[----:B------:R-:W-:Y:S01]  /*13f30*/  ULDC UR14, c[0x0][0x228] ;  /* 0x00008a00000e7ab9 */ /* 0x000fe20000000800 */
[----:B-1----:R-:W-:Y:S01]  /*13f40*/  IMAD.WIDE R88, R245, 0x2, R240 ;  /* 0x00000002f5587825 */ /* 0x002fe200078e02f0 */
[----:B------:R-:W-:Y:S01]  /*13f50*/  ISETP.LT.AND P5, PT, R239, UR12, !P4 ;  /* 0x0000000cef007c0c */ /* 0x000fe2000e7a1270 */
[----:B------:R1:W-:Y:S01]  /*13f60*/  @P6 STG.E.U16 desc[UR6][R230.64], R80 ;  /* 0x00000050e6006986 */ /* 0x0003e2000c101506 */
[----:B--2---:R-:W-:Y:S01]  /*13f70*/  PRMT R0, R76, 0x7632, R0 ;  /* 0x000076324c007816 */ /* 0x004fe20000000000 */
[----:B------:R-:W-:Y:S01]  /*13f80*/  IMAD.WIDE R228, R245, 0x2, R242 ;  /* 0x00000002f5e47825 */ /* 0x000fe200078e02f2 */
[----:B------:R-:W-:Y:S01]  /*13f90*/  ISETP.GE.AND P3, PT, R232, UR4, PT ;  /* 0x00000004e8007c0c */ /* 0x000fe2000bf66270 */
[----:B------:R-:W-:Y:S01]  /*13fa0*/  ULDC UR4, c[0x0][0x248] ;  /* 0x0000920000047ab9 */ /* 0x000fe20000000800 */
[----:B------:R-:W-:Y:S01]  /*13fb0*/  ISETP.LT.AND P6, PT, R227, UR14, !P4 ;  /* 0x0000000ee3007c0c */ /* 0x000fe2000e7c1270 */
[----:B------:R-:W-:Y:S01]  /*13fc0*/  VIADD R233, R245, UR4 ;  /* 0x00000004f5e97c36 */ /* 0x000fe20008000000 */
[----:B------:R-:W-:Y:S01]  /*13fd0*/  @P2 STG.E.U16 desc[UR6][R88.64], R76 ;  /* 0x0000004c58002986 */ /* 0x000fe2000c101506 */
[----:B------:R-:W-:Y:S01]  /*13fe0*/  ULDC UR8, c[0x0][0x228] ;  /* 0x00008a0000087ab9 */ /* 0x000fe20000000800 */
[----:B------:R-:W-:Y:S01]  /*13ff0*/  ULDC UR10, c[0x0][0x228] ;  /* 0x00008a00000a7ab9 */ /* 0x000fe20000000800 */
[----:B0-----:R-:W-:Y:S01]  /*14000*/  PRMT R72, R81, 0x7632, R72 ;  /* 0x0000763251487816 */ /* 0x001fe20000000048 */
[----:B------:R0:W-:Y:S01]  /*14010*/  @P0 STG.E.U16 desc[UR6][R228.64], R0 ;  /* 0x00000000e4000986 */ /* 0x0001e2000c101506 */
[----:B------:R-:W-:Y:S01]  /*14020*/  ISETP.LT.AND P0, PT, R223, UR8, !P4 ;  /* 0x00000008df007c0c */ /* 0x000fe2000e701270 */
[----:B-1----:R-:W-:Y:S01]  /*14030*/  VIADD R80, R238, 0x14 ;  /* 0x00000014ee507836 */ /* 0x002fe20000000000 */
[----:B------:R-:W-:Y:S01]  /*14040*/  ISETP.LT.AND P4, PT, R252, UR10, !P4 ;  /* 0x0000000afc007c0c */ /* 0x000fe2000e781270 */
[C---:B------:R-:W-:Y:S01]  /*14050*/  IMAD.WIDE R90, R233.reuse, 0x2, R2 ;  /* 0x00000002e95a7825 */ /* 0x040fe200078e0202 */
[----:B------:R-:W-:Y:S01]  /*14060*/  ULDC UR4, c[0x0][0x22c] ;  /* 0x00008b0000047ab9 */ /* 0x000fe20000000800 */
[----:B------:R-:W-:Y:S01]  /*14070*/  ULDC UR12, c[0x0][0x228] ;  /* 0x00008a00000c7ab9 */ /* 0x000fe20000000800 */
[----:B------:R-:W-:Y:S01]  /*14080*/  ULDC UR14, c[0x0][0x228] ;  /* 0x00008a00000e7ab9 */ /* 0x000fe20000000800 */
[----:B------:R-:W-:Y:S01]  /*14090*/  IMAD.WIDE R230, R233, 0x2, R236 ;  /* 0x00000002e9e67825 */ /* 0x000fe200078e02ec */
[----:B------:R-:W-:Y:S01]  /*140a0*/  ISETP.GE.AND P2, PT, R80, UR4, PT ;  /* 0x0000000450007c0c */ /* 0x000fe2000bf46270 */
[----:B------:R1:W-:Y:S01]  /*140b0*/  @P5 STG.E.U16 desc[UR6][R90.64], R81 ;  /* 0x000000515a005986 */ /* 0x0003e2000c101506 */
[----:B------:R-:W-:Y:S01]  /*140c0*/  ISETP.LT.AND P5, PT, R239, UR12, !P3 ;  /* 0x0000000cef007c0c */ /* 0x000fe2000dfa1270 */
[----:B0-----:R-:W-:Y:S01]  /*140d0*/  IMAD.WIDE R228, R233, 0x2, R242 ;  /* 0x00000002e9e47825 */ /* 0x001fe200078e02f2 */
[----:B------:R-:W-:Y:S01]  /*140e0*/  PRMT R0, R85, 0x7632, R0 ;  /* 0x0000763255007816 */ /* 0x000fe20000000000 */
[----:B------:R0:W-:Y:S01]  /*140f0*/  @P6 STG.E.U16 desc[UR6][R230.64], R72 ;  /* 0x00000048e6006986 */ /* 0x0001e2000c101506 */
[----:B------:R-:W-:Y:S01]  /*14100*/  ISETP.LT.AND P6, PT, R227, UR14, !P3 ;  /* 0x0000000ee3007c0c */ /* 0x000fe2000dfc1270 */
[----:B------:R-:W-:Y:S01]  /*14110*/  ULDC UR4, c[0x0][0x248] ;  /* 0x0000920000047ab9 */ /* 0x000fe20000000800 */
[----:B------:R-:W-:Y:S01]  /*14120*/  ULDC UR8, c[0x0][0x228] ;  /* 0x00008a0000087ab9 */ /* 0x000fe20000000800 */
[C---:B------:R-:W-:Y:S01]  /*14130*/  VIADD R235, R233.reuse, UR4 ;  /* 0x00000004e9eb7c36 */ /* 0x040fe20008000000 */
[----:B------:R-:W-:Y:S01]  /*14140*/  ULDC UR10, c[0x0][0x228] ;  /* 0x00008a00000a7ab9 */ /* 0x000fe20000000800 */
[----:B------:R-:W-:Y:S01]  /*14150*/  VIADD R76, R238, 0x15 ;  /* 0x00000015ee4c7836 */ /* 0x000fe20000000000 */
[----:B------:R-:W-:Y:S01]  /*14160*/  ULDC UR12, c[0x0][0x228] ;  /* 0x00008a00000c7ab9 */ /* 0x000fe20000000800 */
[----:B-1----:R-:W-:Y:S01]  /*14170*/  IMAD.WIDE R80, R233, 0x2, R240 ;  /* 0x00000002e9507825 */ /* 0x002fe200078e02f0 */
[----:B------:R-:W-:Y:S01]  /*14180*/  ULDC UR4, c[0x0][0x22c] ;  /* 0x00008b0000047ab9 */ /* 0x000fe20000000800 */
[----:B------:R-:W-:-:S03]  /*14190*/  ULDC UR14, c[0x0][0x228] ;  /* 0x00008a00000e7ab9 */ /* 0x000fc60000000800 */
[----:B------:R1:W-:Y:S01]  /*141a0*/  @P0 STG.E.U16 desc[UR6][R80.64], R85 ;  /* 0x0000005550000986 */ /* 0x0003e2000c101506 */
[----:B------:R-:W-:-:S03]  /*141b0*/  IMAD.WIDE R90, R235, 0x2, R2 ;  /* 0x00000002eb5a7825 */ /* 0x000fc600078e0202 */
[----:B------:R2:W-:Y:S01]  /*141c0*/  @P4 STG.E.U16 desc[UR6][R228.64], R0 ;  /* 0x00000000e4004986 */ /* 0x0005e2000c101506 */
[----:B------:R-:W-:Y:S01]  /*141d0*/  ISETP.LT.AND P4, PT, R223, UR8, !P3 ;  /* 0x00000008df007c0c */ /* 0x000fe2000df81270 */
[----:B------:R-:W-:Y:S01]  /*141e0*/  IMAD.WIDE R88, R235, 0x2, R236 ;  /* 0x00000002eb587825 */ /* 0x000fe200078e02ec */
[----:B------:R-:W-:Y:S02]  /*141f0*/  ISETP.LT.AND P3, PT, R252, UR10, !P3 ;  /* 0x0000000afc007c0c */ /* 0x000fe4000df61270 */
[----:B0-----:R-:W-:Y:S01]  /*14200*/  PRMT R72, R73, 0x7632, R72 ;  /* 0x0000763249487816 */ /* 0x001fe20000000048 */
[----:B------:R-:W-:Y:S01]  /*14210*/  @P5 STG.E.U16 desc[UR6][R90.64], R73 ;  /* 0x000000495a005986 */ /* 0x000fe2000c101506 */
[----:B------:R-:W-:Y:S01]  /*14220*/  ISETP.LT.AND P5, PT, R239, UR12, !P2 ;  /* 0x0000000cef007c0c */ /* 0x000fe2000d7a1270 */
[----:B-1----:R-:W-:Y:S01]  /*14230*/  IMAD.WIDE R80, R235, 0x2, R242 ;  /* 0x00000002eb507825 */ /* 0x002fe200078e02f2 */
[----:B------:R-:W-:Y:S01]  /*14240*/  ISETP.GE.AND P0, PT, R76, UR4, PT ;  /* 0x000000044c007c0c */ /* 0x000fe2000bf06270 */
[----:B------:R0:W-:Y:S01]  /*14250*/  @P6 STG.E.U16 desc[UR6][R88.64], R72 ;  /* 0x0000004858006986 */ /* 0x0001e2000c101506 */
[----:B------:R-:W-:Y:S01]  /*14260*/  ISETP.LT.AND P6, PT, R227, UR14, !P2 ;  /* 0x0000000ee3007c0c */ /* 0x000fe2000d7c1270 */
[----:B------:R-:W-:Y:S01]  /*14270*/  ULDC UR4, c[0x0][0x248] ;  /* 0x0000920000047ab9 */ /* 0x000fe20000000800 */
[----:B--2---:R-:W-:Y:S01]  /*14280*/  PRMT R0, R77, 0x7632, R0 ;  /* 0x000076324d007816 */ /* 0x004fe20000000000 */
[----:B------:R-:W-:Y:S01]  /*14290*/  ULDC UR8, c[0x0][0x228] ;  /* 0x00008a0000087ab9 */ /* 0x000fe20000000800 */
[----:B------:R-:W-:Y:S01]  /*142a0*/  ULDC UR10, c[0x0][0x228] ;  /* 0x00008a00000a7ab9 */ /* 0x000fe20000000800 */
[----:B------:R-:W-:Y:S01]  /*142b0*/  PRMT R76, R82, 0x7632, R76 ;  /* 0x00007632524c7816 */ /* 0x000fe2000000004c */
[----:B------:R-:W-:Y:S01]  /*142c0*/  ULDC UR12, c[0x0][0x228] ;  /* 0x00008a00000c7ab9 */ /* 0x000fe20000000800 */
[----:B0-----:R-:W-:Y:S01]  /*142d0*/  IMAD.WIDE R72, R235, 0x2, R240 ;  /* 0x00000002eb487825 */ /* 0x001fe200078e02f0 */
[----:B------:R-:W-:-:S03]  /*142e0*/  ULDC UR14, c[0x0][0x228] ;  /* 0x00008a00000e7ab9 */ /* 0x000fc60000000800 */
[----:B------:R-:W-:Y:S01]  /*142f0*/  VIADD R91, R235, UR4 ;  /* 0x00000004eb5b7c36 */ /* 0x000fe20008000000 */
[----:B------:R0:W-:Y:S01]  /*14300*/  @P4 STG.E.U16 desc[UR6][R72.64], R77 ;  /* 0x0000004d48004986 */ /* 0x0001e2000c101506 */
[----:B------:R-:W-:Y:S01]  /*14310*/  VIADD R90, R238, 0x16 ;  /* 0x00000016ee5a7836 */ /* 0x000fe20000000000 */
[----:B------:R-:W-:Y:S02]  /*14320*/  ULDC UR4, c[0x0][0x22c] ;  /* 0x00008b0000047ab9 */ /* 0x000fe40000000800 */
[----:B------:R1:W-:Y:S01]  /*14330*/  @P3 STG.E.U16 desc[UR6][R80.64], R0 ;  /* 0x0000000050003986 */ /* 0x0003e2000c101506 */
[----:B------:R-:W-:Y:S01]  /*14340*/  ISETP.LT.AND P3, PT, R223, UR8, !P2 ;  /* 0x00000008df007c0c */ /* 0x000fe2000d761270 */
[C---:B------:R-:W-:Y:S01]  /*14350*/  IMAD.WIDE R84, R91.reuse, 0x2, R2 ;  /* 0x000000025b547825 */ /* 0x040fe200078e0202 */
[----:B------:R-:W-:Y:S01]  /*14360*/  ISETP.LT.AND P2, PT, R252, UR10, !P2 ;  /* 0x0000000afc007c0c */ /* 0x000fe2000d741270 */
[----:B------:R-:W-:Y:S02]  /*14370*/  ULDC UR8, c[0x0][0x228] ;  /* 0x00008a0000087ab9 */ /* 0x000fe40000000800 */
[C---:B------:R-:W-:Y:S01]  /*14380*/  IMAD.WIDE R88, R91.reuse, 0x2, R236 ;  /* 0x000000025b587825 */ /* 0x040fe200078e02ec */
[----:B------:R-:W-:Y:S03]  /*14390*/  @P5 STG.E.U16 desc[UR6][R84.64], R82 ;  /* 0x0000005254005986 */ /* 0x000fe6000c101506 */
[----:B0-----:R-:W-:Y:S01]  /*143a0*/  IMAD.WIDE R72, R91, 0x2, R240 ;  /* 0x000000025b487825 */ /* 0x001fe200078e02f0 */
[----:B------:R0:W-:Y:S01]  /*143b0*/  @P6 STG.E.U16 desc[UR6][R88.64], R76 ;  /* 0x0000004c58006986 */ /* 0x0001e2000c101506 */
[----:B-1----:R-:W-:Y:S01]  /*143c0*/  PRMT R0, R86, 0x7632, R0 ;  /* 0x0000763256007816 */ /* 0x002fe20000000000 */
[----:B------:R-:W-:Y:S01]  /*143d0*/  ULDC UR10, c[0x0][0x228] ;  /* 0x00008a00000a7ab9 */ /* 0x000fe20000000800 */
[----:B------:R-:W-:Y:S01]  /*143e0*/  ISETP.LT.AND P5, PT, R239, UR12, !P0 ;  /* 0x0000000cef007c0c */ /* 0x000fe2000c7a1270 */
[----:B------:R1:W-:Y:S01]  /*143f0*/  @P3 STG.E.U16 desc[UR6][R72.64], R86 ;  /* 0x0000005648003986 */ /* 0x0003e2000c101506 */
[----:B------:R-:W-:Y:S01]  /*14400*/  ISETP.GE.AND P4, PT, R90, UR4, PT ;  /* 0x000000045a007c0c */ /* 0x000fe2000bf86270 */
[----:B------:R-:W-:Y:S01]  /*14410*/  ULDC UR4, c[0x0][0x248] ;  /* 0x0000920000047ab9 */ /* 0x000fe20000000800 */
[----:B------:R-:W-:Y:S01]  /*14420*/  ISETP.LT.AND P6, PT, R227, UR14, !P0 ;  /* 0x0000000ee3007c0c */ /* 0x000fe2000c7c1270 */
[C---:B0-----:R-:W-:Y:S01]  /*14430*/  IMAD.WIDE R76, R91.reuse, 0x2, R242 ;  /* 0x000000025b4c7825 */ /* 0x041fe200078e02f2 */
[----:B------:R-:W-:Y:S01]  /*14440*/  PRMT R82, R74, 0x7632, R82 ;  /* 0x000076324a527816 */ /* 0x000fe20000000052 */
[----:B------:R-:W-:Y:S01]  /*14450*/  ULDC UR12, c[0x0][0x228] ;  /* 0x00008a00000c7ab9 */ /* 0x000fe20000000800 */
[----:B------:R-:W-:Y:S01]  /*14460*/  ULDC UR14, c[0x0][0x228] ;  /* 0x00008a00000e7ab9 */ /* 0x000fe20000000800 */
[----:B------:R-:W-:Y:S01]  /*14470*/  VIADD R229, R91, UR4 ;  /* 0x000000045be57c36 */ /* 0x000fe20008000000 */
[----:B------:R0:W-:Y:S01]  /*14480*/  @P2 STG.E.U16 desc[UR6][R76.64], R0 ;  /* 0x000000004c002986 */ /* 0x0001e2000c101506 */
[----:B------:R-:W-:Y:S01]  /*14490*/  ISETP.LT.AND P2, PT, R223, UR8, !P0 ;  /* 0x00000008df007c0c */ /* 0x000fe2000c741270 */
[----:B------:R-:W-:Y:S01]  /*144a0*/  VIADD R88, R238, 0x17 ;  /* 0x00000017ee587836 */ /* 0x000fe20000000000 */
[----:B------:R-:W-:Y:S01]  /*144b0*/  ISETP.LT.AND P0, PT, R252, UR10, !P0 ;  /* 0x0000000afc007c0c */ /* 0x000fe2000c701270 */
[----:B------:R-:W-:Y:S01]  /*144c0*/  IMAD.WIDE R80, R229, 0x2, R2 ;  /* 0x00000002e5507825 */ /* 0x000fe200078e0202 */
[----:B------:R-:W-:Y:S01]  /*144d0*/  ULDC UR4, c[0x0][0x22c] ;  /* 0x00008b0000047ab9 */ /* 0x000fe20000000800 */
[----:B------:R-:W-:-:S02]  /*144e0*/  ULDC UR8, c[0x0][0x228] ;  /* 0x00008a0000087ab9 */ /* 0x000fc40000000800 */
[----:B------:R-:W-:Y:S01]  /*144f0*/  IMAD.WIDE R84, R229, 0x2, R236 ;  /* 0x00000002e5547825 */ /* 0x000fe200078e02ec */
[----:B------:R2:W-:Y:S01]  /*14500*/  @P5 STG.E.U16 desc[UR6][R80.64], R74 ;  /* 0x0000004a50005986 */ /* 0x0005e2000c101506 */
[----:B------:R-:W-:Y:S01]  /*14510*/  ISETP.LT.AND P5, PT, R239, UR12, !P4 ;  /* 0x0000000cef007c0c */ /* 0x000fe2000e7a1270 */
[----:B------:R-:W-:Y:S01]  /*14520*/  ULDC UR10, c[0x0][0x228] ;  /* 0x00008a00000a7ab9 */ /* 0x000fe20000000800 */
[C---:B-1----:R-:W-:Y:S01]  /*14530*/  IMAD.WIDE R72, R229.reuse, 0x2, R240 ;  /* 0x00000002e5487825 */ /* 0x042fe200078e02f0 */
[----:B0-----:R-:W-:Y:S01]  /*14540*/  PRMT R0, R78, 0x7632, R0 ;  /* 0x000076324e007816 */ /* 0x001fe20000000000 */
[----:B------:R0:W-:Y:S02]  /*14550*/  @P6 STG.E.U16 desc[UR6][R84.64], R82 ;  /* 0x0000005254006986 */ /* 0x0001e4000c101506 */
[----:B------:R-:W-:Y:S01]  /*14560*/  IMAD.WIDE R76, R229, 0x2, R242 ;  /* 0x00000002e54c7825 */ /* 0x000fe200078e02f2 */
[----:B------:R-:W-:Y:S01]  /*14570*/  ISETP.GE.AND P3, PT, R88, UR4, PT ;  /* 0x0000000458007c0c */ /* 0x000fe2000bf66270 */
[----:B------:R-:W-:Y:S01]  /*14580*/  ULDC UR4, c[0x0][0x248] ;  /* 0x0000920000047ab9 */ /* 0x000fe20000000800 */
[----:B------:R-:W-:Y:S01]  /*14590*/  ISETP.LT.AND P6, PT, R227, UR14, !P4 ;  /* 0x0000000ee3007c0c */ /* 0x000fe2000e7c1270 */
[----:B------:R1:W-:Y:S01]  /*145a0*/  @P2 STG.E.U16 desc[UR6][R72.64], R78 ;  /* 0x0000004e48002986 */ /* 0x0003e2000c101506 */
[----:B------:R-:W-:Y:S01]  /*145b0*/  VIADD R89, R229, UR4 ;  /* 0x00000004e5597c36 */ /* 0x000fe20008000000 */
[----:B--2---:R-:W-:Y:S01]  /*145c0*/  PRMT R74, R83, 0x7632, R74 ;  /* 0x00007632534a7816 */ /* 0x004fe2000000004a */
[----:B------:R-:W-:Y:S01]  /*145d0*/  ULDC UR12, c[0x0][0x228] ;  /* 0x00008a00000c7ab9 */ /* 0x000fe20000000800 */
[----:B------:R2:W-:Y:S01]  /*145e0*/  @P0 STG.E.U16 desc[UR6][R76.64], R0 ;  /* 0x000000004c000986 */ /* 0x0005e2000c101506 */
[----:B------:R-:W-:Y:S01]  /*145f0*/  ISETP.LT.AND P0, PT, R223, UR8, !P4 ;  /* 0x00000008df007c0c */ /* 0x000fe2000e701270 */
[C---:B------:R-:W-:Y:S01]  /*14600*/  IMAD.WIDE R80, R89.reuse, 0x2, R2 ;  /* 0x0000000259507825 */ /* 0x040fe200078e0202 */
[----:B------:R-:W-:Y:S01]  /*14610*/  ISETP.LT.AND P4, PT, R252, UR10, !P4 ;  /* 0x0000000afc007c0c */ /* 0x000fe2000e781270 */
[----:B------:R-:W-:Y:S01]  /*14620*/  ULDC UR4, c[0x0][0x22c] ;  /* 0x00008b0000047ab9 */ /* 0x000fe20000000800 */
[----:B------:R-:W-:Y:S01]  /*14630*/  ULDC UR14, c[0x0][0x228] ;  /* 0x00008a00000e7ab9 */ /* 0x000fe20000000800 */
[C---:B0-----:R-:W-:Y:S01]  /*14640*/  IMAD.WIDE R84, R89.reuse, 0x2, R236 ;  /* 0x0000000259547825 */ /* 0x041fe200078e02ec */
[----:B------:R-:W-:Y:S03]  /*14650*/  @P5 STG.E.U16 desc[UR6][R80.64], R83 ;  /* 0x0000005350005986 */ /* 0x000fe6000c101506 */
[----:B------:R-:W-:Y:S01]  /*14660*/  VIADD R82, R238, 0x18 ;  /* 0x00000018ee527836 */ /* 0x000fe20000000000 */
[----:B------:R0:W-:Y:S01]  /*14670*/  @P6 STG.E.U16 desc[UR6][R84.64], R74 ;  /* 0x0000004a54006986 */ /* 0x0001e2000c101506 */
[----:B-1----:R-:W-:Y:S01]  /*14680*/  IMAD.WIDE R72, R89, 0x2, R240 ;  /* 0x0000000259487825 */ /* 0x002fe200078e02f0 */
[----:B------:R-:W-:Y:S01]  /*14690*/  ISETP.LT.AND P5, PT, R239, UR12, !P3 ;  /* 0x0000000cef007c0c */ /* 0x000fe2000dfa1270 */
[----:B------:R-:W-:Y:S01]  /*146a0*/  ULDC UR8, c[0x0][0x228] ;  /* 0x00008a0000087ab9 */ /* 0x000fe20000000800 */
[----:B--2---:R-:W-:Y:S01]  /*146b0*/  PRMT R0, R87, 0x7632, R0 ;  /* 0x0000763257007816 */ /* 0x004fe20000000000 */
[----:B------:R-:W-:Y:S01]  /*146c0*/  IMAD.WIDE R76, R89, 0x2, R242 ;  /* 0x00000002594c7825 */ /* 0x000fe200078e02f2 */
[----:B------:R-:W-:Y:S01]  /*146d0*/  ISETP.GE.AND P2, PT, R82, UR4, PT ;  /* 0x0000000452007c0c */ /* 0x000fe2000bf46270 */
[----:B------:R-:W-:Y:S01]  /*146e0*/  ULDC UR4, c[0x0][0x248] ;  /* 0x0000920000047ab9 */ /* 0x000fe20000000800 */
[----:B------:R-:W-:Y:S01]  /*146f0*/  ISETP.LT.AND P6, PT, R227, UR14, !P3 ;  /* 0x0000000ee3007c0c */ /* 0x000fe2000dfc1270 */
[----:B------:R-:W-:Y:S01]  /*14700*/  VIADD R91, R89, UR4 ;  /* 0x00000004595b7c36 */ /* 0x000fe20008000000 */
[----:B------:R1:W-:Y:S01]  /*14710*/  @P0 STG.E.U16 desc[UR6][R72.64], R87 ;  /* 0x0000005748000986 */ /* 0x0003e2000c101506 */
[----:B------:R-:W-:Y:S01]  /*14720*/  ULDC UR10, c[0x0][0x228] ;  /* 0x00008a00000a7ab9 */ /* 0x000fe20000000800 */
[----:B0-----:R-:W-:Y:S01]  /*14730*/  PRMT R74, R75, 0x7632, R74 ;  /* 0x000076324b4a7816 */ /* 0x001fe2000000004a */
[----:B------:R-:W-:Y:S01]  /*14740*/  VIADD R78, R238, 0x19 ;  /* 0x00000019ee4e7836 */ /* 0x000fe20000000000 */
[----:B------:R0:W-:Y:S01]  /*14750*/  @P4 STG.E.U16 desc[UR6][R76.64], R0 ;  /* 0x000000004c004986 */ /* 0x0001e2000c101506 */
[----:B------:R-:W-:Y:S01]  /*14760*/  ISETP.LT.AND P4, PT, R223, UR8, !P3 ;  /* 0x00000008df007c0c */ /* 0x000fe2000df81270 */
[C---:B------:R-:W-:Y:S01]  /*14770*/  IMAD.WIDE R80, R91.reuse, 0x2, R2 ;  /* 0x000000025b507825 */ /* 0x040fe200078e0202 */
[----:B------:R-:W-:Y:S01]  /*14780*/  ISETP.LT.AND P3, PT, R252, UR10, !P3 ;  /* 0x0000000afc007c0c */ /* 0x000fe2000df61270 */
[----:B------:R-:W-:Y:S01]  /*14790*/  ULDC UR12, c[0x0][0x228] ;  /* 0x00008a00000c7ab9 */ /* 0x000fe20000000800 */
[----:B------:R-:W-:Y:S01]  /*147a0*/  ULDC UR4, c[0x0][0x22c] ;  /* 0x00008b0000047ab9 */ /* 0x000fe20000000800 */
[C---:B------:R-:W-:Y:S01]  /*147b0*/  IMAD.WIDE R82, R91.reuse, 0x2, R236 ;  /* 0x000000025b527825 */ /* 0x040fe200078e02ec */
[----:B------:R-:W-:Y:S01]  /*147c0*/  @P5 STG.E.U16 desc[UR6][R80.64], R75 ;  /* 0x0000004b50005986 */ /* 0x000fe2000c101506 */
[----:B------:R-:W-:Y:S01]  /*147d0*/  ULDC UR14, c[0x0][0x228] ;  /* 0x00008a00000e7ab9 */ /* 0x000fe20000000800 */
[----:B------:R-:W-:Y:S01]  /*147e0*/  ULDC UR8, c[0x0][0x228] ;  /* 0x00008a0000087ab9 */ /* 0x000fe20000000800 */
[----:B-1----:R-:W-:Y:S01]  /*147f0*/  IMAD.WIDE R72, R91, 0x2, R240 ;  /* 0x000000025b487825 */ /* 0x002fe200078e02f0 */
[----:B------:R1:W-:Y:S01]  /*14800*/  @P6 STG.E.U16 desc[UR6][R82.64], R74 ;  /* 0x0000004a52006986 */ /* 0x0003e2000c101506 */
[----:B0-----:R-:W-:Y:S01]  /*14810*/  PRMT R0, R79, 0x7632, R0 ;  /* 0x000076324f007816 */ /* 0x001fe20000000000 */
[----:B------:R-:W-:Y:S01]  /*14820*/  ULDC UR10, c[0x0][0x228] ;  /* 0x00008a00000a7ab9 */ /* 0x000fe20000000800 */
[----:B------:R-:W-:Y:S01]  /*14830*/  ISETP.LT.AND P5, PT, R239, UR12, !P2 ;  /* 0x0000000cef007c0c */ /* 0x000fe2000d7a1270 */
[----:B------:R0:W-:Y:S01]  /*14840*/  @P4 STG.E.U16 desc[UR6][R72.64], R79 ;  /* 0x0000004f48004986 */ /* 0x0001e2000c101506 */
[----:B------:R-:W-:Y:S01]  /*14850*/  ISETP.GE.AND P0, PT, R78, UR4, PT ;  /* 0x000000044e007c0c */ /* 0x000fe2000bf06270 */
[----:B------:R-:W-:Y:S01]  /*14860*/  ULDC UR4, c[0x0][0x248] ;  /* 0x0000920000047ab9 */ /* 0x000fe20000000800 */
[----:B------:R-:W-:Y:S01]  /*14870*/  ISETP.LT.AND P6, PT, R227, UR14, !P2 ;  /* 0x0000000ee3007c0c */ /* 0x000fe2000d7c1270 */
[C---:B-1----:R-:W-:Y:S01]  /*14880*/  IMAD.WIDE R74, R91.reuse, 0x2, R242 ;  /* 0x000000025b4a7825 */ /* 0x042fe200078e02f2 */
        /* <DEDUP_REMOVED lines=15> */
[C---:B0-----:R-:W-:Y:S01]  /*14980*/  IMAD.WIDE R72, R85.reuse, 0x2, R240 ;  /* 0x0000000255487825 */ /* 0x041fe200078e02f0 */
[----:B-1----:R-:W-:Y:S01]  /*14990*/  PRMT R0, R36, 0x7632, R0 ;  /* 0x0000763224007816 */ /* 0x002fe20000000000 */
        /* <DEDUP_REMOVED lines=11> */
[----:B------:R-:W-:Y:S01]  /*14a50*/  IMAD.WIDE R76, R83, 0x2, R2 ;  /* 0x00000002534c7825 */ /* 0x000fe200078e0202 */
[----:B------:R-:W-:Y:S01]  /*14a60*/  ISETP.LT.AND P0, PT, R252, UR10, !P0 ;  /* 0x0000000afc007c0c */ /* 0x000fe2000c701270 */
[----:B------:R-:W-:Y:S01]  /*14a70*/  ULDC UR4, c[0x0][0x22c] ;  /* 0x00008b0000047ab9 */ /* 0x000fe20000000800 */
[----:B------:R-:W-:Y:S01]  /*14a80*/  ULDC UR14, c[0x0][0x228] ;  /* 0x00008a00000e7ab9 */ /* 0x000fe20000000800 */
[----:B0-----:R-:W-:-:S02]  /*14a90*/  VIADD R80, R238, 0x1b ;  /* 0x0000001bee507836 */ /* 0x001fc40000000000 */
[----:B------:R-:W-:Y:S01]  /*14aa0*/  IMAD.WIDE R78, R83, 0x2, R236 ;  /* 0x00000002534e7825 */ /* 0x000fe200078e02ec */
[----:B------:R0:W-:Y:S01]  /*14ab0*/  @P5 STG.E.U16 desc[UR6][R76.64], R24 ;  /* 0x000000184c005986 */ /* 0x0001e2000c101506 */
[----:B------:R-:W-:Y:S01]  /*14ac0*/  ISETP.LT.AND P5, PT, R239, UR12, !P4 ;  /* 0x0000000cef007c0c */ /* 0x000fe2000e7a1270 */
[----:B------:R-:W-:Y:S01]  /*14ad0*/  ULDC UR8, c[0x0][0x228] ;  /* 0x00008a0000087ab9 */ /* 0x000fe20000000800 */
[C---:B-1----:R-:W-:Y:S01]  /*14ae0*/  IMAD.WIDE R72, R83.reuse, 0x2, R240 ;  /* 0x0000000253487825 */ /* 0x042fe200078e02f0 */
[----:B--2---:R-:W-:Y:S01]  /*14af0*/  PRMT R0, R28, 0x7632, R0 ;  /* 0x000076321c007816 */ /* 0x004fe20000000000 */
[----:B------:R1:W-:Y:S01]  /*14b00*/  @P6 STG.E.U16 desc[UR6][R78.64], R32 ;  /* 0x000000204e006986 */ /* 0x0003e2000c101506 */
[----:B------:R-:W-:Y:S01]  /*14b10*/  ISETP.GE.AND P3, PT, R80, UR4, PT ;  /* 0x0000000450007c0c */ /* 0x000fe2000bf66270 */
[----:B------:R-:W-:Y:S01]  /*14b20*/  IMAD.WIDE R74, R83, 0x2, R242 ;  /* 0x00000002534a7825 */ /* 0x000fe200078e02f2 */
[----:B------:R-:W-:Y:S01]  /*14b30*/  ULDC UR4, c[0x0][0x248] ;  /* 0x0000920000047ab9 */ /* 0x000fe20000000800 */
[----:B------:R-:W-:Y:S01]  /*14b40*/  ISETP.LT.AND P6, PT, R227, UR14, !P4 ;  /* 0x0000000ee3007c0c */ /* 0x000fe2000e7c1270 */
[----:B------:R2:W-:Y:S01]  /*14b50*/  @P2 STG.E.U16 desc[UR6][R72.64], R28 ;  /* 0x0000001c48002986 */ /* 0x0005e2000c101506 */
[----:B------:R-:W-:Y:S01]  /*14b60*/  VIADD R81, R83, UR4 ;  /* 0x0000000453517c36 */ /* 0x000fe20008000000 */
[----:B------:R-:W-:Y:S01]  /*14b70*/  ULDC UR10, c[0x0][0x228] ;  /* 0x00008a00000a7ab9 */ /* 0x000fe20000000800 */
[----:B0-----:R-:W-:Y:S01]  /*14b80*/  PRMT R24, R33, 0x7632, R24 ;  /* 0x0000763221187816 */ /* 0x001fe20000000018 */
[----:B------:R-:W-:Y:S01]  /*14b90*/  @P0 STG.E.U16 desc[UR6][R74.64], R0 ;  /* 0x000000004a000986 */ /* 0x000fe2000c101506 */
[----:B------:R-:W-:Y:S01]  /*14ba0*/  ISETP.LT.AND P0, PT, R223, UR8, !P4 ;  /* 0x00000008df007c0c */ /* 0x000fe2000e701270 */
[C---:B------:R-:W-:Y:S01]  /*14bb0*/  IMAD.WIDE R76, R81.reuse, 0x2, R2 ;  /* 0x00000002514c7825 */ /* 0x040fe200078e0202 */
[----:B------:R-:W-:Y:S01]  /*14bc0*/  ISETP.LT.AND P4, PT, R252, UR10, !P4 ;  /* 0x0000000afc007c0c */ /* 0x000fe2000e781270 */
[----:B------:R-:W-:Y:S01]  /*14bd0*/  ULDC UR4, c[0x0][0x22c] ;  /* 0x00008b0000047ab9 */ /* 0x000fe20000000800 */
[----:B------:R-:W-:Y:S01]  /*14be0*/  ULDC UR12, c[0x0][0x228] ;  /* 0x00008a00000c7ab9 */ /* 0x000fe20000000800 */
[----:B-1----:R-:W-:Y:S01]  /*14bf0*/  VIADD R32, R238, 0x1c ;  /* 0x0000001cee207836 */ /* 0x002fe20000000000 */
[----:B------:R-:W-:Y:S01]  /*14c00*/  ULDC UR14, c[0x0][0x228] ;  /* 0x00008a00000e7ab9 */ /* 0x000fe20000000800 */
[----:B------:R-:W-:Y:S01]  /*14c10*/  IMAD.WIDE R78, R81, 0x2, R236 ;  /* 0x00000002514e7825 */ /* 0x000fe200078e02ec */
[----:B------:R0:W-:Y:S01]  /*14c20*/  @P5 STG.E.U16 desc[UR6][R76.64], R33 ;  /* 0x000000214c005986 */ /* 0x0001e2000c101506 */
[----:B------:R-:W-:Y:S01]  /*14c30*/  PRMT R36, R37, 0x7632, R36 ;  /* 0x0000763225247816 */ /* 0x000fe20000000024 */
[----:B------:R-:W-:Y:S01]  /*14c40*/  ULDC UR8, c[0x0][0x228] ;  /* 0x00008a0000087ab9 */ /* 0x000fe20000000800 */
[----:B------:R-:W-:Y:S01]  /*14c50*/  ISETP.GE.AND P2, PT, R32, UR4, PT ;  /* 0x0000000420007c0c */ /* 0x000fe2000bf46270 */
[----:B------:R1:W-:Y:S01]  /*14c60*/  @P6 STG.E.U16 desc[UR6][R78.64], R24 ;  /* 0x000000184e006986 */ /* 0x0003e2000c101506 */
[----:B------:R-:W-:Y:S01]  /*14c70*/  ISETP.LT.AND P5, PT, R239, UR12, !P3 ;  /* 0x0000000cef007c0c */ /* 0x000fe2000dfa1270 */
[----:B--2---:R-:W-:Y:S01]  /*14c80*/  IMAD.WIDE R72, R81, 0x2, R242 ;  /* 0x0000000251487825 */ /* 0x004fe200078e02f2 */
[----:B------:R-:W-:Y:S01]  /*14c90*/  ISETP.LT.AND P6, PT, R227, UR14, !P3 ;  /* 0x0000000ee3007c0c */ /* 0x000fe2000dfc1270 */
[----:B------:R-:W-:Y:S01]  /*14ca0*/  ULDC UR4, c[0x0][0x248] ;  /* 0x0000920000047ab9 */ /* 0x000fe20000000800 */
[----:B------:R-:W-:Y:S01]  /*14cb0*/  ULDC UR10, c[0x0][0x228] ;  /* 0x00008a00000a7ab9 */ /* 0x000fe20000000800 */
[----:B0-----:R-:W-:Y:S01]  /*14cc0*/  IMAD.WIDE R32, R81, 0x2, R240 ;  /* 0x0000000251207825 */ /* 0x001fe200078e02f0 */
[----:B------:R-:W-:Y:S01]  /*14cd0*/  PRMT R0, R25, 0x7632, R0 ;  /* 0x0000763219007816 */ /* 0x000fe20000000000 */
[----:B------:R-:W-:Y:S01]  /*14ce0*/  ULDC UR12, c[0x0][0x228] ;  /* 0x00008a00000c7ab9 */ /* 0x000fe20000000800 */
[----:B------:R-:W-:Y:S01]  /*14cf0*/  ULDC UR14, c[0x0][0x228] ;  /* 0x00008a00000e7ab9 */ /* 0x000fe20000000800 */
[----:B------:R-:W-:Y:S01]  /*14d00*/  VIADD R83, R81, UR4 ;  /* 0x0000000451537c36 */ /* 0x000fe20008000000 */
[----:B------:R0:W-:Y:S01]  /*14d10*/  @P0 STG.E.U16 desc[UR6][R32.64], R37 ;  /* 0x0000002520000986 */ /* 0x0001e2000c101506 */
[----:B-1----:R-:W-:Y:S01]  /*14d20*/  VIADD R24, R238, 0x1d ;  /* 0x0000001dee187836 */ /* 0x002fe20000000000 */
[----:B------:R-:W-:-:S02]  /*14d30*/  ULDC UR4, c[0x0][0x22c] ;  /* 0x00008b0000047ab9 */ /* 0x000fc40000000800 */
[----:B------:R-:W-:Y:S01]  /*14d40*/  @P4 STG.E.U16 desc[UR6][R72.64], R36 ;  /* 0x0000002448004986 */ /* 0x000fe2000c101506 */
[----:B------:R-:W-:Y:S01]  /*14d50*/  ISETP.LT.AND P4, PT, R223, UR8, !P3 ;  /* 0x00000008df007c0c */ /* 0x000fe2000df81270 */
[C---:B------:R-:W-:Y:S01]  /*14d60*/  IMAD.WIDE R74, R83.reuse, 0x2, R2 ;  /* 0x00000002534a7825 */ /* 0x040fe200078e0202 */
[----:B------:R-:W-:Y:S01]  /*14d70*/  ISETP.LT.AND P3, PT, R252, UR10, !P3 ;  /* 0x0000000afc007c0c */ /* 0x000fe2000df61270 */
[----:B------:R-:W-:Y:S02]  /*14d80*/  ULDC UR8, c[0x0][0x228] ;  /* 0x00008a0000087ab9 */ /* 0x000fe40000000800 */
[----:B------:R-:W-:Y:S01]  /*14d90*/  IMAD.WIDE R76, R83, 0x2, R236 ;  /* 0x00000002534c7825 */ /* 0x000fe200078e02ec */
[----:B------:R-:W-:Y:S01]  /*14da0*/  ISETP.GE.AND P0, PT, R24, UR4, PT ;  /* 0x0000000418007c0c */ /* 0x000fe2000bf06270 */
[----:B------:R1:W-:Y:S01]  /*14db0*/  @P5 STG.E.U16 desc[UR6][R74.64], R25 ;  /* 0x000000194a005986 */ /* 0x0003e2000c101506 */
[----:B------:R-:W-:Y:S01]  /*14dc0*/  ISETP.LT.AND P5, PT, R239, UR12, !P2 ;  /* 0x0000000cef007c0c */ /* 0x000fe2000d7a1270 */
[----:B0-----:R-:W-:Y:S01]  /*14dd0*/  IMAD.WIDE R32, R83, 0x2, R242 ;  /* 0x0000000253207825 */ /* 0x001fe200078e02f2 */
[----:B------:R-:W-:Y:S01]  /*14de0*/  ULDC UR4, c[0x0][0x248] ;  /* 0x0000920000047ab9 */ /* 0x000fe20000000800 */
[----:B------:R0:W-:Y:S01]  /*14df0*/  @P6 STG.E.U16 desc[UR6][R76.64], R0 ;  /* 0x000000004c006986 */ /* 0x0001e2000c101506 */
[----:B------:R-:W-:Y:S01]  /*14e00*/  ISETP.LT.AND P6, PT, R227, UR14, !P2 ;  /* 0x0000000ee3007c0c */ /* 0x000fe2000d7c1270 */
[----:B------:R-:W-:Y:S01]  /*14e10*/  ULDC UR10, c[0x0][0x228] ;  /* 0x00008a00000a7ab9 */ /* 0x000fe20000000800 */
[----:B------:R-:W-:Y:S01]  /*14e20*/  PRMT R28, R34, 0x7632, R28 ;  /* 0x00007632221c7816 */ /* 0x000fe2000000001c */
[----:B------:R-:W-:Y:S01]  /*14e30*/  ULDC UR12, c[0x0][0x228] ;  /* 0x00008a00000c7ab9 */ /* 0x000fe20000000800 */
[----:B------:R-:W-:Y:S01]  /*14e40*/  ULDC UR14, c[0x0][0x228] ;  /* 0x00008a00000e7ab9 */ /* 0x000fe20000000800 */
[----:B-1----:R-:W-:Y:S01]  /*14e50*/  IMAD.WIDE R24, R83, 0x2, R240 ;  /* 0x0000000253187825 */ /* 0x002fe200078e02f0 */
[----:B0-----:R-:W-:-:S03]  /*14e60*/  PRMT R0, R29, 0x7632, R0 ;  /* 0x000076321d007816 */ /* 0x001fc60000000000 */
        /* <DEDUP_REMOVED lines=85> */
[----:B------:R-:W-:Y:S01]  /*153c0*/  @P4 STG.E.U16 desc[UR6][R24.64], R31 ;  /* 0x0000001f18004986 */ /* 0x000fe2000c101506 */
[----:B------:R-:W-:Y:S01]  /*153d0*/  ISETP.GE.AND P0, PT, R30, UR4, PT ;  /* 0x000000041e007c0c */ /* 0x000fe2000bf06270 */
[----:B------:R-:W-:Y:S01]  /*153e0*/  ULDC UR4, c[0x0][0x248] ;  /* 0x0000920000047ab9 */ /* 0x000fe20000000800 */
[----:B------:R-:W-:Y:S01]  /*153f0*/  ISETP.LT.AND P6, PT, R227, UR14, !P2 ;  /* 0x0000000ee3007c0c */ /* 0x000fe2000d7c1270 */
[----:B-1----:R-:W-:Y:S01]  /*15400*/  IMAD.WIDE R26, R75, 0x2, R242 ;  /* 0x000000024b1a7825 */ /* 0x002fe200078e02f2 */
[----:B------:R-:W-:Y:S01]  /*15410*/  PRMT R30, R68, 0x7632, R30 ;  /* 0x00007632441e7816 */ /* 0x000fe2000000001e */
[----:B------:R-:W-:Y:S01]  /*15420*/  ULDC UR12, c[0x0][0x228] ;  /* 0x00008a00000c7ab9 */ /* 0x000fe20000000800 */
[----:B------:R-:W-:-:S02]  /*15430*/  ULDC UR14, c[0x0][0x228] ;  /* 0x00008a00000e7ab9 */ /* 0x000fc40000000800 */
[----:B------:R0:W-:Y:S01]  /*15440*/  @P3 STG.E.U16 desc[UR6][R26.64], R0 ;  /* 0x000000001a003986 */ /* 0x0001e2000c101506 */
[----:B------:R-:W-:Y:S01]  /*15450*/  ISETP.LT.AND P3, PT, R223, UR8, !P2 ;  /* 0x00000008df007c0c */ /* 0x000fe2000d761270 */
[----:B------:R-:W-:Y:S01]  /*15460*/  VIADD R37, R75, UR4 ;  /* 0x000000044b257c36 */ /* 0x000fe20008000000 */
[----:B------:R-:W-:Y:S01]  /*15470*/  ISETP.LT.AND P2, PT, R252, UR10, !P2 ;  /* 0x0000000afc007c0c */ /* 0x000fe2000d741270 */
[----:B------:R-:W-:Y:S01]  /*15480*/  VIADD R34, R238, 0x22 ;  /* 0x00000022ee227836 */ /* 0x000fe20000000000 */
[----:B------:R-:W-:Y:S01]  /*15490*/  ULDC UR4, c[0x0][0x22c] ;  /* 0x00008b0000047ab9 */ /* 0x000fe20000000800 */
[C---:B------:R-:W-:Y:S01]  /*154a0*/  IMAD.WIDE R28, R37.reuse, 0x2, R2 ;  /* 0x00000002251c7825 */ /* 0x040fe200078e0202 */
[----:B------:R-:W-:Y:S01]  /*154b0*/  ULDC UR8, c[0x0][0x228] ;  /* 0x00008a0000087ab9 */ /* 0x000fe20000000800 */
[----:B------:R-:W-:Y:S02]  /*154c0*/  ULDC UR10, c[0x0][0x228] ;  /* 0x00008a00000a7ab9 */ /* 0x000fe40000000800 */
[----:B------:R-:W-:Y:S01]  /*154d0*/  IMAD.WIDE R32, R37, 0x2, R236 ;  /* 0x0000000225207825 */ /* 0x000fe200078e02ec */
[----:B0-----:R-:W-:-:S03]  /*154e0*/  PRMT R0, R40, 0x7632, R0 ;  /* 0x0000763228007816 */ /* 0x001fc60000000000 */
[C---:B------:R-:W-:Y:S01]  /*154f0*/  IMAD.WIDE R24, R37.reuse, 0x2, R240 ;  /* 0x0000000225187825 */ /* 0x040fe200078e02f0 */
[----:B------:R-:W-:Y:S03]  /*15500*/  @P5 STG.E.U16 desc[UR6][R28.64], R68 ;  /* 0x000000441c005986 */ /* 0x000fe6000c101506 */
[----:B------:R-:W-:Y:S01]  /*15510*/  IMAD.WIDE R26, R37, 0x2, R242 ;  /* 0x00000002251a7825 */ /* 0x000fe200078e02f2 */
[----:B------:R0:W-:Y:S01]  /*15520*/  @P6 STG.E.U16 desc[UR6][R32.64], R30 ;  /* 0x0000001e20006986 */ /* 0x0001e2000c101506 */
[----:B------:R-:W-:Y:S01]  /*15530*/  ISETP.LT.AND P5, PT, R239, UR12, !P0 ;  /* 0x0000000cef007c0c */ /* 0x000fe2000c7a1270 */
[----:B------:R-:W-:Y:S01]  /*15540*/  ULDC UR12, c[0x0][0x228] ;  /* 0x00008a00000c7ab9 */ /* 0x000fe20000000800 */
[----:B------:R-:W-:Y:S01]  /*15550*/  ISETP.GE.AND P4, PT, R34, UR4, PT ;  /* 0x0000000422007c0c */ /* 0x000fe2000bf86270 */
[----:B------:R-:W-:Y:S01]  /*15560*/  @P3 STG.E.U16 desc[UR6][R24.64], R40 ;  /* 0x0000002818003986 */ /* 0x000fe2000c101506 */
[----:B------:R-:W-:Y:S01]  /*15570*/  ISETP.LT.AND P6, PT, R227, UR14, !P0 ;  /* 0x0000000ee3007c0c */ /* 0x000fe2000c7c1270 */
[----:B------:R-:W-:Y:S01]  /*15580*/  ULDC UR4, c[0x0][0x248] ;  /* 0x0000920000047ab9 */ /* 0x000fe20000000800 */
[----:B------:R-:W-:Y:S01]  /*15590*/  ULDC UR14, c[0x0][0x228] ;  /* 0x00008a00000e7ab9 */ /* 0x000fe20000000800 */
[----:B------:R1:W-:Y:S01]  /*155a0*/  @P2 STG.E.U16 desc[UR6][R26.64], R0 ;  /* 0x000000001a002986 */ /* 0x0003e2000c101506 */
[----:B------:R-:W-:Y:S01]  /*155b0*/  ISETP.LT.AND P2, PT, R223, UR8, !P0 ;  /* 0x00000008df007c0c */ /* 0x000fe2000c741270 */
[----:B------:R-:W-:Y:S01]  /*155c0*/  VIADD R35, R37, UR4 ;  /* 0x0000000425237c36 */ /* 0x000fe20008000000 */
[----:B------:R-:W-:Y:S01]  /*155d0*/  ISETP.LT.AND P0, PT, R252, UR10, !P0 ;  /* 0x0000000afc007c0c */ /* 0x000fe2000c701270 */
[----:B0-----:R-:W-:Y:S01]  /*155e0*/  VIADD R33, R238, 0x23 ;  /* 0x00000023ee217836 */ /* 0x001fe20000000000 */
[----:B------:R-:W-:Y:S01]  /*155f0*/  PRMT R32, R64, 0x7632, R32 ;  /* 0x0000763240207816 */ /* 0x000fe20000000020 */
[C---:B------:R-:W-:Y:S01]  /*15600*/  IMAD.WIDE R28, R35.reuse, 0x2, R2 ;  /* 0x00000002231c7825 */ /* 0x040fe200078e0202 */
[----:B------:R-:W-:Y:S01]  /*15610*/  ULDC UR4, c[0x0][0x22c] ;  /* 0x00008b0000047ab9 */ /* 0x000fe20000000800 */
[----:B------:R-:W-:Y:S01]  /*15620*/  ULDC UR8, c[0x0][0x228] ;  /* 0x00008a0000087ab9 */ /* 0x000fe20000000800 */
[----:B------:R-:W-:Y:S01]  /*15630*/  ULDC UR10, c[0x0][0x228] ;  /* 0x00008a00000a7ab9 */ /* 0x000fe20000000800 */
[----:B------:R-:W-:Y:S01]  /*15640*/  IMAD.WIDE R30, R35, 0x2, R236 ;  /* 0x00000002231e7825 */ /* 0x000fe200078e02ec */
[----:B-1----:R-:W-:-:S03]  /*15650*/  PRMT R0, R60, 0x7632, R0 ;  /* 0x000076323c007816 */ /* 0x002fc60000000000 */
        /* <DEDUP_REMOVED lines=10> */
[----:B------:R-:W-:Y:S01]  /*15700*/  VIADD R34, R238, 0x24 ;  /* 0x00000024ee227836 */ /* 0x000fe20000000000 */
[----:B------:R1:W-:Y:S01]  /*15710*/  @P0 STG.E.U16 desc[UR6][R26.64], R0 ;  /* 0x000000001a000986 */ /* 0x0003e2000c101506 */
[----:B------:R-:W-:Y:S01]  /*15720*/  ISETP.LT.AND P0, PT, R223, UR8, !P4 ;  /* 0x00000008df007c0c */ /* 0x000fe2000e701270 */
[----:B------:R-:W-:Y:S01]  /*15730*/  VIADD R33, R35, UR4 ;  /* 0x0000000423217c36 */ /* 0x000fe20008000000 */
[----:B------:R-:W-:Y:S01]  /*15740*/  ISETP.LT.AND P4, PT, R252, UR10, !P4 ;  /* 0x0000000afc007c0c */ /* 0x000fe2000e781270 */
[----:B------:R-:W-:Y:S01]  /*15750*/  ULDC UR4, c[0x0][0x22c] ;  /* 0x00008b0000047ab9 */ /* 0x000fe20000000800 */
[----:B0-----:R-:W-:Y:S01]  /*15760*/  PRMT R32, R69, 0x7632, R32 ;  /* 0x0000763245207816 */ /* 0x001fe20000000020 */
        /* <DEDUP_REMOVED lines=276> */
[----:B------:R-:W-:Y:S01]  /*168b0*/  IMAD.WIDE R28, R33, 0x2, R2 ;  /* 0x00000002211c7825 */ /* 0x000fe200078e0202 */
[----:B------:R-:W-:Y:S01]  /*168c0*/  ULDC UR14, c[0x0][0x228] ;  /* 0x00008a00000e7ab9 */ /* 0x000fe20000000800 */
[----:B------:R-:W-:-:S02]  /*168d0*/  ULDC UR8, c[0x0][0x228] ;  /* 0x00008a0000087ab9 */ /* 0x000fc40000000800 */
        /* <DEDUP_REMOVED lines=10> */
[----:B------:R-:W-:Y:S01]  /*16980*/  ULDC UR4, c[0x0][0x248] ;  /* 0x0000920000047ab9 */ /* 0x000fe20000000800 */
[----:B------:R-:W-:Y:S01]  /*16990*/  ISETP.LT.AND P6, PT, R227, UR14, !P3 ;  /* 0x0000000ee3007c0c */ /* 0x000fe2000dfc1270 */
[----:B------:R-:W-:Y:S01]  /*169a0*/  ULDC UR12, c[0x0][0x228] ;  /* 0x00008a00000c7ab9 */ /* 0x000fe20000000800 */
[----:B------:R1:W-:Y:S01]  /*169b0*/  @P4 STG.E.U16 desc[UR6][R26.64], R0 ;  /* 0x000000001a004986 */ /* 0x0003e2000c101506 */
[----:B------:R-:W-:Y:S01]  /*169c0*/  ISETP.LT.AND P4, PT, R223, UR8, !P3 ;  /* 0x00000008df007c0c */ /* 0x000fe2000df81270 */
[----:B------:R-:W-:Y:S01]  /*169d0*/  VIADD R35, R33, UR4 ;  /* 0x0000000421237c36 */ /* 0x000fe20008000000 */
[----:B------:R-:W-:Y:S01]  /*169e0*/  ISETP.LT.AND P3, PT, R252, UR10, !P3 ;  /* 0x0000000afc007c0c */ /* 0x000fe2000df61270 */
[----:B------:R-:W-:Y:S01]  /*169f0*/  VIADD R34, R238, 0x31 ;  /* 0x00000031ee227836 */ /* 0x000fe20000000000 */
[----:B0-----:R-:W-:Y:S01]  /*16a00*/  PRMT R32, R51, 0x7632, R32 ;  /* 0x0000763233207816 */ /* 0x001fe20000000020 */
[C---:B------:R-:W-:Y:S01]  /*16a10*/  IMAD.WIDE R28, R35.reuse, 0x2, R2 ;  /* 0x00000002231c7825 */ /* 0x040fe200078e0202 */
[----:B------:R-:W-:Y:S01]  /*16a20*/  ULDC UR4, c[0x0][0x22c] ;  /* 0x00008b0000047ab9 */ /* 0x000fe20000000800 */
[----:B------:R-:W-:Y:S01]  /*16a30*/  ULDC UR14, c[0x0][0x228] ;  /* 0x00008a00000e7ab9 */ /* 0x000fe20000000800 */
[----:B------:R-:W-:Y:S01]  /*16a40*/  ULDC UR8, c[0x0][0x228] ;  /* 0x00008a0000087ab9 */ /* 0x000fe20000000800 */
[----:B------:R-:W-:Y:S01]  /*16a50*/  IMAD.WIDE R30, R35, 0x2, R236 ;  /* 0x00000002231e7825 */ /* 0x000fe200078e02ec */
[----:B------:R0:W-:Y:S01]  /*16a60*/  @P5 STG.E.U16 desc[UR6][R28.64], R51 ;  /* 0x000000331c005986 */ /* 0x0001e2000c101506 */
[----:B-1----:R-:W-:Y:S01]  /*16a70*/  PRMT R0, R55, 0x7632, R0 ;  /* 0x0000763237007816 */ /* 0x002fe20000000000 */
[----:B------:R-:W-:Y:S01]  /*16a80*/  ULDC UR10, c[0x0][0x228] ;  /* 0x00008a00000a7ab9 */ /* 0x000fe20000000800 */
[----:B------:R-:W-:Y:S01]  /*16a90*/  IMAD.WIDE R24, R35, 0x2, R240 ;  /* 0x0000000223187825 */ /* 0x000fe200078e02f0 */
[----:B------:R-:W-:-:S03]  /*16aa0*/  ISETP.LT.AND P5, PT, R239, UR12, !P2 ;  /* 0x0000000cef007c0c */ /* 0x000fc6000d7a1270 */
[----:B------:R-:W-:Y:S01]  /*16ab0*/  IMAD.WIDE R26, R35, 0x2, R242 ;  /* 0x00000002231a7825 */ /* 0x000fe200078e02f2 */
[----:B------:R-:W-:Y:S01]  /*16ac0*/  ISETP.GE.AND P0, PT, R34, UR4, PT ;  /* 0x0000000422007c0c */ /* 0x000fe2000bf06270 */
[----:B------:R1:W-:Y:S01]  /*16ad0*/  @P6 STG.E.U16 desc[UR6][R30.64], R32 ;  /* 0x000000201e006986 */ /* 0x0003e2000c101506 */
[----:B------:R-:W-:Y:S01]  /*16ae0*/  ULDC UR4, c[0x0][0x248] ;  /* 0x0000920000047ab9 */ /* 0x000fe20000000800 */
[----:B------:R-:W-:Y:S01]  /*16af0*/  ISETP.LT.AND P6, PT, R227, UR14, !P2 ;  /* 0x0000000ee3007c0c */ /* 0x000fe2000d7c1270 */
[----:B------:R-:W-:Y:S01]  /*16b00*/  ULDC UR12, c[0x0][0x228] ;  /* 0x00008a00000c7ab9 */ /* 0x000fe20000000800 */
[----:B------:R2:W-:Y:S01]  /*16b10*/  @P4 STG.E.U16 desc[UR6][R24.64], R55 ;  /* 0x0000003718004986 */ /* 0x0005e2000c101506 */
[----:B------:R-:W-:Y:S01]  /*16b20*/  VIADD R33, R35, UR4 ;  /* 0x0000000423217c36 */ /* 0x000fe20008000000 */
[----:B------:R-:W-:Y:S01]  /*16b30*/  ULDC UR4, c[0x0][0x22c] ;  /* 0x00008b0000047ab9 */ /* 0x000fe20000000800 */
[----:B------:R-:W-:Y:S01]  /*16b40*/  VIADD R34, R238, 0x32 ;  /* 0x00000032ee227836 */ /* 0x000fe20000000000 */
[----:B------:R3:W-:Y:S01]  /*16b50*/  @P3 STG.E.U16 desc[UR6][R26.64], R0 ;  /* 0x000000001a003986 */ /* 0x0007e2000c101506 */
[----:B------:R-:W-:Y:S01]  /*16b60*/  ISETP.LT.AND P3, PT, R223, UR8, !P2 ;  /* 0x00000008df007c0c */ /* 0x000fe2000d761270 */
[C---:B0-----:R-:W-:Y:S01]  /*16b70*/  IMAD.WIDE R28, R33.reuse, 0x2, R2 ;  /* 0x00000002211c7825 */ /* 0x041fe200078e0202 */
[----:B------:R-:W-:Y:S01]  /*16b80*/  ISETP.LT.AND P2, PT, R252, UR10, !P2 ;  /* 0x0000000afc007c0c */ /* 0x000fe2000d741270 */
[----:B------:R-:W-:Y:S01]  /*16b90*/  ULDC UR14, c[0x0][0x228] ;  /* 0x00008a00000e7ab9 */ /* 0x000fe20000000800 */
[----:B-1----:R-:W-:Y:S01]  /*16ba0*/  PRMT R32, R20, 0x7632, R32 ;  /* 0x0000763214207816 */ /* 0x002fe20000000020 */
[----:B------:R-:W-:Y:S01]  /*16bb0*/  IMAD.WIDE R30, R33, 0x2, R236 ;  /* 0x00000002211e7825 */ /* 0x000fe200078e02ec */
[----:B------:R0:W-:Y:S01]  /*16bc0*/  @P5 STG.E.U16 desc[UR6][R28.64], R20 ;  /* 0x000000141c005986 */ /* 0x0001e2000c101506 */
[----:B------:R-:W-:Y:S01]  /*16bd0*/  ISETP.LT.AND P5, PT, R239, UR12, !P0 ;  /* 0x0000000cef007c0c */ /* 0x000fe2000c7a1270 */
[----:B------:R-:W-:Y:S01]  /*16be0*/  ULDC UR8, c[0x0][0x228] ;  /* 0x00008a0000087ab9 */ /* 0x000fe20000000800 */
[----:B--2---:R-:W-:Y:S01]  /*16bf0*/  IMAD.WIDE R24, R33, 0x2, R240 ;  /* 0x0000000221187825 */ /* 0x004fe200078e02f0 */
[----:B---3--:R-:W-:-:S03]  /*16c00*/  PRMT R0, R12, 0x7632, R0 ;  /* 0x000076320c007816 */ /* 0x008fc60000000000 */
[----:B------:R-:W-:Y:S01]  /*16c10*/  IMAD.WIDE R26, R33, 0x2, R242 ;  /* 0x00000002211a7825 */ /* 0x000fe200078e02f2 */
[----:B------:R-:W-:Y:S01]  /*16c20*/  ISETP.GE.AND P4, PT, R34, UR4, PT ;  /* 0x0000000422007c0c */ /* 0x000fe2000bf86270 */
[----:B------:R1:W-:Y:S01]  /*16c30*/  @P6 STG.E.U16 desc[UR6][R30.64], R32 ;  /* 0x000000201e006986 */ /* 0x0003e2000c101506 */
[----:B------:R-:W-:Y:S01]  /*16c40*/  ULDC UR4, c[0x0][0x248] ;  /* 0x0000920000047ab9 */ /* 0x000fe20000000800 */
[----:B------:R-:W-:Y:S01]  /*16c50*/  ISETP.LT.AND P6, PT, R227, UR14, !P0 ;  /* 0x0000000ee3007c0c */ /* 0x000fe2000c7c1270 */
[----:B------:R-:W-:Y:S01]  /*16c60*/  VIADD R35, R33, UR4 ;  /* 0x0000000421237c36 */ /* 0x000fe20008000000 */
[----:B------:R2:W-:Y:S01]  /*16c70*/  @P3 STG.E.U16 desc[UR6][R24.64], R12 ;  /* 0x0000000c18003986 */ /* 0x0005e2000c101506 */
[----:B------:R-:W-:Y:S01]  /*16c80*/  ULDC UR10, c[0x0][0x228] ;  /* 0x00008a00000a7ab9 */ /* 0x000fe20000000800 */
[----:B0-----:R-:W-:Y:S01]  /*16c90*/  PRMT R20, R8, 0x7632, R20 ;  /* 0x0000763208147816 */ /* 0x001fe20000000014 */
[----:B------:R-:W-:Y:S01]  /*16ca0*/  ULDC UR12, c[0x0][0x228] ;  /* 0x00008a00000c7ab9 */ /* 0x000fe20000000800 */
[----:B------:R0:W-:Y:S01]  /*16cb0*/  @P2 STG.E.U16 desc[UR6][R26.64], R0 ;  /* 0x000000001a002986 */ /* 0x0001e2000c101506 */
[----:B------:R-:W-:Y:S01]  /*16cc0*/  ISETP.LT.AND P2, PT, R223, UR8, !P0 ;  /* 0x00000008df007c0c */ /* 0x000fe2000c741270 */
[----:B------:R-:W-:Y:S01]  /*16cd0*/  IMAD.WIDE R28, R35, 0x2, R2 ;  /* 0x00000002231c7825 */ /* 0x000fe200078e0202 */
[----:B------:R-:W-:Y:S01]  /*16ce0*/  ISETP.LT.AND P0, PT, R252, UR10, !P0 ;  /* 0x0000000afc007c0c */ /* 0x000fe2000c701270 */
[----:B------:R-:W-:Y:S01]  /*16cf0*/  ULDC UR4, c[0x0][0x22c] ;  /* 0x00008b0000047ab9 */ /* 0x000fe20000000800 */
[----:B------:R-:W-:Y:S01]  /*16d00*/  ULDC UR14, c[0x0][0x228] ;  /* 0x00008a00000e7ab9 */ /* 0x000fe20000000800 */
[----:B-1----:R-:W-:-:S02]  /*16d10*/  VIADD R32, R238, 0x33 ;  /* 0x00000033ee207836 */ /* 0x002fc40000000000 */
[----:B------:R-:W-:Y:S01]  /*16d20*/  IMAD.WIDE R30, R35, 0x2, R236 ;  /* 0x00000002231e7825 */ /* 0x000fe200078e02ec */
[----:B------:R1:W-:Y:S01]  /*16d30*/  @P5 STG.E.U16 desc[UR6][R28.64], R8 ;  /* 0x000000081c005986 */ /* 0x0003e2000c101506 */
[----:B------:R-:W-:Y:S01]  /*16d40*/  ISETP.LT.AND P5, PT, R239, UR12, !P4 ;  /* 0x0000000cef007c0c */ /* 0x000fe2000e7a1270 */
[----:B------:R-:W-:Y:S01]  /*16d50*/  ULDC UR8, c[0x0][0x228] ;  /* 0x00008a0000087ab9 */ /* 0x000fe20000000800 */
[C---:B--2---:R-:W-:Y:S01]  /*16d60*/  IMAD.WIDE R24, R35.reuse, 0x2, R240 ;  /* 0x0000000223187825 */ /* 0x044fe200078e02f0 */
[----:B0-----:R-:W-:Y:S01]  /*16d70*/  PRMT R0, R4, 0x7632, R0 ;  /* 0x0000763204007816 */ /* 0x001fe20000000000 */
        /* <DEDUP_REMOVED lines=8> */
[----:B------:R-:W-:Y:S01]  /*16e00*/  VIADD R12, R238, 0x34 ;  /* 0x00000034ee0c7836 */ /* 0x000fe20000000000 */
[----:B------:R-:W-:Y:S01]  /*16e10*/  @P0 STG.E.U16 desc[UR6][R26.64], R0 ;  /* 0x000000001a000986 */ /* 0x000fe2000c101506 */
[----:B------:R-:W-:Y:S01]  /*16e20*/  ISETP.LT.AND P0, PT, R223, UR8, !P4 ;  /* 0x00000008df007c0c */ /* 0x000fe2000e701270 */
[----:B-1----:R-:W-:Y:S01]  /*16e30*/  IMAD.WIDE R28, R33, 0x2, R2 ;  /* 0x00000002211c7825 */ /* 0x002fe200078e0202 */
[----:B------:R-:W-:Y:S01]  /*16e40*/  ISETP.LT.AND P4, PT, R252, UR10, !P4 ;  /* 0x0000000afc007c0c */ /* 0x000fe2000e781270 */
[----:B------:R-:W-:Y:S01]  /*16e50*/  ULDC UR4, c[0x0][0x22c] ;  /* 0x00008b0000047ab9 */ /* 0x000fe20000000800 */
[----:B------:R-:W-:Y:S01]  /*16e60*/  PRMT R8, R21, 0x7632, R8 ;  /* 0x0000763215087816 */ /* 0x000fe20000000008 */
[----:B0-----:R-:W-:Y:S01]  /*16e70*/  IMAD.WIDE R30, R33, 0x2, R236 ;  /* 0x00000002211e7825 */ /* 0x001fe200078e02ec */
[----:B------:R0:W-:Y:S01]  /*16e80*/  @P5 STG.E.U16 desc[UR6][R28.64], R21 ;  /* 0x000000151c005986 */ /* 0x0001e2000c101506 */
[----:B------:R-:W-:Y:S01]  /*16e90*/  ULDC UR12, c[0x0][0x228] ;  /* 0x00008a00000c7ab9 */ /* 0x000fe20000000800 */
[----:B------:R-:W-:Y:S01]  /*16ea0*/  ISETP.GE.AND P2, PT, R12, UR4, PT ;  /* 0x000000040c007c0c */ /* 0x000fe2000bf46270 */
[----:B------:R-:W-:Y:S01]  /*16eb0*/  ULDC UR14, c[0x0][0x228] ;  /* 0x00008a00000e7ab9 */ /* 0x000fe20000000800 */
[----:B------:R-:W-:Y:S01]  /*16ec0*/  @P6 STG.E.U16 desc[UR6][R30.64], R8 ;  /* 0x000000081e006986 */ /* 0x000fe2000c101506 */
[----:B------:R-:W-:Y:S01]  /*16ed0*/  ISETP.LT.AND P5, PT, R239, UR12, !P3 ;  /* 0x0000000cef007c0c */ /* 0x000fe2000dfa1270 */
[----:B--2---:R-:W-:Y:S01]  /*16ee0*/  IMAD.WIDE R24, R33, 0x2, R242 ;  /* 0x0000000221187825 */ /* 0x004fe200078e02f2 */
[----:B------:R-:W-:Y:S01]  /*16ef0*/  PRMT R12, R13, 0x7632, R12 ;  /* 0x000076320d0c7816 */ /* 0x000fe2000000000c */
[----:B------:R-:W-:Y:S01]  /*16f00*/  ULDC UR4, c[0x0][0x248] ;  /* 0x0000920000047ab9 */ /* 0x000fe20000000800 */
        /* <DEDUP_REMOVED lines=8> */
[----:B------:R-:W-:Y:S01]  /*16f90*/  @P0 STG.E.U16 desc[UR6][R20.64], R13 ;  /* 0x0000000d14000986 */ /* 0x000fe2000c101506 */
[----:B------:R-:W-:Y:S01]  /*16fa0*/  VIADD R4, R238, 0x35 ;  /* 0x00000035ee047836 */ /* 0x000fe20000000000 */
[----:B------:R-:W-:-:S02]  /*16fb0*/  ULDC UR4, c[0x0][0x22c] ;  /* 0x00008b0000047ab9 */ /* 0x000fc40000000800 */
[----:B------:R0:W-:Y:S01]  /*16fc0*/  @P4 STG.E.U16 desc[UR6][R24.64], R12 ;  /* 0x0000000c18004986 */ /* 0x0001e2000c101506 */
[----:B------:R-:W-:Y:S01]  /*16fd0*/  ISETP.LT.AND P4, PT, R223, UR8, !P3 ;  /* 0x00000008df007c0c */ /* 0x000fe2000df81270 */
[C---:B------:R-:W-:Y:S01]  /*16fe0*/  IMAD.WIDE R26, R35.reuse, 0x2, R2 ;  /* 0x00000002231a7825 */ /* 0x040fe200078e0202 */
[----:B------:R-:W-:Y:S01]  /*16ff0*/  ISETP.LT.AND P3, PT, R252, UR10, !P3 ;  /* 0x0000000afc007c0c */ /* 0x000fe2000df61270 */
[----:B------:R-:W-:Y:S02]  /*17000*/  ULDC UR8, c[0x0][0x228] ;  /* 0x00008a0000087ab9 */ /* 0x000fe40000000800 */
[----:B------:R-:W-:Y:S01]  /*17010*/  IMAD.WIDE R28, R35, 0x2, R236 ;  /* 0x00000002231c7825 */ /* 0x000fe200078e02ec */
[----:B------:R1:W-:Y:S01]  /*17020*/  @P5 STG.E.U16 desc[UR6][R26.64], R9 ;  /* 0x000000091a005986 */ /* 0x0003e2000c101506 */
[----:B------:R-:W-:Y:S01]  /*17030*/  ISETP.LT.AND P5, PT, R239, UR12, !P2 ;  /* 0x0000000cef007c0c */ /* 0x000fe2000d7a1270 */
[----:B------:R-:W-:Y:S01]  /*17040*/  ULDC UR10, c[0x0][0x228] ;  /* 0x00008a00000a7ab9 */ /* 0x000fe20000000800 */
[----:B------:R-:W-:Y:S01]  /*17050*/  ISETP.GE.AND P0, PT, R4, UR4, PT ;  /* 0x0000000404007c0c */ /* 0x000fe2000bf06270 */
[----:B------:R2:W-:Y:S01]  /*17060*/  @P6 STG.E.U16 desc[UR6][R28.64], R0 ;  /* 0x000000001c006986 */ /* 0x0005e2000c101506 */
[----:B------:R-:W-:Y:S01]  /*17070*/  ISETP.LT.AND P6, PT, R227, UR14, !P2 ;  /* 0x0000000ee3007c0c */ /* 0x000fe2000d7c1270 */
[----:B0-----:R-:W-:Y:S01]  /*17080*/  IMAD.WIDE R12, R35, 0x2, R242 ;  /* 0x00000002230c7825 */ /* 0x001fe200078e02f2 */
[----:B------:R-:W-:-:S03]  /*17090*/  ULDC UR4, c[0x0][0x248] ;  /* 0x0000920000047ab9 */ /* 0x000fc60000000800 */
[----:B-1----:R-:W-:Y:S01]  /*170a0*/  IMAD.WIDE R8, R35, 0x2, R240 ;  /* 0x0000000223087825 */ /* 0x002fe200078e02f0 */
[----:B------:R-:W-:Y:S01]  /*170b0*/  PRMT R4, R22, 0x7632, R4 ;  /* 0x0000763216047816 */ /* 0x000fe20000000004 */
[----:B------:R-:W-:Y:S01]  /*170c0*/  ULDC UR12, c[0x0][0x228] ;  /* 0x00008a00000c7ab9 */ /* 0x000fe20000000800 */
[----:B------:R-:W-:Y:S01]  /*170d0*/  ULDC UR14, c[0x0][0x228] ;  /* 0x00008a00000e7ab9 */ /* 0x000fe20000000800 */
[----:B--2---:R-:W-:Y:S01]  /*170e0*/  PRMT R0, R5, 0x7632, R0 ;  /* 0x0000763205007816 */ /* 0x004fe20000000000 */
[----:B------:R-:W-:Y:S01]  /*170f0*/  VIADD R27, R35, UR4 ;  /* 0x00000004231b7c36 */ /* 0x000fe20008000000 */
[----:B------:R0:W-:Y:S01]  /*17100*/  @P4 STG.E.U16 desc[UR6][R8.64], R5 ;  /* 0x0000000508004986 */ /* 0x0001e2000c101506 */
[----:B------:R-:W-:Y:S01]  /*17110*/  VIADD R26, R238, 0x36 ;  /* 0x00000036ee1a7836 */ /* 0x000fe20000000000 */
[----:B------:R-:W-:Y:S02]  /*17120*/  ULDC UR4, c[0x0][0x22c] ;  /* 0x00008b0000047ab9 */ /* 0x000fe40000000800 */
[----:B------:R1:W-:Y:S01]  /*17130*/  @P3 STG.E.U16 desc[UR6][R12.64], R0 ;  /* 0x000000000c003986 */ /* 0x0003e2000c101506 */
[----:B------:R-:W-:Y:S01]  /*17140*/  ISETP.LT.AND P3, PT, R223, UR8, !P2 ;  /* 0x00000008df007c0c */ /* 0x000fe2000d761270 */
[----:B------:R-:W-:Y:S01]  /*17150*/  IMAD.WIDE R20, R27, 0x2, R2 ;  /* 0x000000021b147825 */ /* 0x000fe200078e0202 */
[----:B------:R-:W-:Y:S01]  /*17160*/  ISETP.LT.AND P2, PT, R252, UR10, !P2 ;  /* 0x0000000afc007c0c */ /* 0x000fe2000d741270 */
[----:B------:R-:W-:-:S02]  /*17170*/  ULDC UR8, c[0x0][0x228] ;  /* 0x00008a0000087ab9 */ /* 0x000fc40000000800 */
[C---:B------:R-:W-:Y:S01]  /*17180*/  IMAD.WIDE R24, R27.reuse, 0x2, R236 ;  /* 0x000000021b187825 */ /* 0x040fe200078e02ec */
[----:B------:R-:W-:Y:S03]  /*17190*/  @P5 STG.E.U16 desc[UR6][R20.64], R22 ;  /* 0x0000001614005986 */ /* 0x000fe6000c101506 */
[----:B0-----:R-:W-:Y:S01]  /*171a0*/  IMAD.WIDE R8, R27, 0x2, R242 ;  /* 0x000000021b087825 */ /* 0x001fe200078e02f2 */
[----:B------:R0:W-:Y:S01]  /*171b0*/  @P6 STG.E.U16 desc[UR6][R24.64], R4 ;  /* 0x0000000418006986 */ /* 0x0001e2000c101506 */
[----:B-1----:R-:W-:Y:S01]  /*171c0*/  PRMT R0, R14, 0x7632, R0 ;  /* 0x000076320e007816 */ /* 0x002fe20000000000 */
[----:B------:R-:W-:Y:S01]  /*171d0*/  ULDC UR10, c[0x0][0x228] ;  /* 0x00008a00000a7ab9 */ /* 0x000fe20000000800 */
[----:B------:R-:W-:Y:S01]  /*171e0*/  ISETP.LT.AND P5, PT, R239, UR12, !P0 ;  /* 0x0000000cef007c0c */ /* 0x000fe2000c7a1270 */
[----:B------:R-:W-:Y:S01]  /*171f0*/  ULDC UR12, c[0x0][0x228] ;  /* 0x00008a00000c7ab9 */ /* 0x000fe20000000800 */
[----:B------:R-:W-:Y:S01]  /*17200*/  ISETP.GE.AND P4, PT, R26, UR4, PT ;  /* 0x000000041a007c0c */ /* 0x000fe2000bf86270 */
[----:B------:R-:W-:Y:S01]  /*17210*/  ULDC UR4, c[0x0][0x248] ;  /* 0x0000920000047ab9 */ /* 0x000fe20000000800 */
[----:B------:R-:W-:Y:S01]  /*17220*/  ISETP.LT.AND P6, PT, R227, UR14, !P0 ;  /* 0x0000000ee3007c0c */ /* 0x000fe2000c7c1270 */
[----:B0-----:R-:W-:Y:S01]  /*17230*/  IMAD.WIDE R4, R27, 0x2, R240 ;  /* 0x000000021b047825 */ /* 0x001fe200078e02f0 */
[----:B------:R-:W-:Y:S01]  /*17240*/  PRMT R22, R10, 0x7632, R22 ;  /* 0x000076320a167816 */ /* 0x000fe20000000016 */
[----:B------:R-:W-:-:S03]  /*17250*/  ULDC UR14, c[0x0][0x228] ;  /* 0x00008a00000e7ab9 */ /* 0x000fc60000000800 */
[----:B------:R0:W-:Y:S01]  /*17260*/  @P3 STG.E.U16 desc[UR6][R4.64], R14 ;  /* 0x0000000e04003986 */ /* 0x0001e2000c101506 */
[----:B------:R-:W-:Y:S01]  /*17270*/  VIADD R29, R27, UR4 ;  /* 0x000000041b1d7c36 */ /* 0x000fe20008000000 */
[----:B------:R-:W-:Y:S02]  /*17280*/  ULDC UR4, c[0x0][0x22c] ;  /* 0x00008b0000047ab9 */ /* 0x000fe40000000800 */
[----:B------:R1:W-:Y:S01]  /*17290*/  @P2 STG.E.U16 desc[UR6][R8.64], R0 ;  /* 0x0000000008002986 */ /* 0x0003e2000c101506 */
[----:B------:R-:W-:Y:S01]  /*172a0*/  ISETP.LT.AND P2, PT, R223, UR8, !P0 ;  /* 0x00000008df007c0c */ /* 0x000fe2000c741270 */
[C---:B------:R-:W-:Y:S01]  /*172b0*/  IMAD.WIDE R12, R29.reuse, 0x2, R2 ;  /* 0x000000021d0c7825 */ /* 0x040fe200078e0202 */
[----:B------:R-:W-:Y:S01]  /*172c0*/  ISETP.LT.AND P0, PT, R252, UR10, !P0 ;  /* 0x0000000afc007c0c */ /* 0x000fe2000c701270 */
[----:B------:R-:W-:Y:S01]  /*172d0*/  ULDC UR8, c[0x0][0x228] ;  /* 0x00008a0000087ab9 */ /* 0x000fe20000000800 */
[----:B------:R-:W-:Y:S01]  /*172e0*/  ULDC UR10, c[0x0][0x228] ;  /* 0x00008a00000a7ab9 */ /* 0x000fe20000000800 */
[----:B------:R-:W-:Y:S01]  /*172f0*/  IMAD.WIDE R20, R29, 0x2, R236 ;  /* 0x000000021d147825 */ /* 0x000fe200078e02ec */
[----:B------:R2:W-:Y:S03]  /*17300*/  @P5 STG.E.U16 desc[UR6][R12.64], R10 ;  /* 0x0000000a0c005986 */ /* 0x0005e6000c101506 */
[----:B------:R-:W-:-:S02]  /*17310*/  VIADD R24, R238, 0x37 ;  /* 0x00000037ee187836 */ /* 0x000fc40000000000 */
[C---:B0-----:R-:W-:Y:S01]  /*17320*/  IMAD.WIDE R4, R29.reuse, 0x2, R240 ;  /* 0x000000021d047825 */ /* 0x041fe200078e02f0 */
[----:B-1----:R-:W-:Y:S01]  /*17330*/  PRMT R0, R6, 0x7632, R0 ;  /* 0x0000763206007816 */ /* 0x002fe20000000000 */
[----:B------:R0:W-:Y:S02]  /*17340*/  @P6 STG.E.U16 desc[UR6][R20.64], R22 ;  /* 0x0000001614006986 */ /* 0x0001e4000c101506 */
[----:B------:R-:W-:Y:S01]  /*17350*/  IMAD.WIDE R8, R29, 0x2, R242 ;  /* 0x000000021d087825 */ /* 0x000fe200078e02f2 */
[----:B------:R-:W-:Y:S01]  /*17360*/  ISETP.LT.AND P5, PT, R239, UR12, !P4 ;  /* 0x0000000cef007c0c */ /* 0x000fe2000e7a1270 */
[----:B------:R-:W-:Y:S01]  /*17370*/  @P2 STG.E.U16 desc[UR6][R4.64], R6 ;  /* 0x0000000604002986 */ /* 0x000fe2000c101506 */
[----:B------:R-:W-:Y:S01]  /*17380*/  ISETP.GE.AND P3, PT, R24, UR4, PT ;  /* 0x0000000418007c0c */ /* 0x000fe2000bf66270 */
[----:B------:R-:W-:Y:S01]  /*17390*/  ULDC UR4, c[0x0][0x248] ;  /* 0x0000920000047ab9 */ /* 0x000fe20000000800 */
[----:B------:R-:W-:Y:S01]  /*173a0*/  ISETP.LT.AND P6, PT, R227, UR14, !P4 ;  /* 0x0000000ee3007c0c */ /* 0x000fe2000e7c1270 */
[----:B------:R1:W-:Y:S01]  /*173b0*/  @P0 STG.E.U16 desc[UR6][R8.64], R0 ;  /* 0x0000000008000986 */ /* 0x0003e2000c101506 */
[----:B------:R-:W-:Y:S01]  /*173c0*/  VIADD R25, R29, UR4 ;  /* 0x000000041d197c36 */ /* 0x000fe20008000000 */
[----:B------:R-:W-:Y:S01]  /*173d0*/  ISETP.LT.AND P0, PT, R223, UR8, !P4 ;  /* 0x00000008df007c0c */ /* 0x000fe2000e701270 */
[----:B------:R-:W-:Y:S01]  /*173e0*/  VIADD R14, R238, 0x38 ;  /* 0x00000038ee0e7836 */ /* 0x000fe20000000000 */
[----:B------:R-:W-:Y:S01]  /*173f0*/  ISETP.LT.AND P4, PT, R252, UR10, !P4 ;  /* 0x0000000afc007c0c */ /* 0x000fe2000e781270 */
[----:B--2---:R-:W-:Y:S01]  /*17400*/  IMAD.WIDE R12, R25, 0x2, R2 ;  /* 0x00000002190c7825 */ /* 0x004fe200078e0202 */
[----:B------:R-:W-:Y:S01]  /*17410*/  PRMT R10, R23, 0x7632, R10 ;  /* 0x00007632170a7816 */ /* 0x000fe2000000000a */
[----:B------:R-:W-:Y:S01]  /*17420*/  ULDC UR12, c[0x0][0x228] ;  /* 0x00008a00000c7ab9 */ /* 0x000fe20000000800 */
[----:B------:R-:W-:Y:S01]  /*17430*/  ULDC UR4, c[0x0][0x22c] ;  /* 0x00008b0000047ab9 */ /* 0x000fe20000000800 */
[----:B0-----:R-:W-:Y:S01]  /*17440*/  IMAD.WIDE R20, R25, 0x2, R236 ;  /* 0x0000000219147825 */ /* 0x001fe200078e02ec */
[----:B------:R0:W-:Y:S01]  /*17450*/  @P5 STG.E.U16 desc[UR6][R12.64], R23 ;  /* 0x000000170c005986 */ /* 0x0001e2000c101506 */
[----:B------:R-:W-:Y:S01]  /*17460*/  ULDC UR14, c[0x0][0x228] ;  /* 0x00008a00000e7ab9 */ /* 0x000fe20000000800 */
[----:B-1----:R-:W-:Y:S01]  /*17470*/  PRMT R0, R15, 0x7632, R0 ;  /* 0x000076320f007816 */ /* 0x002fe20000000000 */
[----:B------:R-:W-:Y:S01]  /*17480*/  IMAD.WIDE R4, R25, 0x2, R240 ;  /* 0x0000000219047825 */ /* 0x000fe200078e02f0 */
[----:B------:R1:W-:Y:S01]  /*17490*/  @P6 STG.E.U16 desc[UR6][R20.64], R10 ;  /* 0x0000000a14006986 */ /* 0x0003e2000c101506 */
[----:B------:R-:W-:Y:S01]  /*174a0*/  ISETP.LT.AND P5, PT, R239, UR12, !P3 ;  /* 0x0000000cef007c0c */ /* 0x000fe2000dfa1270 */
[----:B------:R-:W-:Y:S01]  /*174b0*/  ULDC UR8, c[0x0][0x228] ;  /* 0x00008a0000087ab9 */ /* 0x000fe20000000800 */
[----:B------:R-:W-:Y:S01]  /*174c0*/  IMAD.WIDE R8, R25, 0x2, R242 ;  /* 0x0000000219087825 */ /* 0x000fe200078e02f2 */
[----:B------:R-:W-:Y:S01]  /*174d0*/  ISETP.GE.AND P2, PT, R14, UR4, PT ;  /* 0x000000040e007c0c */ /* 0x000fe2000bf46270 */
[----:B------:R-:W-:Y:S01]  /*174e0*/  ULDC UR4, c[0x0][0x248] ;  /* 0x0000920000047ab9 */ /* 0x000fe20000000800 */
[----:B------:R-:W-:Y:S01]  /*174f0*/  ISETP.LT.AND P6, PT, R227, UR14, !P3 ;  /* 0x0000000ee3007c0c */ /* 0x000fe2000dfc1270 */
[----:B------:R2:W-:Y:S01]  /*17500*/  @P0 STG.E.U16 desc[UR6][R4.64], R15 ;  /* 0x0000000f04000986 */ /* 0x0005e2000c101506 */
[----:B0-----:R-:W-:Y:S01]  /*17510*/  VIADD R23, R25, UR4 ;  /* 0x0000000419177c36 */ /* 0x001fe20008000000 */
[----:B------:R-:W-:Y:S01]  /*17520*/  ULDC UR10, c[0x0][0x228] ;  /* 0x00008a00000a7ab9 */ /* 0x000fe20000000800 */
[----:B------:R-:W-:Y:S01]  /*17530*/  VIADD R6, R238, 0x39 ;  /* 0x00000039ee067836 */ /* 0x000fe20000000000 */
[----:B------:R0:W-:Y:S01]  /*17540*/  @P4 STG.E.U16 desc[UR6][R8.64], R0 ;  /* 0x0000000008004986 */ /* 0x0001e2000c101506 */
[----:B------:R-:W-:Y:S01]  /*17550*/  ISETP.LT.AND P4, PT, R223, UR8, !P3 ;  /* 0x00000008df007c0c */ /* 0x000fe2000df81270 */
[----:B------:R-:W-:Y:S01]  /*17560*/  IMAD.WIDE R12, R23, 0x2, R2 ;  /* 0x00000002170c7825 */ /* 0x000fe200078e0202 */
[----:B------:R-:W-:Y:S01]  /*17570*/  ISETP.LT.AND P3, PT, R252, UR10, !P3 ;  /* 0x0000000afc007c0c */ /* 0x000fe2000df61270 */
[----:B------:R-:W-:Y:S01]  /*17580*/  ULDC UR12, c[0x0][0x228] ;  /* 0x00008a00000c7ab9 */ /* 0x000fe20000000800 */
[----:B-1----:R-:W-:Y:S01]  /*17590*/  PRMT R10, R11, 0x7632, R10 ;  /* 0x000076320b0a7816 */ /* 0x002fe2000000000a */
[C---:B------:R-:W-:Y:S01]  /*175a0*/  IMAD.WIDE R20, R23.reuse, 0x2, R236 ;  /* 0x0000000217147825 */ /* 0x040fe200078e02ec */
[----:B------:R-:W-:Y:S01]  /*175b0*/  ULDC UR4, c[0x0][0x22c] ;  /* 0x00008b0000047ab9 */ /* 0x000fe20000000800 */
[----:B------:R-:W-:Y:S01]  /*175c0*/  @P5 STG.E.U16 desc[UR6][R12.64], R11 ;  /* 0x0000000b0c005986 */ /* 0x000fe2000c101506 */
[----:B------:R-:W-:Y:S01]  /*175d0*/  ULDC UR14, c[0x0][0x228] ;  /* 0x00008a00000e7ab9 */ /* 0x000fe20000000800 */
[----:B--2---:R-:W-:Y:S01]  /*175e0*/  IMAD.WIDE R4, R23, 0x2, R240 ;  /* 0x0000000217047825 */ /* 0x004fe200078e02f0 */
[----:B------:R-:W-:Y:S01]  /*175f0*/  ISETP.LT.AND P5, PT, R239, UR12, !P2 ;  /* 0x0000000cef007c0c */ /* 0x000fe2000d7a1270 */
[----:B------:R1:W-:Y:S01]  /*17600*/  @P6 STG.E.U16 desc[UR6][R20.64], R10 ;  /* 0x0000000a14006986 */ /* 0x0003e2000c101506 */
[----:B0-----:R-:W-:Y:S01]  /*17610*/  PRMT R0, R7, 0x7632, R0 ;  /* 0x0000763207007816 */ /* 0x001fe20000000000 */
[----:B------:R-:W-:Y:S01]  /*17620*/  IMAD.WIDE R8, R23, 0x2, R242 ;  /* 0x0000000217087825 */ /* 0x000fe200078e02f2 */
[----:B------:R-:W-:Y:S01]  /*17630*/  ISETP.GE.AND P0, PT, R6, UR4, PT ;  /* 0x0000000406007c0c */ /* 0x000fe2000bf06270 */
[----:B------:R-:W-:Y:S01]  /*17640*/  ULDC UR4, c[0x0][0x248] ;  /* 0x0000920000047ab9 */ /* 0x000fe20000000800 */
[----:B------:R-:W-:Y:S01]  /*17650*/  ISETP.LT.AND P6, PT, R227, UR14, !P2 ;  /* 0x0000000ee3007c0c */ /* 0x000fe2000d7c1270 */
[----:B------:R-:W-:Y:S01]  /*17660*/  VIADD R15, R23, UR4 ;  /* 0x00000004170f7c36 */ /* 0x000fe20008000000 */
[----:B------:R0:W-:Y:S01]  /*17670*/  @P4 STG.E.U16 desc[UR6][R4.64], R7 ;  /* 0x0000000704004986 */ /* 0x0001e2000c101506 */
[----:B------:R-:W-:Y:S01]  /*17680*/  ULDC UR8, c[0x0][0x228] ;  /* 0x00008a0000087ab9 */ /* 0x000fe20000000800 */
[----:B------:R-:W-:Y:S01]  /*17690*/  ULDC UR10, c[0x0][0x228] ;  /* 0x00008a00000a7ab9 */ /* 0x000fe20000000800 */
[----:B------:R-:W-:Y:S01]  /*176a0*/  PRMT R6, R16, 0x7632, R6 ;  /* 0x0000763210067816 */ /* 0x000fe20000000006 */
[----:B------:R2:W-:Y:S01]  /*176b0*/  @P3 STG.E.U16 desc[UR6][R8.64], R0 ;  /* 0x0000000008003986 */ /* 0x0005e2000c101506 */
[----:B------:R-:W-:Y:S01]  /*176c0*/  ISETP.LT.AND P3, PT, R223, UR8, !P2 ;  /* 0x00000008df007c0c */ /* 0x000fe2000d761270 */
[C---:B-1----:R-:W-:Y:S01]  /*176d0*/  IMAD.WIDE R10, R15.reuse, 0x2, R2 ;  /* 0x000000020f0a7825 */ /* 0x042fe200078e0202 */
[----:B------:R-:W-:Y:S01]  /*176e0*/  ISETP.LT.AND P2, PT, R252, UR10, !P2 ;  /* 0x0000000afc007c0c */ /* 0x000fe2000d741270 */
[----:B------:R-:W-:Y:S01]  /*176f0*/  ULDC UR12, c[0x0][0x228] ;  /* 0x00008a00000c7ab9 */ /* 0x000fe20000000800 */
[----:B------:R-:W-:Y:S01]  /*17700*/  ULDC UR4, c[0x0][0x22c] ;  /* 0x00008b0000047ab9 */ /* 0x000fe20000000800 */
[C---:B------:R-:W-:Y:S01]  /*17710*/  IMAD.WIDE R12, R15.reuse, 0x2, R236 ;  /* 0x000000020f0c7825 */ /* 0x040fe200078e02ec */
[----:B------:R-:W-:Y:S01]  /*17720*/  @P5 STG.E.U16 desc[UR6][R10.64], R16 ;  /* 0x000000100a005986 */ /* 0x000fe2000c101506 */
[----:B------:R-:W-:Y:S01]  /*17730*/  ULDC UR14, c[0x0][0x228] ;  /* 0x00008a00000e7ab9 */ /* 0x000fe20000000800 */
[----:B------:R-:W-:Y:S01]  /*17740*/  ULDC UR8, c[0x0][0x228] ;  /* 0x00008a0000087ab9 */ /* 0x000fe20000000800 */
[----:B0-----:R-:W-:Y:S01]  /*17750*/  IMAD.WIDE R4, R15, 0x2, R240 ;  /* 0x000000020f047825 */ /* 0x001fe200078e02f0 */
[----:B------:R0:W-:Y:S01]  /*17760*/  @P6 STG.E.U16 desc[UR6][R12.64], R6 ;  /* 0x000000060c006986 */ /* 0x0001e2000c101506 */
[----:B--2---:R-:W-:Y:S01]  /*17770*/  PRMT R0, R92, 0x7632, R0 ;  /* 0x000076325c007816 */ /* 0x004fe20000000000 */
[----:B------:R-:W-:Y:S01]  /*17780*/  ULDC UR10, c[0x0][0x228] ;  /* 0x00008a00000a7ab9 */ /* 0x000fe20000000800 */
[----:B------:R-:W-:Y:S01]  /*17790*/  VIADD R14, R238, 0x3a ;  /* 0x0000003aee0e7836 */ /* 0x000fe20000000000 */
[----:B------:R-:W-:Y:S01]  /*177a0*/  ISETP.LT.AND P5, PT, R239, UR12, !P0 ;  /* 0x0000000cef007c0c */ /* 0x000fe2000c7a1270 */
[----:B------:R-:W-:Y:S01]  /*177b0*/  @P3 STG.E.U16 desc[UR6][R4.64], R92 ;  /* 0x0000005c04003986 */ /* 0x000fe2000c101506 */
[----:B------:R-:W-:Y:S01]  /*177c0*/  ISETP.LT.AND P6, PT, R227, UR14, !P0 ;  /* 0x0000000ee3007c0c */ /* 0x000fe2000c7c1270 */
[----:B------:R-:W-:Y:S01]  /*177d0*/  ULDC UR12, c[0x0][0x228] ;  /* 0x00008a00000c7ab9 */ /* 0x000fe20000000800 */
[----:B0-----:R-:W-:Y:S01]  /*177e0*/  IMAD.WIDE R6, R15, 0x2, R242 ;  /* 0x000000020f067825 */ /* 0x001fe200078e02f2 */
[----:B------:R-:W-:Y:S01]  /*177f0*/  ISETP.GE.AND P4, PT, R14, UR4, PT ;  /* 0x000000040e007c0c */ /* 0x000fe2000bf86270 */
[----:B------:R-:W-:Y:S01]  /*17800*/  ULDC UR4, c[0x0][0x248] ;  /* 0x0000920000047ab9 */ /* 0x000fe20000000800 */
[----:B------:R-:W-:Y:S01]  /*17810*/  PRMT R12, R96, 0x7632, R12 ;  /* 0x00007632600c7816 */ /* 0x000fe2000000000c */
[----:B------:R-:W-:Y:S01]  /*17820*/  VIADD R13, R238, 0x3b ;  /* 0x0000003bee0d7836 */ /* 0x000fe20000000000 */
[----:B------:R0:W-:Y:S01]  /*17830*/  @P2 STG.E.U16 desc[UR6][R6.64], R0 ;  /* 0x0000000006002986 */ /* 0x0001e2000c101506 */
[----:B------:R-:W-:Y:S01]  /*17840*/  ISETP.LT.AND P2, PT, R223, UR8, !P0 ;  /* 0x00000008df007c0c */ /* 0x000fe2000c741270 */
[----:B------:R-:W-:Y:S01]  /*17850*/  VIADD R21, R15, UR4 ;  /* 0x000000040f157c36 */ /* 0x000fe20008000000 */
[----:B------:R-:W-:Y:S01]  /*17860*/  ISETP.LT.AND P0, PT, R252, UR10, !P0 ;  /* 0x0000000afc007c0c */ /* 0x000fe2000c701270 */
[----:B------:R-:W-:Y:S01]  /*17870*/  ULDC UR4, c[0x0][0x22c] ;  /* 0x00008b0000047ab9 */ /* 0x000fe20000000800 */
[----:B------:R-:W-:Y:S01]  /*17880*/  ULDC UR14, c[0x0][0x228] ;  /* 0x00008a00000e7ab9 */ /* 0x000fe20000000800 */
[----:B------:R-:W-:Y:S01]  /*17890*/  IMAD.WIDE R8, R21, 0x2, R2 ;  /* 0x0000000215087825 */ /* 0x000fe200078e0202 */
[----:B------:R-:W-:-:S03]  /*178a0*/  ULDC UR8, c[0x0][0x228] ;  /* 0x00008a0000087ab9 */ /* 0x000fc60000000800 */
        /* <DEDUP_REMOVED lines=1094> */
[----:B------:R-:W-:Y:S01]  /*1bd10*/  VIADD R14, R238, 0x6b ;  /* 0x0000006bee0e7836 */ /* 0x000fe20000000000 */
[----:B------:R-:W-:Y:S01]  /*1bd20*/  ULDC UR12, c[0x0][0x228] ;  /* 0x00008a00000c7ab9 */ /* 0x000fe20000000800 */
        /* <DEDUP_REMOVED lines=8> */
[----:B------:R-:W-:Y:S01]  /*1bdb0*/  ULDC UR14, c[0x0][0x228] ;  /* 0x00008a00000e7ab9 */ /* 0x000fe20000000800 */
[----:B------:R-:W-:Y:S01]  /*1bdc0*/  ISETP.LT.AND P6, PT, R239, UR12, !P4 ;  /* 0x0000000cef007c0c */ /* 0x000fe2000e7c1270 */
[C---:B--2---:R-:W-:Y:S01]  /*1bdd0*/  IMAD.WIDE R4, R15.reuse, 0x2, R240 ;  /* 0x000000020f047825 */ /* 0x044fe200078e02f0 */
[----:B------:R-:W-:Y:S01]  /*1bde0*/  ISETP.GE.AND P3, PT, R14, UR4, PT ;  /* 0x000000040e007c0c */ /* 0x000fe2000bf66270 */
[----:B------:R1:W-:Y:S01]  /*1bdf0*/  @P5 STG.E.U16 desc[UR6][R10.64], R12 ;  /* 0x0000000c0a005986 */ /* 0x0003e2000c101506 */
[----:B---3--:R-:W-:Y:S01]  /*1be00*/  PRMT R0, R196, 0x7632, R0 ;  /* 0x00007632c4007816 */ /* 0x008fe20000000000 */
[----:B------:R-:W-:Y:S01]  /*1be10*/  IMAD.WIDE R6, R15, 0x2, R242 ;  /* 0x000000020f067825 */ /* 0x000fe200078e02f2 */
[----:B------:R-:W-:Y:S01]  /*1be20*/  ULDC UR4, c[0x0][0x248] ;  /* 0x0000920000047ab9 */ /* 0x000fe20000000800 */
[----:B------:R-:W-:Y:S01]  /*1be30*/  ISETP.LT.AND P5, PT, R227, UR14, !P4 ;  /* 0x0000000ee3007c0c */ /* 0x000fe2000e7a1270 */
[----:B------:R2:W-:Y:S01]  /*1be40*/  @P2 STG.E.U16 desc[UR6][R4.64], R196 ;  /* 0x000000c404002986 */ /* 0x0005e2000c101506 */
[----:B------:R-:W-:Y:S01]  /*1be50*/  VIADD R13, R15, UR4 ;  /* 0x000000040f0d7c36 */ /* 0x000fe20008000000 */
[----:B------:R-:W-:Y:S01]  /*1be60*/  ULDC UR8, c[0x0][0x228] ;  /* 0x00008a0000087ab9 */ /* 0x000fe20000000800 */
[----:B------:R-:W-:Y:S01]  /*1be70*/  ULDC UR10, c[0x0][0x228] ;  /* 0x00008a00000a7ab9 */ /* 0x000fe20000000800 */
[----:B------:R3:W-:Y:S01]  /*1be80*/  @P0 STG.E.U16 desc[UR6][R6.64], R0 ;  /* 0x0000000006000986 */ /* 0x0007e2000c101506 */
[----:B------:R-:W-:Y:S01]  /*1be90*/  ISETP.LT.AND P0, PT, R223, UR8, !P4 ;  /* 0x00000008df007c0c */ /* 0x000fe2000e701270 */
[----:B0-----:R-:W-:Y:S01]  /*1bea0*/  IMAD.WIDE R8, R13, 0x2, R2 ;  /* 0x000000020d087825 */ /* 0x001fe200078e0202 */
[----:B------:R-:W-:Y:S01]  /*1beb0*/  ISETP.LT.AND P4, PT, R252, UR10, !P4 ;  /* 0x0000000afc007c0c */ /* 0x000fe2000e781270 */
[----:B------:R-:W-:Y:S01]  /*1bec0*/  ULDC UR12, c[0x0][0x228] ;  /* 0x00008a00000c7ab9 */ /* 0x000fe20000000800 */
[----:B-1----:R-:W-:Y:S01]  /*1bed0*/  PRMT R12, R185, 0x7632, R12 ;  /* 0x00007632b90c7816 */ /* 0x002fe2000000000c */
[----:B------:R-:W-:Y:S01]  /*1bee0*/  VIADD R14, R238, 0x6c ;  /* 0x0000006cee0e7836 */ /* 0x000fe20000000000 */
[----:B------:R-:W-:Y:S01]  /*1bef0*/  ULDC UR4, c[0x0][0x22c] ;  /* 0x00008b0000047ab9 */ /* 0x000fe20000000800 */
[----:B------:R-:W-:Y:S01]  /*1bf00*/  IMAD.WIDE R10, R13, 0x2, R236 ;  /* 0x000000020d0a7825 */ /* 0x000fe200078e02ec */
[----:B------:R0:W-:Y:S01]  /*1bf10*/  @P6 STG.E.U16 desc[UR6][R8.64], R185 ;  /* 0x000000b908006986 */ /* 0x0001e2000c101506 */
[----:B------:R-:W-:Y:S01]  /*1bf20*/  ULDC UR14, c[0x0][0x228] ;  /* 0x00008a00000e7ab9 */ /* 0x000fe20000000800 */
[----:B------:R-:W-:Y:S01]  /*1bf30*/  ISETP.LT.AND P6, PT, R239, UR12, !P3 ;  /* 0x0000000cef007c0c */ /* 0x000fe2000dfc1270 */
[----:B--2---:R-:W-:Y:S01]  /*1bf40*/  IMAD.WIDE R4, R13, 0x2, R240 ;  /* 0x000000020d047825 */ /* 0x004fe200078e02f0 */
        /* <DEDUP_REMOVED lines=25> */
[----:B------:R-:W-:Y:S01]  /*1c0e0*/  ULDC UR4, c[0x0][0x248] ;  /* 0x0000920000047ab9 */ /* 0x000fe20000000800 */
[----:B------:R-:W-:Y:S01]  /*1c0f0*/  ISETP.LT.AND P5, PT, R227, UR14, !P2 ;  /* 0x0000000ee3007c0c */ /* 0x000fe2000d7a1270 */
[----:B---3--:R-:W-:Y:S01]  /*1c100*/  IMAD.WIDE R6, R15, 0x2, R242 ;  /* 0x000000020f067825 */ /* 0x008fe200078e02f2 */
[----:B------:R-:W-:Y:S01]  /*1c110*/  PRMT R0, R197, 0x7632, R0 ;  /* 0x00007632c5007816 */ /* 0x000fe20000000000 */
        /* <DEDUP_REMOVED lines=21> */
[C---:B---3--:R-:W-:Y:S01]  /*1c270*/  IMAD.WIDE R6, R13.reuse, 0x2, R242 ;  /* 0x000000020d067825 */ /* 0x048fe200078e02f2 */
[----:B------:R-:W-:Y:S01]  /*1c280*/  PRMT R0, R190, 0x7632, R0 ;  /* 0x00007632be007816 */ /* 0x000fe20000000000 */
[----:B------:R-:W-:Y:S01]  /*1c290*/  ULDC UR8, c[0x0][0x228] ;  /* 0x00008a0000087ab9 */ /* 0x000fe20000000800 */
[----:B------:R-:W-:Y:S01]  /*1c2a0*/  ULDC UR10, c[0x0][0x228] ;  /* 0x00008a00000a7ab9 */ /* 0x000fe20000000800 */
[----:B------:R-:W-:Y:S01]  /*1c2b0*/  VIADD R15, R13, UR4 ;  /* 0x000000040d0f7c36 */ /* 0x000fe20008000000 */
[----:B------:R2:W-:Y:S01]  /*1c2c0*/  @P3 STG.E.U16 desc[UR6][R4.64], R190 ;  /* 0x000000be04003986 */ /* 0x0005e2000c101506 */
[----:B------:R-:W-:Y:S01]  /*1c2d0*/  VIADD R14, R238, 0x6f ;  /* 0x0000006fee0e7836 */ /* 0x000fe20000000000 */
[----:B------:R-:W-:Y:S01]  /*1c2e0*/  ULDC UR4, c[0x0][0x22c] ;  /* 0x00008b0000047ab9 */ /* 0x000fe20000000800 */
[----:B0-----:R-:W-:Y:S01]  /*1c2f0*/  IMAD.WIDE R8, R15, 0x2, R2 ;  /* 0x000000020f087825 */ /* 0x001fe200078e0202 */
[----:B------:R0:W-:Y:S01]  /*1c300*/  @P2 STG.E.U16 desc[UR6][R6.64], R0 ;  /* 0x0000000006002986 */ /* 0x0001e2000c101506 */
[----:B------:R-:W-:Y:S01]  /*1c310*/  ISETP.LT.AND P2, PT, R223, UR8, !P0 ;  /* 0x00000008df007c0c */ /* 0x000fe2000c741270 */
[----:B------:R-:W-:Y:S01]  /*1c320*/  ULDC UR8, c[0x0][0x228] ;  /* 0x00008a0000087ab9 */ /* 0x000fe20000000800 */
[----:B-1----:R-:W-:Y:S01]  /*1c330*/  IMAD.WIDE R10, R15, 0x2, R236 ;  /* 0x000000020f0a7825 */ /* 0x002fe200078e02ec */
[----:B------:R-:W-:Y:S01]  /*1c340*/  PRMT R12, R194, 0x7632, R12 ;  /* 0x00007632c20c7816 */ /* 0x000fe2000000000c */
[----:B------:R-:W-:Y:S01]  /*1c350*/  ULDC UR12, c[0x0][0x228] ;  /* 0x00008a00000c7ab9 */ /* 0x000fe20000000800 */
[----:B------:R-:W-:Y:S01]  /*1c360*/  ISETP.LT.AND P0, PT, R252, UR10, !P0 ;  /* 0x0000000afc007c0c */ /* 0x000fe2000c701270 */
[----:B------:R-:W-:Y:S01]  /*1c370*/  @P6 STG.E.U16 desc[UR6][R8.64], R194 ;  /* 0x000000c208006986 */ /* 0x000fe2000c101506 */
[----:B------:R-:W-:Y:S01]  /*1c380*/  ULDC UR10, c[0x0][0x228] ;  /* 0x00008a00000a7ab9 */ /* 0x000fe20000000800 */
[----:B------:R-:W-:Y:S01]  /*1c390*/  ISETP.LT.AND P6, PT, R239, UR8, !P4 ;  /* 0x00000008ef007c0c */ /* 0x000fe2000e7c1270 */
[----:B--2---:R-:W-:Y:S01]  /*1c3a0*/  IMAD.WIDE R4, R15, 0x2, R240 ;  /* 0x000000020f047825 */ /* 0x004fe200078e02f0 */
[----:B------:R-:W-:Y:S01]  /*1c3b0*/  ISETP.GE.AND P3, PT, R14, UR4, PT ;  /* 0x000000040e007c0c */ /* 0x000fe2000bf66270 */
[----:B------:R1:W-:Y:S01]  /*1c3c0*/  @P5 STG.E.U16 desc[UR6][R10.64], R12 ;  /* 0x0000000c0a005986 */ /* 0x0003e2000c101506 */
[----:B------:R-:W-:Y:S01]  /*1c3d0*/  ULDC UR4, c[0x0][0x248] ;  /* 0x0000920000047ab9 */ /* 0x000fe20000000800 */
[----:B------:R-:W-:Y:S01]  /*1c3e0*/  ISETP.LT.AND P5, PT, R227, UR10, !P4 ;  /* 0x0000000ae3007c0c */ /* 0x000fe2000e7a1270 */
[----:B------:R-:W-:-:S02]  /*1c3f0*/  VIADD R13, R15, UR4 ;  /* 0x000000040f0d7c36 */ /* 0x000fc40008000000 */
[----:B0-----:R-:W-:Y:S01]  /*1c400*/  IMAD.WIDE R6, R15, 0x2, R242 ;  /* 0x000000020f067825 */ /* 0x001fe200078e02f2 */
[----:B------:R0:W-:Y:S01]  /*1c410*/  @P2 STG.E.U16 desc[UR6][R4.64], R198 ;  /* 0x000000c604002986 */ /* 0x0001e2000c101506 */
[----:B------:R-:W-:Y:S01]  /*1c420*/  ULDC UR8, c[0x0][0x22c] ;  /* 0x00008b0000087ab9 */ /* 0x000fe20000000800 */
[----:B------:R-:W-:Y:S01]  /*1c430*/  ULDC UR4, c[0x0][0x228] ;  /* 0x00008a0000047ab9 */ /* 0x000fe20000000800 */
[----:B------:R-:W-:Y:S01]  /*1c440*/  VIADD R0, R238, 0x70 ;  /* 0x00000070ee007836 */ /* 0x000fe20000000000 */
[----:B------:R-:W-:Y:S01]  /*1c450*/  ULDC UR10, c[0x0][0x228] ;  /* 0x00008a00000a7ab9 */ /* 0x000fe20000000800 */
[----:B-1----:R-:W-:Y:S01]  /*1c460*/  PRMT R11, R198, 0x7632, R11 ;  /* 0x00007632c60b7816 */ /* 0x002fe2000000000b */
[----:B------:R-:W-:Y:S02]  /*1c470*/  IMAD.WIDE R8, R13, 0x2, R2 ;  /* 0x000000020d087825 */ /* 0x000fe400078e0202 */
[----:B------:R-:W-:Y:S01]  /*1c480*/  ISETP.GE.AND P2, PT, R0, UR8, PT ;  /* 0x0000000800007c0c */ /* 0x000fe2000bf46270 */
[----:B------:R-:W-:Y:S01]  /*1c490*/  ULDC UR8, c[0x0][0x228] ;  /* 0x00008a0000087ab9 */ /* 0x000fe20000000800 */
[----:B------:R1:W-:Y:S01]  /*1c4a0*/  @P0 STG.E.U16 desc[UR6][R6.64], R11 ;  /* 0x0000000b06000986 */ /* 0x0003e2000c101506 */
[----:B0-----:R-:W-:-:S03]  /*1c4b0*/  PRMT R5, R187, 0x7632, R5 ;  /* 0x00007632bb057816 */ /* 0x001fc60000000005 */
[----:B------:R0:W-:Y:S01]  /*1c4c0*/  @P6 STG.E.U16 desc[UR6][R8.64], R187 ;  /* 0x000000bb08006986 */ /* 0x0001e2000c101506 */
[----:B------:R-:W-:Y:S01]  /*1c4d0*/  ISETP.LT.AND P6, PT, R223, UR4, !P4 ;  /* 0x00000004df007c0c */ /* 0x000fe2000e7c1270 */
[----:B------:R-:W-:Y:S01]  /*1c4e0*/  ULDC UR4, c[0x0][0x248] ;  /* 0x0000920000047ab9 */ /* 0x000fe20000000800 */
[----:B------:R-:W-:Y:S01]  /*1c4f0*/  ISETP.LT.AND P4, PT, R252, UR8, !P4 ;  /* 0x00000008fc007c0c */ /* 0x000fe2000e781270 */
[----:B-1----:R-:W-:Y:S01]  /*1c500*/  IMAD.WIDE R10, R13, 0x2, R236 ;  /* 0x000000020d0a7825 */ /* 0x002fe200078e02ec */
[----:B------:R-:W-:-:S04]  /*1c510*/  ULDC UR8, c[0x0][0x228] ;  /* 0x00008a0000087ab9 */ /* 0x000fc80000000800 */
[----:B------:R1:W-:Y:S01]  /*1c520*/  @P5 STG.E.U16 desc[UR6][R10.64], R5 ;  /* 0x000000050a005986 */ /* 0x0003e2000c101506 */
[----:B------:R-:W-:Y:S01]  /*1c530*/  ISETP.LT.AND P5, PT, R239, UR10, !P3 ;  /* 0x0000000aef007c0c */ /* 0x000fe2000dfa1270 */
[C---:B------:R-:W-:Y:S01]  /*1c540*/  VIADD R15, R13.reuse, UR4 ;  /* 0x000000040d0f7c36 */ /* 0x040fe20008000000 */
[----:B------:R-:W-:Y:S01]  /*1c550*/  ULDC UR10, c[0x0][0x228] ;  /* 0x00008a00000a7ab9 */ /* 0x000fe20000000800 */
[----:B------:R-:W-:Y:S01]  /*1c560*/  IMAD.WIDE R6, R13, 0x2, R242 ;  /* 0x000000020d067825 */ /* 0x000fe200078e02f2 */
[----:B------:R-:W-:-:S03]  /*1c570*/  ULDC UR4, c[0x0][0x22c] ;  /* 0x00008b0000047ab9 */ /* 0x000fc60000000800 */
[----:B0-----:R-:W-:-:S04]  /*1c580*/  IMAD.WIDE R8, R15, 0x2, R2 ;  /* 0x000000020f087825 */ /* 0x001fc800078e0202 */
[----:B-1----:R-:W-:Y:S01]  /*1c590*/  IMAD.WIDE R4, R13, 0x2, R240 ;  /* 0x000000020d047825 */ /* 0x002fe200078e02f0 */
[----:B------:R-:W-:-:S04]  /*1c5a0*/  PRMT R11, R191, 0x7632, R11 ;  /* 0x00007632bf0b7816 */ /* 0x000fc8000000000b */
[----:B------:R0:W-:Y:S04]  /*1c5b0*/  @P6 STG.E.U16 desc[UR6][R4.64], R191 ;  /* 0x000000bf04006986 */ /* 0x0001e8000c101506 */
[----:B------:R1:W-:Y:S01]  /*1c5c0*/  @P4 STG.E.U16 desc[UR6][R6.64], R11 ;  /* 0x0000000b06004986 */ /* 0x0003e2000c101506 */
[----:B------:R-:W-:-:S03]  /*1c5d0*/  VIADD R0, R238, 0x71 ;  /* 0x00000071ee007836 */ /* 0x000fc60000000000 */
[----:B------:R2:W-:Y:S01]  /*1c5e0*/  @P5 STG.E.U16 desc[UR6][R8.64], R195 ;  /* 0x000000c308005986 */ /* 0x0005e2000c101506 */
[----:B------:R-:W-:Y:S01]  /*1c5f0*/  ISETP.LT.AND P5, PT, R227, UR8, !P3 ;  /* 0x00000008e3007c0c */ /* 0x000fe2000dfa1270 */
[----:B------:R-:W-:Y:S01]  /*1c600*/  ULDC UR8, c[0x0][0x228] ;  /* 0x00008a0000087ab9 */ /* 0x000fe20000000800 */
[----:B------:R-:W-:Y:S01]  /*1c610*/  ISETP.LT.AND P4, PT, R223, UR10, !P3 ;  /* 0x0000000adf007c0c */ /* 0x000fe2000df81270 */
[----:B0-----:R-:W-:Y:S01]  /*1c620*/  IMAD.WIDE R4, R15, 0x2, R236 ;  /* 0x000000020f047825 */ /* 0x001fe200078e02ec */
[----:B------:R-:W-:Y:S01]  /*1c630*/  ISETP.LT.AND P3, PT, R252, UR12, !P3 ;  /* 0x0000000cfc007c0c */ /* 0x000fe2000df61270 */
[----:B------:R-:W-:Y:S01]  /*1c640*/  ULDC UR10, c[0x0][0x228] ;  /* 0x00008a00000a7ab9 */ /* 0x000fe20000000800 */
[----:B------:R-:W-:Y:S01]  /*1c650*/  ISETP.GE.AND P0, PT, R0, UR4, PT ;  /* 0x0000000400007c0c */ /* 0x000fe2000bf06270 */
[----:B------:R-:W-:Y:S01]  /*1c660*/  VIADD R14, R238, 0x72 ;  /* 0x00000072ee0e7836 */ /* 0x000fe20000000000 */
[----:B------:R-:W-:Y:S01]  /*1c670*/  PRMT R0, R195, 0x7632, R0 ;  /* 0x00007632c3007816 */ /* 0x000fe20000000000 */
[----:B-1----:R-:W-:Y:S01]  /*1c680*/  IMAD.WIDE R6, R15, 0x2, R240 ;  /* 0x000000020f067825 */ /* 0x002fe200078e02f0 */
[----:B------:R-:W-:Y:S01]  /*1c690*/  ISETP.LT.AND P6, PT, R239, UR8, !P2 ;  /* 0x00000008ef007c0c */ /* 0x000fe2000d7c1270 */
[----:B------:R-:W-:Y:S01]  /*1c6a0*/  ULDC UR8, c[0x0][0x22c] ;  /* 0x00008b0000087ab9 */ /* 0x000fe20000000800 */
[----:B------:R-:W-:Y:S01]  /*1c6b0*/  PRMT R12, R199, 0x7632, R12 ;  /* 0x00007632c70c7816 */ /* 0x000fe2000000000c */
[----:B------:R0:W-:Y:S01]  /*1c6c0*/  @P5 STG.E.U16 desc[UR6][R4.64], R0 ;  /* 0x0000000004005986 */ /* 0x0001e2000c101506 */
[----:B--2---:R-:W-:Y:S01]  /*1c6d0*/  IMAD.WIDE R8, R15, 0x2, R242 ;  /* 0x000000020f087825 */ /* 0x004fe200078e02f2 */
[----:B------:R-:W-:Y:S01]  /*1c6e0*/  ISETP.GE.AND P5, PT, R14, UR8, PT ;  /* 0x000000080e007c0c */ /* 0x000fe2000bfa6270 */
[----:B------:R-:W-:Y:S01]  /*1c6f0*/  ULDC UR8, c[0x0][0x228] ;  /* 0x00008a0000087ab9 */ /* 0x000fe20000000800 */
[----:B------:R-:W-:Y:S01]  /*1c700*/  ULDC UR4, c[0x0][0x248] ;  /* 0x0000920000047ab9 */ /* 0x000fe20000000800 */
[----:B------:R1:W-:Y:S01]  /*1c710*/  @P4 STG.E.U16 desc[UR6][R6.64], R199 ;  /* 0x000000c706004986 */ /* 0x0003e2000c101506 */
[----:B------:R-:W-:Y:S01]  /*1c720*/  ISETP.LT.AND P4, PT, R227, UR8, !P2 ;  /* 0x00000008e3007c0c */ /* 0x000fe2000d781270 */
[----:B------:R-:W-:Y:S01]  /*1c730*/  VIADD R13, R15, UR4 ;  /* 0x000000040f0d7c36 */ /* 0x000fe20008000000 */
[----:B------:R-:W-:Y:S01]  /*1c740*/  ULDC UR12, c[0x0][0x228] ;  /* 0x00008a00000c7ab9 */ /* 0x000fe20000000800 */
[----:B------:R2:W-:Y:S01]  /*1c750*/  @P3 STG.E.U16 desc[UR6][R8.64], R12 ;  /* 0x0000000c08003986 */ /* 0x0005e2000c101506 */
[----:B------:R-:W-:Y:S01]  /*1c760*/  ISETP.LT.AND P3, PT, R223, UR10, !P2 ;  /* 0x0000000adf007c0c */ /* 0x000fe2000d761270 */
[C---:B------:R-:W-:Y:S01]  /*1c770*/  IMAD.WIDE R10, R13.reuse, 0x2, R2 ;  /* 0x000000020d0a7825 */ /* 0x040fe200078e0202 */
[----:B------:R-:W-:Y:S01]  /*1c780*/  ISETP.LT.AND P2, PT, R252, UR12, !P2 ;  /* 0x0000000cfc007c0c */ /* 0x000fe2000d741270 */
[----:B------:R-:W-:Y:S01]  /*1c790*/  ULDC UR8, c[0x0][0x228] ;  /* 0x00008a0000087ab9 */ /* 0x000fe20000000800 */
[----:B------:R-:W-:Y:S01]  /*1c7a0*/  PRMT R14, R200, 0x7632, R14 ;  /* 0x00007632c80e7816 */ /* 0x000fe2000000000e */
[----:B0-----:R-:W-:Y:S01]  /*1c7b0*/  IMAD.WIDE R4, R13, 0x2, R236 ;  /* 0x000000020d047825 */ /* 0x001fe200078e02ec */
[----:B------:R0:W-:Y:S01]  /*1c7c0*/  @P6 STG.E.U16 desc[UR6][R10.64], R200 ;  /* 0x000000c80a006986 */ /* 0x0001e2000c101506 */
[----:B------:R-:W-:Y:S01]  /*1c7d0*/  ISETP.LT.AND P6, PT, R239, UR8, !P0 ;  /* 0x00000008ef007c0c */ /* 0x000fe2000c7c1270 */
[----:B------:R-:W-:Y:S01]  /*1c7e0*/  ULDC UR8, c[0x0][0x22c] ;  /* 0x00008b0000087ab9 */ /* 0x000fe20000000800 */
[----:B-1----:R-:W-:Y:S01]  /*1c7f0*/  IMAD.WIDE R6, R13, 0x2, R240 ;  /* 0x000000020d067825 */ /* 0x002fe200078e02f0 */
[----:B------:R-:W-:Y:S01]  /*1c800*/  PRMT R0, R204, 0x7632, R0 ;  /* 0x00007632cc007816 */ /* 0x000fe20000000000 */
[----:B------:R-:W-:-:S02]  /*1c810*/  ULDC UR4, c[0x0][0x248] ;  /* 0x0000920000047ab9 */ /* 0x000fc40000000800 */
[----:B--2---:R-:W-:Y:S01]  /*1c820*/  VIADD R12, R238, 0x73 ;  /* 0x00000073ee0c7836 */ /* 0x004fe20000000000 */
[----:B------:R1:W-:Y:S01]  /*1c830*/  @P4 STG.E.U16 desc[UR6][R4.64], R14 ;  /* 0x0000000e04004986 */ /* 0x0003e2000c101506 */
[----:B------:R-:W-:Y:S01]  /*1c840*/  IMAD.WIDE R8, R13, 0x2, R242 ;  /* 0x000000020d087825 */ /* 0x000fe200078e02f2 */
[----:B------:R-:W-:Y:S01]  /*1c850*/  ULDC UR10, c[0x0][0x228] ;  /* 0x00008a00000a7ab9 */ /* 0x000fe20000000800 */
[----:B------:R-:W-:Y:S01]  /*1c860*/  ULDC UR12, c[0x0][0x228] ;  /* 0x00008a00000c7ab9 */ /* 0x000fe20000000800 */
[----:B------:R-:W-:Y:S01]  /*1c870*/  ISETP.GE.AND P4, PT, R12, UR8, PT ;  /* 0x000000080c007c0c */ /* 0x000fe2000bf86270 */
[----:B------:R-:W-:Y:S01]  /*1c880*/  ULDC UR8, c[0x0][0x228] ;  /* 0x00008a0000087ab9 */ /* 0x000fe20000000800 */
[----:B------:R2:W-:Y:S01]  /*1c890*/  @P3 STG.E.U16 desc[UR6][R6.64], R204 ;  /* 0x000000cc06003986 */ /* 0x0005e2000c101506 */
[----:B------:R-:W-:Y:S01]  /*1c8a0*/  ISETP.LT.AND P3, PT, R227, UR8, !P0 ;  /* 0x00000008e3007c0c */ /* 0x000fe2000c761270 */
[----:B------:R-:W-:Y:S01]  /*1c8b0*/  VIADD R15, R13, UR4 ;  /* 0x000000040d0f7c36 */ /* 0x000fe20008000000 */
[----:B------:R-:W-:Y:S01]  /*1c8c0*/  PRMT R12, R208, 0x7632, R12 ;  /* 0x00007632d00c7816 */ /* 0x000fe2000000000c */
[----:B------:R3:W-:Y:S01]  /*1c8d0*/  @P2 STG.E.U16 desc[UR6][R8.64], R0 ;  /* 0x0000000008002986 */ /* 0x0007e2000c101506 */
[----:B------:R-:W-:Y:S01]  /*1c8e0*/  ISETP.LT.AND P2, PT, R223, UR10, !P0 ;  /* 0x0000000adf007c0c */ /* 0x000fe2000c741270 */
[C---:B0-----:R-:W-:Y:S01]  /*1c8f0*/  IMAD.WIDE R10, R15.reuse, 0x2, R2 ;  /* 0x000000020f0a7825 */ /* 0x041fe200078e0202 */
[----:B------:R-:W-:Y:S01]  /*1c900*/  ISETP.LT.AND P0, PT, R252, UR12, !P0 ;  /* 0x0000000cfc007c0c */ /* 0x000fe2000c701270 */
[----:B------:R-:W-:Y:S01]  /*1c910*/  ULDC UR8, c[0x0][0x228] ;  /* 0x00008a0000087ab9 */ /* 0x000fe20000000800 */
[----:B------:R-:W-:Y:S01]  /*1c920*/  ULDC UR4, c[0x0][0x248] ;  /* 0x0000920000047ab9 */ /* 0x000fe20000000800 */
[----:B-1----:R-:W-:Y:S01]  /*1c930*/  IMAD.WIDE R4, R15, 0x2, R236 ;  /* 0x000000020f047825 */ /* 0x002fe200078e02ec */
[----:B------:R0:W-:Y:S01]  /*1c940*/  @P6 STG.E.U16 desc[UR6][R10.64], R208 ;  /* 0x000000d00a006986 */ /* 0x0001e2000c101506 */
[----:B------:R-:W-:Y:S01]  /*1c950*/  ISETP.LT.AND P6, PT, R239, UR8, !P5 ;  /* 0x00000008ef007c0c */ /* 0x000fe2000efc1270 */
[----:B------:R-:W-:Y:S01]  /*1c960*/  ULDC UR8, c[0x0][0x22c] ;  /* 0x00008b0000087ab9 */ /* 0x000fe20000000800 */
[----:B------:R-:W-:-:S02]  /*1c970*/  VIADD R14, R238, 0x74 ;  /* 0x00000074ee0e7836 */ /* 0x000fc40000000000 */
[C---:B--2---:R-:W-:Y:S01]  /*1c980*/  IMAD.WIDE R6, R15.reuse, 0x2, R240 ;  /* 0x000000020f067825 */ /* 0x044fe200078e02f0 */
[----:B---3--:R-:W-:Y:S01]  /*1c990*/  PRMT R0, R212, 0x7632, R0 ;  /* 0x00007632d4007816 */ /* 0x008fe20000000000 */
[----:B------:R1:W-:Y:S02]  /*1c9a0*/  @P3 STG.E.U16 desc[UR6][R4.64], R12 ;  /* 0x0000000c04003986 */ /* 0x0003e4000c101506 */
[C---:B------:R-:W-:Y:S01]  /*1c9b0*/  IMAD.WIDE R8, R15.reuse, 0x2, R242 ;  /* 0x000000020f087825 */ /* 0x040fe200078e02f2 */
[----:B------:R-:W-:Y:S01]  /*1c9c0*/  ISETP.GE.AND P3, PT, R14, UR8, PT ;  /* 0x000000080e007c0c */ /* 0x000fe2000bf66270 */
[----:B------:R-:W-:Y:S01]  /*1c9d0*/  @P2 STG.E.U16 desc[UR6][R6.64], R212 ;  /* 0x000000d406002986 */ /* 0x000fe2000c101506 */
[----:B------:R-:W-:Y:S01]  /*1c9e0*/  ULDC UR8, c[0x0][0x228] ;  /* 0x00008a0000087ab9 */ /* 0x000fe20000000800 */
[----:B------:R-:W-:Y:S01]  /*1c9f0*/  VIADD R13, R15, UR4 ;  /* 0x000000040f0d7c36 */ /* 0x000fe20008000000 */
[----:B------:R-:W-:Y:S01]  /*1ca00*/  ULDC UR4, c[0x0][0x228] ;  /* 0x00008a0000047ab9 */ /* 0x000fe20000000800 */
[----:B------:R2:W-:Y:S01]  /*1ca10*/  @P0 STG.E.U16 desc[UR6][R8.64], R0 ;  /* 0x0000000008000986 */ /* 0x0005e2000c101506 */
[----:B------:R-:W-:Y:S01]  /*1ca20*/  ULDC UR10, c[0x0][0x228] ;  /* 0x00008a00000a7ab9 */ /* 0x000fe20000000800 */
[----:B------:R-:W-:Y:S01]  /*1ca30*/  ISETP.LT.AND P2, PT, R227, UR4, !P5 ;  /* 0x00000004e3007c0c */ /* 0x000fe2000ef41270 */
[----:B0-----:R-:W-:Y:S01]  /*1ca40*/  IMAD.WIDE R10, R13, 0x2, R2 ;  /* 0x000000020d0a7825 */ /* 0x001fe200078e0202 */
[----:B------:R-:W-:Y:S01]  /*1ca50*/  ISETP.LT.AND P0, PT, R223, UR8, !P5 ;  /* 0x00000008df007c0c */ /* 0x000fe2000ef01270 */
[----:B------:R-:W-:Y:S01]  /*1ca60*/  ULDC UR4, c[0x0][0x228] ;  /* 0x00008a0000047ab9 */ /* 0x000fe20000000800 */
[----:B------:R-:W-:Y:S01]  /*1ca70*/  ISETP.LT.AND P5, PT, R252, UR10, !P5 ;  /* 0x0000000afc007c0c */ /* 0x000fe2000efa1270 */
[----:B-1----:R-:W-:Y:S01]  /*1ca80*/  IMAD.WIDE R4, R13, 0x2, R236 ;  /* 0x000000020d047825 */ /* 0x002fe200078e02ec */
[----:B------:R-:W-:Y:S01]  /*1ca90*/  PRMT R14, R201, 0x7632, R14 ;  /* 0x00007632c90e7816 */ /* 0x000fe2000000000e */
[----:B------:R0:W-:Y:S01]  /*1caa0*/  @P6 STG.E.U16 desc[UR6][R10.64], R201 ;  /* 0x000000c90a006986 */ /* 0x0001e2000c101506 */
[----:B------:R-:W-:Y:S01]  /*1cab0*/  ISETP.LT.AND P6, PT, R239, UR4, !P4 ;  /* 0x00000004ef007c0c */ /* 0x000fe2000e7c1270 */
[----:B------:R-:W-:Y:S01]  /*1cac0*/  VIADD R12, R238, 0x75 ;  /* 0x00000075ee0c7836 */ /* 0x000fe20000000000 */
[----:B--2---:R-:W-:Y:S01]  /*1cad0*/  PRMT R0, R205, 0x7632, R0 ;  /* 0x00007632cd007816 */ /* 0x004fe20000000000 */
[----:B------:R-:W-:Y:S01]  /*1cae0*/  IMAD.WIDE R6, R13, 0x2, R240 ;  /* 0x000000020d067825 */ /* 0x000fe200078e02f0 */
[----:B------:R-:W-:-:S03]  /*1caf0*/  ULDC UR4, c[0x0][0x248] ;  /* 0x0000920000047ab9 */ /* 0x000fc60000000800 */
[C---:B------:R-:W-:Y:S01]  /*1cb00*/  IMAD.WIDE R8, R13.reuse, 0x2, R242 ;  /* 0x000000020d087825 */ /* 0x040fe200078e02f2 */
[----:B------:R1:W-:Y:S01]  /*1cb10*/  @P2 STG.E.U16 desc[UR6][R4.64], R14 ;  /* 0x0000000e04002986 */ /* 0x0003e2000c101506 */
[----:B------:R-:W-:Y:S01]  /*1cb20*/  ISETP.GE.AND P2, PT, R12, UR5, PT ;  /* 0x000000050c007c0c */ /* 0x000fe2000bf46270 */
[----:B------:R-:W-:Y:S01]  /*1cb30*/  ULDC UR5, c[0x0][0x228] ;  /* 0x00008a0000057ab9 */ /* 0x000fe20000000800 */
[----:B------:R-:W-:Y:S01]  /*1cb40*/  VIADD R15, R13, UR4 ;  /* 0x000000040d0f7c36 */ /* 0x000fe20008000000 */
[----:B------:R2:W-:Y:S01]  /*1cb50*/  @P0 STG.E.U16 desc[UR6][R6.64], R205 ;  /* 0x000000cd06000986 */ /* 0x0005e2000c101506 */
[----:B------:R-:W-:Y:S01]  /*1cb60*/  ULDC UR4, c[0x0][0x228] ;  /* 0x00008a0000047ab9 */ /* 0x000fe20000000800 */
[----:B------:R-:W-:Y:S02]  /*1cb70*/  ULDC UR8, c[0x0][0x228] ;  /* 0x00008a0000087ab9 */ /* 0x000fe40000000800 */
[----:B------:R3:W-:Y:S01]  /*1cb80*/  @P5 STG.E.U16 desc[UR6][R8.64], R0 ;  /* 0x0000000008005986 */ /* 0x0007e2000c101506 */
        /* <DEDUP_REMOVED lines=9> */
[----:B--2---:R-:W-:Y:S01]  /*1cc20*/  IMAD.WIDE R6, R15, 0x2, R240 ;  /* 0x000000020f067825 */ /* 0x004fe200078e02f0 */
[----:B------:R-:W-:Y:S01]  /*1cc30*/  ULDC UR4, c[0x0][0x248] ;  /* 0x0000920000047ab9 */ /* 0x000fe20000000800 */
[----:B---3--:R-:W-:Y:S01]  /*1cc40*/  PRMT R0, R213, 0x7632, R0 ;  /* 0x00007632d5007816 */ /* 0x008fe20000000000 */
[----:B------:R-:W-:Y:S01]  /*1cc50*/  ULDC UR5, c[0x0][0x228] ;  /* 0x00008a0000057ab9 */ /* 0x000fe20000000800 */
[----:B------:R-:W-:Y:S01]  /*1cc60*/  IMAD.WIDE R8, R15, 0x2, R242 ;  /* 0x000000020f087825 */ /* 0x000fe200078e02f2 */
[----:B------:R1:W-:Y:S01]  /*1cc70*/  @P5 STG.E.U16 desc[UR6][R4.64], R12 ;  /* 0x0000000c04005986 */ /* 0x0003e2000c101506 */
[----:B------:R-:W-:-:S02]  /*1cc80*/  ULDC UR8, c[0x0][0x228] ;  /* 0x00008a0000087ab9 */ /* 0x000fc40000000800 */
[----:B------:R-:W-:Y:S01]  /*1cc90*/  VIADD R13, R15, UR4 ;  /* 0x000000040f0d7c36 */ /* 0x000fe20008000000 */
[----:B------:R2:W-:Y:S01]  /*1cca0*/  @P0 STG.E.U16 desc[UR6][R6.64], R213 ;  /* 0x000000d506000986 */ /* 0x0005e2000c101506 */
[----:B------:R-:W-:Y:S01]  /*1ccb0*/  ULDC UR4, c[0x0][0x228] ;  /* 0x00008a0000047ab9 */ /* 0x000fe20000000800 */
[----:B------:R-:W-:Y:S01]  /*1ccc0*/  ISETP.LT.AND P0, PT, R223, UR5, !P3 ;  /* 0x00000005df007c0c */ /* 0x000fe2000df01270 */
[----:B------:R-:W-:Y:S01]  /*1ccd0*/  VIADD R14, R238, 0x76 ;  /* 0x00000076ee0e7836 */ /* 0x000fe20000000000 */
[----:B------:R3:W-:Y:S01]  /*1cce0*/  @P4 STG.E.U16 desc[UR6][R8.64], R0 ;  /* 0x0000000008004986 */ /* 0x0007e2000c101506 */
[----:B------:R-:W-:Y:S01]  /*1ccf0*/  ISETP.LT.AND P4, PT, R227, UR4, !P3 ;  /* 0x00000004e3007c0c */ /* 0x000fe2000df81270 */
[C---:B0-----:R-:W-:Y:S01]  /*1cd00*/  IMAD.WIDE R10, R13.reuse, 0x2, R2 ;  /* 0x000000020d0a7825 */ /* 0x041fe200078e0202 */
[----:B------:R-:W-:Y:S01]  /*1cd10*/  ISETP.LT.AND P3, PT, R252, UR8, !P3 ;  /* 0x00000008fc007c0c */ /* 0x000fe2000df61270 */
[----:B------:R-:W-:Y:S01]  /*1cd20*/  ULDC UR4, c[0x0][0x228] ;  /* 0x00008a0000047ab9 */ /* 0x000fe20000000800 */
[----:B------:R-:W-:Y:S01]  /*1cd30*/  ISETP.GE.AND P5, PT, R14, UR9, PT ;  /* 0x000000090e007c0c */ /* 0x000fe2000bfa6270 */
[----:B-1----:R-:W-:Y:S01]  /*1cd40*/  IMAD.WIDE R4, R13, 0x2, R236 ;  /* 0x000000020d047825 */ /* 0x002fe200078e02ec */
[----:B------:R-:W-:Y:S01]  /*1cd50*/  PRMT R14, R202, 0x7632, R14 ;  /* 0x00007632ca0e7816 */ /* 0x000fe2000000000e */
[----:B------:R0:W-:Y:S01]  /*1cd60*/  @P6 STG.E.U16 desc[UR6][R10.64], R202 ;  /* 0x000000ca0a006986 */ /* 0x0001e2000c101506 */
[----:B------:R-:W-:Y:S01]  /*1cd70*/  ISETP.LT.AND P6, PT, R239, UR4, !P2 ;  /* 0x00000004ef007c0c */ /* 0x000fe2000d7c1270 */
[C---:B--2---:R-:W-:Y:S01]  /*1cd80*/  IMAD.WIDE R6, R13.reuse, 0x2, R240 ;  /* 0x000000020d067825 */ /* 0x044fe200078e02f0 */
[----:B------:R-:W-:Y:S01]  /*1cd90*/  ULDC UR4, c[0x0][0x248] ;  /* 0x0000920000047ab9 */ /* 0x000fe20000000800 */
[----:B---3--:R-:W-:Y:S01]  /*1cda0*/  PRMT R0, R206, 0x7632, R0 ;  /* 0x00007632ce007816 */ /* 0x008fe20000000000 */
[----:B------:R-:W-:Y:S01]  /*1cdb0*/  ULDC UR5, c[0x0][0x228] ;  /* 0x00008a0000057ab9 */ /* 0x000fe20000000800 */
[----:B------:R-:W-:Y:S01]  /*1cdc0*/  IMAD.WIDE R8, R13, 0x2, R242 ;  /* 0x000000020d087825 */ /* 0x000fe200078e02f2 */
[----:B------:R1:W-:Y:S01]  /*1cdd0*/  @P4 STG.E.U16 desc[UR6][R4.64], R14 ;  /* 0x0000000e04004986 */ /* 0x0003e2000c101506 */
[----:B------:R-:W-:Y:S01]  /*1cde0*/  ULDC UR8, c[0x0][0x228] ;  /* 0x00008a0000087ab9 */ /* 0x000fe20000000800 */
[----:B------:R-:W-:Y:S01]  /*1cdf0*/  PRMT R16, R215, 0x7632, R16 ;  /* 0x00007632d7107816 */ /* 0x000fe20000000010 */
[----:B------:R-:W-:Y:S01]  /*1ce00*/  VIADD R15, R13, UR4 ;  /* 0x000000040d0f7c36 */ /* 0x000fe20008000000 */
[----:B------:R2:W-:Y:S01]  /*1ce10*/  @P0 STG.E.U16 desc[UR6][R6.64], R206 ;  /* 0x000000ce06000986 */ /* 0x0005e2000c101506 */
[----:B------:R-:W-:Y:S01]  /*1ce20*/  ULDC UR4, c[0x0][0x228] ;  /* 0x00008a0000047ab9 */ /* 0x000fe20000000800 */
[----:B------:R-:W-:Y:S01]  /*1ce30*/  VIADD R12, R238, 0x77 ;  /* 0x00000077ee0c7836 */ /* 0x000fe20000000000 */
[----:B------:R-:W-:Y:S01]  /*1ce40*/  PRMT R18, R216, 0x7632, R18 ;  /* 0x00007632d8127816 */ /* 0x000fe20000000012 */
[----:B------:R3:W-:Y:S01]  /*1ce50*/  @P3 STG.E.U16 desc[UR6][R8.64], R0 ;  /* 0x0000000008003986 */ /* 0x0007e2000c101506 */
[----:B------:R-:W-:Y:S01]  /*1ce60*/  ISETP.LT.AND P3, PT, R227, UR4, !P2 ;  /* 0x00000004e3007c0c */ /* 0x000fe2000d761270 */
[----:B------:R-:W-:Y:S01]  /*1ce70*/  ULDC UR4, c[0x0][0x228] ;  /* 0x00008a0000047ab9 */ /* 0x000fe20000000800 */
[----:B------:R-:W-:Y:S01]  /*1ce80*/  ISETP.LT.AND P0, PT, R223, UR5, !P2 ;  /* 0x00000005df007c0c */ /* 0x000fe2000d701270 */
[C---:B0-----:R-:W-:Y:S01]  /*1ce90*/  IMAD.WIDE R10, R15.reuse, 0x2, R2 ;  /* 0x000000020f0a7825 */ /* 0x041fe200078e0202 */
[----:B------:R-:W-:Y:S01]  /*1cea0*/  ISETP.LT.AND P2, PT, R252, UR4, !P2 ;  /* 0x00000004fc007c0c */ /* 0x000fe2000d741270 */
[----:B------:R-:W-:Y:S01]  /*1ceb0*/  ULDC UR4, c[0x0][0x248] ;  /* 0x0000920000047ab9 */ /* 0x000fe20000000800 */
[----:B------:R-:W-:Y:S01]  /*1cec0*/  ULDC UR5, c[0x0][0x228] ;  /* 0x00008a0000057ab9 */ /* 0x000fe20000000800 */
[----:B-1----:R-:W-:Y:S01]  /*1ced0*/  IMAD.WIDE R4, R15, 0x2, R236 ;  /* 0x000000020f047825 */ /* 0x002fe200078e02ec */
[----:B------:R0:W-:Y:S01]  /*1cee0*/  @P6 STG.E.U16 desc[UR6][R10.64], R210 ;  /* 0x000000d20a006986 */ /* 0x0001e2000c101506 */
[----:B------:R-:W-:-:S02]  /*1cef0*/  ULDC UR9, c[0x0][0x228] ;  /* 0x00008a0000097ab9 */ /* 0x000fc40000000800 */
[----:B--2---:R-:W-:Y:S01]  /*1cf00*/  IMAD.WIDE R6, R15, 0x2, R240 ;  /* 0x000000020f067825 */ /* 0x004fe200078e02f0 */
[----:B---3--:R-:W-:-:S03]  /*1cf10*/  PRMT R0, R214, 0x7632, R0 ;  /* 0x00007632d6007816 */ /* 0x008fc60000000000 */
[----:B------:R-:W-:Y:S01]  /*1cf20*/  IMAD.WIDE R8, R15, 0x2, R242 ;  /* 0x000000020f087825 */ /* 0x000fe200078e02f2 */
[----:B0-----:R-:W-:-:S03]  /*1cf30*/  PRMT R11, R210, 0x7632, R11 ;  /* 0x00007632d20b7816 */ /* 0x001fc6000000000b */
[----:B------:R-:W-:Y:S01]  /*1cf40*/  VIADD R13, R15, UR4 ;  /* 0x000000040f0d7c36 */ /* 0x000fe20008000000 */
[----:B------:R-:W-:Y:S01]  /*1cf50*/  ULDC UR4, c[0x0][0x228] ;  /* 0x00008a0000047ab9 */ /* 0x000fe20000000800 */
[----:B------:R-:W-:Y:S01]  /*1cf60*/  ISETP.LT.AND P6, PT, R239, UR8, !P5 ;  /* 0x00000008ef007c0c */ /* 0x000fe2000efc1270 */
[----:B------:R-:W-:Y:S01]  /*1cf70*/  ULDC UR8, c[0x0][0x228] ;  /* 0x00008a0000087ab9 */ /* 0x000fe20000000800 */
[----:B------:R0:W-:Y:S01]  /*1cf80*/  @P3 STG.E.U16 desc[UR6][R4.64], R11 ;  /* 0x0000000b04003986 */ /* 0x0001e2000c101506 */
[----:B------:R-:W-:-:S03]  /*1cf90*/  ISETP.GE.AND P4, PT, R12, UR11, PT ;  /* 0x0000000b0c007c0c */ /* 0x000fc6000bf86270 */
[----:B------:R1:W-:Y:S01]  /*1cfa0*/  @P0 STG.E.U16 desc[UR6][R6.64], R214 ;  /* 0x000000d606000986 */ /* 0x0003e2000c101506 */
[----:B------:R-:W-:Y:S01]  /*1cfb0*/  ISETP.LT.AND P0, PT, R223, UR5, !P5 ;  /* 0x00000005df007c0c */ /* 0x000fe2000ef01270 */
[----:B------:R-:W-:Y:S01]  /*1cfc0*/  VIADD R12, R238, 0x78 ;  /* 0x00000078ee0c7836 */ /* 0x000fe20000000000 */
[----:B------:R-:W-:Y:S01]  /*1cfd0*/  ULDC UR5, c[0x0][0x228] ;  /* 0x00008a0000057ab9 */ /* 0x000fe20000000800 */
[----:B------:R-:W-:Y:S01]  /*1cfe0*/  @P2 STG.E.U16 desc[UR6][R8.64], R0 ;  /* 0x0000000008002986 */ /* 0x000fe2000c101506 */
[----:B------:R-:W-:Y:S01]  /*1cff0*/  ISETP.LT.AND P2, PT, R227, UR4, !P5 ;  /* 0x00000004e3007c0c */ /* 0x000fe2000ef41270 */
[----:B------:R-:W-:Y:S01]  /*1d000*/  ULDC UR4, c[0x0][0x228] ;  /* 0x00008a0000047ab9 */ /* 0x000fe20000000800 */
[----:B------:R-:W-:Y:S01]  /*1d010*/  ISETP.GE.AND P3, PT, R12, UR13, PT ;  /* 0x0000000d0c007c0c */ /* 0x000fe2000bf66270 */
[----:B0-----:R-:W-:Y:S01]  /*1d020*/  IMAD.WIDE R10, R13, 0x2, R2 ;  /* 0x000000020d0a7825 */ /* 0x001fe200078e0202 */
[----:B------:R-:W-:-:S03]  /*1d030*/  PRMT R12, R203, 0x7632, R12 ;  /* 0x00007632cb0c7816 */ /* 0x000fc6000000000c */
[C---:B------:R-:W-:Y:S01]  /*1d040*/  IMAD.WIDE R4, R13.reuse, 0x2, R236 ;  /* 0x000000020d047825 */ /* 0x040fe200078e02ec */
[----:B------:R-:W-:Y:S03]  /*1d050*/  @P6 STG.E.U16 desc[UR6][R10.64], R203 ;  /* 0x000000cb0a006986 */ /* 0x000fe6000c101506 */
[C---:B-1----:R-:W-:Y:S02]  /*1d060*/  IMAD.WIDE R6, R13.reuse, 0x2, R240 ;  /* 0x000000020d067825 */ /* 0x042fe400078e02f0 */
[----:B------:R-:W-:Y:S04]  /*1d070*/  @P2 STG.E.U16 desc[UR6][R4.64], R12 ;  /* 0x0000000c04002986 */ /* 0x000fe8000c101506 */
[----:B------:R-:W-:Y:S04]  /*1d080*/  @P0 STG.E.U16 desc[UR6][R6.64], R207 ;  /* 0x000000cf06000986 */ /* 0x000fe8000c101506 */
[----:B------:R0:W1:Y:S04]  /*1d090*/  LDS.128 R4, [R219] ;  /* 0x00000000db047984 */ /* 0x0000680000000c00 */
[----:B0-----:R-:W2:Y:S01]  /*1d0a0*/  LDL.LU R219, [R1+0xc0c] ;  /* 0x000c0c0001db7983 */ /* 0x001ea20000300800 */
[----:B------:R-:W-:Y:S01]  /*1d0b0*/  ISETP.LT.AND P5, PT, R252, UR8, !P5 ;  /* 0x00000008fc007c0c */ /* 0x000fe2000efa1270 */
[----:B------:R-:W-:Y:S01]  /*1d0c0*/  IMAD.WIDE R8, R13, 0x2, R242 ;  /* 0x000000020d087825 */ /* 0x000fe200078e02f2 */
[----:B------:R-:W-:Y:S01]  /*1d0d0*/  ISETP.LT.AND P6, PT, R239, UR4, !P4 ;  /* 0x00000004ef007c0c */ /* 0x000fe2000e7c1270 */
[----:B------:R-:W-:Y:S01]  /*1d0e0*/  ULDC UR4, c[0x0][0x248] ;  /* 0x0000920000047ab9 */ /* 0x000fe20000000800 */
[----:B------:R-:W-:Y:S01]  /*1d0f0*/  ULDC UR8, c[0x0][0x228] ;  /* 0x00008a0000087ab9 */ /* 0x000fe20000000800 */
[----:B------:R-:W-:Y:S01]  /*1d100*/  VIADD R15, R13, UR4 ;  /* 0x000000040d0f7c36 */ /* 0x000fe20008000000 */
[----:B------:R-:W-:Y:S01]  /*1d110*/  PRMT R13, R207, 0x7632, R13 ;  /* 0x00007632cf0d7816 */ /* 0x000fe2000000000d */
[----:B------:R-:W-:Y:S01]  /*1d120*/  ULDC UR4, c[0x0][0x228] ;  /* 0x00008a0000047ab9 */ /* 0x000fe20000000800 */
[----:B------:R-:W-:Y:S01]  /*1d130*/  ISETP.LT.AND P0, PT, R223, UR5, !P4 ;  /* 0x00000005df007c0c */ /* 0x000fe2000e701270 */
[----:B------:R-:W-:Y:S01]  /*1d140*/  VIADD R0, R238, 0x79 ;  /* 0x00000079ee007836 */ /* 0x000fe20000000000 */
[----:B------:R-:W-:-:S03]  /*1d150*/  ULDC UR5, c[0x0][0x228] ;  /* 0x00008a0000057ab9 */ /* 0x000fc60000000800 */
[----:B------:R0:W-:Y:S01]  /*1d160*/  @P5 STG.E.U16 desc[UR6][R8.64], R13 ;  /* 0x0000000d08005986 */ /* 0x0001e2000c101506 */
[----:B------:R-:W-:Y:S01]  /*1d170*/  ISETP.LT.AND P5, PT, R227, UR4, !P4 ;  /* 0x00000004e3007c0c */ /* 0x000fe2000e7a1270 */
[----:B------:R-:W-:Y:S01]  /*1d180*/  IMAD.WIDE R10, R15, 0x2, R2 ;  /* 0x000000020f0a7825 */ /* 0x000fe200078e0202 */
[----:B------:R-:W-:Y:S01]  /*1d190*/  ISETP.LT.AND P4, PT, R252, UR8, !P4 ;  /* 0x00000008fc007c0c */ /* 0x000fe2000e781270 */
[----:B------:R-:W-:Y:S01]  /*1d1a0*/  ULDC UR4, c[0x0][0x228] ;  /* 0x00008a0000047ab9 */ /* 0x000fe20000000800 */
[----:B------:R-:W-:Y:S01]  /*1d1b0*/  ISETP.GE.AND P2, PT, R0, UR21, PT ;  /* 0x0000001500007c0c */ /* 0x000fe2000bf46270 */
[----:B------:R-:W-:Y:S01]  /*1d1c0*/  ULDC UR8, c[0x0][0x228] ;  /* 0x00008a0000087ab9 */ /* 0x000fe20000000800 */
[----:B------:R3:W-:Y:S01]  /*1d1d0*/  @P6 STG.E.U16 desc[UR6][R10.64], R211 ;  /* 0x000000d30a006986 */ /* 0x0007e2000c101506 */
[----:B------:R-:W-:Y:S02]  /*1d1e0*/  PRMT R0, R211, 0x7632, R0 ;  /* 0x00007632d3007816 */ /* 0x000fe40000000000 */
[----:B------:R-:W-:Y:S01]  /*1d1f0*/  ISETP.LT.AND P6, PT, R239, UR4, !P3 ;  /* 0x00000004ef007c0c */ /* 0x000fe2000dfc1270 */
[----:B------:R-:W-:Y:S01]  /*1d200*/  ULDC UR4, c[0x0][0x248] ;  /* 0x0000920000047ab9 */ /* 0x000fe20000000800 */
[----:B0-----:R-:W-:-:S04]  /*1d210*/  IMAD.WIDE R8, R15, 0x2, R236 ;  /* 0x000000020f087825 */ /* 0x001fc800078e02ec */
[----:B------:R-:W-:-:S04]  /*1d220*/  IMAD.WIDE R12, R15, 0x2, R242 ;  /* 0x000000020f0c7825 */ /* 0x000fc800078e02f2 */
[C---:B---3--:R-:W-:Y:S01]  /*1d230*/  IMAD.WIDE R10, R15.reuse, 0x2, R240 ;  /* 0x000000020f0a7825 */ /* 0x048fe200078e02f0 */
[----:B------:R0:W-:Y:S03]  /*1d240*/  @P5 STG.E.U16 desc[UR6][R8.64], R0 ;  /* 0x0000000008005986 */ /* 0x0001e6000c101506 */
[----:B------:R-:W-:Y:S01]  /*1d250*/  VIADD R17, R15, UR4 ;  /* 0x000000040f117c36 */ /* 0x000fe20008000000 */
[----:B------:R3:W-:Y:S01]  /*1d260*/  @P0 STG.E.U16 desc[UR6][R10.64], R215 ;  /* 0x000000d70a000986 */ /* 0x0007e2000c101506 */
[----:B------:R-:W-:Y:S01]  /*1d270*/  ULDC UR4, c[0x0][0x228] ;  /* 0x00008a0000047ab9 */ /* 0x000fe20000000800 */
[----:B------:R-:W-:Y:S01]  /*1d280*/  ISETP.LT.AND P5, PT, R223, UR5, !P3 ;  /* 0x00000005df007c0c */ /* 0x000fe2000dfa1270 */
[----:B------:R-:W-:Y:S01]  /*1d290*/  IMAD.WIDE R14, R17, 0x2, R2 ;  /* 0x00000002110e7825 */ /* 0x000fe200078e0202 */
[----:B------:R4:W-:Y:S01]  /*1d2a0*/  @P4 STG.E.U16 desc[UR6][R12.64], R16 ;  /* 0x000000100c004986 */ /* 0x0009e2000c101506 */
[----:B------:R-:W-:Y:S01]  /*1d2b0*/  ISETP.LT.AND P4, PT, R227, UR4, !P3 ;  /* 0x00000004e3007c0c */ /* 0x000fe2000df81270 */
[----:B------:R-:W-:Y:S01]  /*1d2c0*/  ULDC UR4, c[0x0][0x248] ;  /* 0x0000920000047ab9 */ /* 0x000fe20000000800 */
[----:B------:R-:W-:Y:S01]  /*1d2d0*/  ISETP.LT.AND P3, PT, R252, UR8, !P3 ;  /* 0x00000008fc007c0c */ /* 0x000fe2000df61270 */
[C---:B0-----:R-:W-:Y:S01]  /*1d2e0*/  IMAD.WIDE R8, R17.reuse, 0x2, R236 ;  /* 0x0000000211087825 */ /* 0x041fe200078e02ec */
[----:B------:R0:W-:Y:S01]  /*1d2f0*/  @P6 STG.E.U16 desc[UR6][R14.64], R216 ;  /* 0x000000d80e006986 */ /* 0x0001e2000c101506 */
[----:B------:R-:W-:Y:S01]  /*1d300*/  PRMT R0, R220, 0x7632, R0 ;  /* 0x00007632dc007816 */ /* 0x000fe20000000000 */
[----:B------:R-:W-:Y:S01]  /*1d310*/  ULDC UR5, c[0x0][0x228] ;  /* 0x00008a0000057ab9 */ /* 0x000fe20000000800 */
[----:B---3--:R-:W-:Y:S01]  /*1d320*/  IMAD.WIDE R10, R17, 0x2, R240 ;  /* 0x00000002110a7825 */ /* 0x008fe200078e02f0 */
[----:B------:R-:W-:Y:S01]  /*1d330*/  ISETP.LT.AND P6, PT, R239, UR9, !P2 ;  /* 0x00000009ef007c0c */ /* 0x000fe2000d7c1270 */
[----:B------:R-:W-:Y:S01]  /*1d340*/  ULDC UR8, c[0x0][0x228] ;  /* 0x00008a0000087ab9 */ /* 0x000fe20000000800 */
[----:B------:R-:W-:Y:S01]  /*1d350*/  ULDC UR9, c[0x0][0x228] ;  /* 0x00008a0000097ab9 */ /* 0x000fe20000000800 */
[----:B----4-:R-:W-:-:S02]  /*1d360*/  IMAD.WIDE R12, R17, 0x2, R242 ;  /* 0x00000002110c7825 */ /* 0x010fc400078e02f2 */
[----:B------:R3:W-:Y:S02]  /*1d370*/  @P4 STG.E.U16 desc[UR6][R8.64], R18 ;  /* 0x0000001208004986 */ /* 0x0007e4000c101506 */
[----:B------:R-:W-:Y:S01]  /*1d380*/  VIADD R19, R17, UR4 ;  /* 0x0000000411137c36 */ /* 0x000fe20008000000 */
[----:B------:R-:W-:Y:S01]  /*1d390*/  ULDC UR4, c[0x0][0x228] ;  /* 0x00008a0000047ab9 */ /* 0x000fe20000000800 */
[----:B------:R4:W-:Y:S01]  /*1d3a0*/  @P5 STG.E.U16 desc[UR6][R10.64], R220 ;  /* 0x000000dc0a005986 */ /* 0x0009e2000c101506 */
[----:B------:R-:W-:Y:S01]  /*1d3b0*/  ISETP.LT.AND P4, PT, R227, UR4, !P2 ;  /* 0x00000004e3007c0c */ /* 0x000fe2000d781270 */
[----:B------:R-:W-:Y:S01]  /*1d3c0*/  VIADD R16, R238, 0x7a ;  /* 0x0000007aee107836 */ /* 0x000fe20000000000 */
[----:B------:R-:W-:Y:S01]  /*1d3d0*/  ISETP.LT.AND P5, PT, R223, UR5, !P2 ;  /* 0x00000005df007c0c */ /* 0x000fe2000d7a1270 */
[----:B------:R1:W-:Y:S01]  /*1d3e0*/  @P3 STG.E.U16 desc[UR6][R12.64], R0 ;  /* 0x000000000c003986 */ /* 0x0003e2000c101506 */
[----:B------:R-:W-:Y:S01]  /*1d3f0*/  ISETP.LT.AND P3, PT, R252, UR8, !P2 ;  /* 0x00000008fc007c0c */ /* 0x000fe2000d761270 */
[C---:B0-----:R-:W-:Y:S01]  /*1d400*/  IMAD.WIDE R14, R19.reuse, 0x2, R2 ;  /* 0x00000002130e7825 */ /* 0x041fe200078e0202 */
[----:B------:R-:W-:Y:S01]  /*1d410*/  ISETP.GE.AND P0, PT, R16, UR19, PT ;  /* 0x0000001310007c0c */ /* 0x000fe2000bf06270 */
[----:B------:R-:W-:Y:S01]  /*1d420*/  ULDC UR4, c[0x0][0x248] ;  /* 0x0000920000047ab9 */ /* 0x000fe20000000800 */
[----:B------:R-:W-:Y:S01]  /*1d430*/  PRMT R16, R224, 0x7632, R16 ;  /* 0x00007632e0107816 */ /* 0x000fe20000000010 */
[----:B---3--:R-:W-:Y:S01]  /*1d440*/  IMAD.WIDE R8, R19, 0x2, R236 ;  /* 0x0000000213087825 */ /* 0x008fe200078e02ec */
[----:B------:R0:W-:Y:S01]  /*1d450*/  @P6 STG.E.U16 desc[UR6][R14.64], R224 ;  /* 0x000000e00e006986 */ /* 0x0001e2000c101506 */
[----:B------:R-:W-:Y:S01]  /*1d460*/  ISETP.LT.AND P6, PT, R239, UR9, !P0 ;  /* 0x00000009ef007c0c */ /* 0x000fe2000c7c1270 */
[----:B------:R-:W-:Y:S01]  /*1d470*/  ULDC UR5, c[0x0][0x228] ;  /* 0x00008a0000057ab9 */ /* 0x000fe20000000800 */
[----:B----4-:R-:W-:Y:S01]  /*1d480*/  IMAD.WIDE R10, R19, 0x2, R240 ;  /* 0x00000002130a7825 */ /* 0x010fe200078e02f0 */
[----:B-1----:R-:W-:Y:S01]  /*1d490*/  PRMT R0, R4, 0x7632, R0 ;  /* 0x0000763204007816 */ /* 0x002fe20000000000 */
[----:B------:R-:W-:-:S02]  /*1d4a0*/  ULDC UR8, c[0x0][0x228] ;  /* 0x00008a0000087ab9 */ /* 0x000fc40000000800 */
[C---:B------:R-:W-:Y:S01]  /*1d4b0*/  IMAD.WIDE R12, R19.reuse, 0x2, R242 ;  /* 0x00000002130c7825 */ /* 0x040fe200078e02f2 */
[----:B------:R1:W-:Y:S01]  /*1d4c0*/  @P4 STG.E.U16 desc[UR6][R8.64], R16 ;  /* 0x0000001008004986 */ /* 0x0003e2000c101506 */
[----:B------:R-:W-:Y:S02]  /*1d4d0*/  ULDC UR9, c[0x0][0x228] ;  /* 0x00008a0000097ab9 */ /* 0x000fe40000000800 */
        /* <DEDUP_REMOVED lines=8> */
[----:B0-----:R-:W-:Y:S01]  /*1d560*/  IMAD.WIDE R14, R17, 0x2, R2 ;  /* 0x00000002110e7825 */ /* 0x001fe200078e0202 */
[----:B------:R-:W-:Y:S01]  /*1d570*/  ISETP.GE.AND P2, PT, R18, UR17, PT ;  /* 0x0000001112007c0c */ /* 0x000fe2000bf46270 */
[----:B------:R-:W-:Y:S01]  /*1d580*/  ULDC UR4, c[0x0][0x248] ;  /* 0x0000920000047ab9 */ /* 0x000fe20000000800 */
[----:B------:R-:W-:Y:S01]  /*1d590*/  PRMT R18, R217, 0x7632, R18 ;  /* 0x00007632d9127816 */ /* 0x000fe20000000012 */
[----:B-1----:R-:W-:Y:S01]  /*1d5a0*/  IMAD.WIDE R8, R17, 0x2, R236 ;  /* 0x0000000211087825 */ /* 0x002fe200078e02ec */
[----:B------:R0:W-:Y:S01]  /*1d5b0*/  @P6 STG.E.U16 desc[UR6][R14.64], R217 ;  /* 0x000000d90e006986 */ /* 0x0001e2000c101506 */
[----:B------:R-:W-:Y:S01]  /*1d5c0*/  ISETP.LT.AND P6, PT, R239, UR9, !P2 ;  /* 0x00000009ef007c0c */ /* 0x000fe2000d7c1270 */
[----:B------:R-:W-:Y:S01]  /*1d5d0*/  ULDC UR5, c[0x0][0x228] ;  /* 0x00008a0000057ab9 */ /* 0x000fe20000000800 */
[----:B---3--:R-:W-:Y:S01]  /*1d5e0*/  IMAD.WIDE R10, R17, 0x2, R240 ;  /* 0x00000002110a7825 */ /* 0x008fe200078e02f0 */
[----:B----4-:R-:W-:Y:S01]  /*1d5f0*/  PRMT R0, R221, 0x7632, R0 ;  /* 0x00007632dd007816 */ /* 0x010fe20000000000 */
        /* <DEDUP_REMOVED lines=21> */
[----:B----4-:R-:W-:-:S03]  /*1d750*/  PRMT R0, R5, 0x7632, R0 ;  /* 0x0000763205007816 */ /* 0x010fc60000000000 */
[C---:B------:R-:W-:Y:S01]  /*1d760*/  IMAD.WIDE R12, R19.reuse, 0x2, R242 ;  /* 0x00000002130c7825 */ /* 0x040fe200078e02f2 */
[----:B------:R-:W-:Y:S01]  /*1d770*/  @P4 STG.E.U16 desc[UR6][R8.64], R4 ;  /* 0x0000000408004986 */ /* 0x000fe2000c101506 */
[----:B------:R-:W-:Y:S02]  /*1d780*/  ULDC UR8, c[0x0][0x228] ;  /* 0x00008a0000087ab9 */ /* 0x000fe40000000800 */
[----:B------:R-:W-:Y:S01]  /*1d790*/  VIADD R17, R19, UR4 ;  /* 0x0000000413117c36 */ /* 0x000fe20008000000 */
[----:B------:R1:W-:Y:S01]  /*1d7a0*/  @P5 STG.E.U16 desc[UR6][R10.64], R5 ;  /* 0x000000050a005986 */ /* 0x0003e2000c101506 */
[----:B------:R-:W-:Y:S01]  /*1d7b0*/  ULDC UR4, c[0x0][0x228] ;  /* 0x00008a0000047ab9 */ /* 0x000fe20000000800 */
[----:B------:R-:W-:Y:S02]  /*1d7c0*/  VIADD R16, R238, 0x7d ;  /* 0x0000007dee107836 */ /* 0x000fe40000000000 */
[----:B------:R3:W-:Y:S01]  /*1d7d0*/  @P3 STG.E.U16 desc[UR6][R12.64], R0 ;  /* 0x000000000c003986 */ /* 0x0007e2000c101506 */
[----:B------:R-:W-:-:S02]  /*1d7e0*/  ISETP.LT.AND P3, PT, R227, UR4, !P0 ;  /* 0x00000004e3007c0c */ /* 0x000fc4000c761270 */
[----:B------:R-:W-:Y:S01]  /*1d7f0*/  ISETP.LT.AND P4, PT, R223, UR5, !P0 ;  /* 0x00000005df007c0c */ /* 0x000fe2000c781270 */
[C---:B0-----:R-:W-:Y:S01]  /*1d800*/  IMAD.WIDE R14, R17.reuse, 0x2, R2 ;  /* 0x00000002110e7825 */ /* 0x041fe200078e0202 */
[----:B------:R-:W-:Y:S01]  /*1d810*/  ISETP.LT.AND P5, PT, R252, UR8, !P0 ;  /* 0x00000008fc007c0c */ /* 0x000fe2000c7a1270 */
[----:B------:R-:W-:Y:S01]  /*1d820*/  ULDC UR5, c[0x0][0x228] ;  /* 0x00008a0000057ab9 */ /* 0x000fe20000000800 */
[----:B------:R-:W-:Y:S01]  /*1d830*/  ISETP.GE.AND P2, PT, R16, UR25, PT ;  /* 0x0000001910007c0c */ /* 0x000fe2000bf46270 */
[----:B-1----:R-:W-:Y:S01]  /*1d840*/  IMAD.WIDE R4, R17, 0x2, R236 ;  /* 0x0000000211047825 */ /* 0x002fe200078e02ec */
[----:B------:R0:W-:Y:S01]  /*1d850*/  @P6 STG.E.U16 desc[UR6][R14.64], R218 ;  /* 0x000000da0e006986 */ /* 0x0001e2000c101506 */
[----:B------:R-:W-:Y:S01]  /*1d860*/  ULDC UR4, c[0x0][0x248] ;  /* 0x0000920000047ab9 */ /* 0x000fe20000000800 */
[----:B------:R-:W-:Y:S01]  /*1d870*/  ISETP.LT.AND P6, PT, R239, UR5, !P2 ;  /* 0x00000005ef007c0c */ /* 0x000fe2000d7c1270 */
[C---:B------:R-:W-:Y:S01]  /*1d880*/  IMAD.WIDE R8, R17.reuse, 0x2, R240 ;  /* 0x0000000211087825 */ /* 0x040fe200078e02f0 */
[----:B---3--:R-:W-:Y:S01]  /*1d890*/  PRMT R13, R218, 0x7632, R13 ;  /* 0x00007632da0d7816 */ /* 0x008fe2000000000d */
[----:B------:R-:W-:Y:S01]  /*1d8a0*/  ULDC UR5, c[0x0][0x228] ;  /* 0x00008a0000057ab9 */ /* 0x000fe20000000800 */
[----:B------:R-:W-:Y:S01]  /*1d8b0*/  PRMT R0, R222, 0x7632, R0 ;  /* 0x00007632de007816 */ /* 0x000fe20000000000 */
[----:B------:R-:W-:Y:S01]  /*1d8c0*/  IMAD.WIDE R10, R17, 0x2, R242 ;  /* 0x00000002110a7825 */ /* 0x000fe200078e02f2 */
[----:B------:R-:W-:Y:S01]  /*1d8d0*/  ULDC UR8, c[0x0][0x228] ;  /* 0x00008a0000087ab9 */ /* 0x000fe20000000800 */
[----:B------:R1:W-:Y:S02]  /*1d8e0*/  @P3 STG.E.U16 desc[UR6][R4.64], R13 ;  /* 0x0000000d04003986 */ /* 0x0003e4000c101506 */
[----:B------:R-:W-:-:S02]  /*1d8f0*/  VIADD R238, R238, 0x7e ;  /* 0x0000007eeeee7836 */ /* 0x000fc40000000000 */
[----:B0-----:R-:W-:Y:S01]  /*1d900*/  VIADD R15, R17, UR4 ;  /* 0x00000004110f7c36 */ /* 0x001fe20008000000 */
[----:B------:R-:W-:Y:S01]  /*1d910*/  @P4 STG.E.U16 desc[UR6][R8.64], R222 ;  /* 0x000000de08004986 */ /* 0x000fe2000c101506 */
[----:B------:R-:W-:-:S03]  /*1d920*/  ULDC UR4, c[0x0][0x228] ;  /* 0x00008a0000047ab9 */ /* 0x000fc60000000800 */
[----:B------:R0:W-:Y:S01]  /*1d930*/  @P5 STG.E.U16 desc[UR6][R10.64], R0 ;  /* 0x000000000a005986 */ /* 0x0001e2000c101506 */
[----:B------:R-:W-:Y:S01]  /*1d940*/  ISETP.LT.AND P5, PT, R227, UR4, !P2 ;  /* 0x00000004e3007c0c */ /* 0x000fe2000d7a1270 */
[----:B------:R-:W-:Y:S01]  /*1d950*/  ULDC UR4, c[0x0][0x228] ;  /* 0x00008a0000047ab9 */ /* 0x000fe20000000800 */
[----:B-1----:R-:W-:Y:S01]  /*1d960*/  IMAD.WIDE R12, R15, 0x2, R2 ;  /* 0x000000020f0c7825 */ /* 0x002fe200078e0202 */
[----:B------:R-:W-:Y:S02]  /*1d970*/  ISETP.GE.AND P0, PT, R238, UR23, PT ;  /* 0x00000017ee007c0c */ /* 0x000fe4000bf06270 */
[----:B------:R-:W-:Y:S01]  /*1d980*/  ISETP.LT.AND P4, PT, R223, UR5, !P2 ;  /* 0x00000005df007c0c */ /* 0x000fe2000d781270 */
[----:B------:R-:W-:Y:S01]  /*1d990*/  ULDC UR5, c[0x0][0x228] ;  /* 0x00008a0000057ab9 */ /* 0x000fe20000000800 */
[----:B------:R1:W-:Y:S01]  /*1d9a0*/  @P6 STG.E.U16 desc[UR6][R12.64], R226 ;  /* 0x000000e20c006986 */ /* 0x0003e2000c101506 */
[----:B------:R-:W-:Y:S01]  /*1d9b0*/  ISETP.LT.AND P2, PT, R252, UR4, !P2 ;  /* 0x00000004fc007c0c */ /* 0x000fe2000d741270 */
[----:B------:R-:W-:Y:S01]  /*1d9c0*/  IMAD.WIDE R4, R15, 0x2, R236 ;  /* 0x000000020f047825 */ /* 0x000fe200078e02ec */
[----:B------:R-:W-:Y:S01]  /*1d9d0*/  ISETP.LT.AND P6, PT, R239, UR5, !P0 ;  /* 0x00000005ef007c0c */ /* 0x000fe2000c7c1270 */
[----:B------:R-:W-:Y:S01]  /*1d9e0*/  ULDC UR4, c[0x0][0x248] ;  /* 0x0000920000047ab9 */ /* 0x000fe20000000800 */
[----:B0-----:R-:W-:Y:S01]  /*1d9f0*/  PRMT R11, R226, 0x7632, R11 ;  /* 0x00007632e20b7816 */ /* 0x001fe2000000000b */
[C---:B------:R-:W-:Y:S01]  /*1da00*/  VIADD R17, R15.reuse, UR4 ;  /* 0x000000040f117c36 */ /* 0x040fe20008000000 */
[----:B------:R-:W-:Y:S01]  /*1da10*/  ULDC UR5, c[0x0][0x228] ;  /* 0x00008a0000057ab9 */ /* 0x000fe20000000800 */
[----:B------:R-:W-:Y:S01]  /*1da20*/  IMAD.WIDE R8, R15, 0x2, R240 ;  /* 0x000000020f087825 */ /* 0x000fe200078e02f0 */
[----:B------:R-:W-:Y:S01]  /*1da30*/  ULDC UR4, c[0x0][0x228] ;  /* 0x00008a0000047ab9 */ /* 0x000fe20000000800 */
[----:B------:R0:W-:Y:S02]  /*1da40*/  @P5 STG.E.U16 desc[UR6][R4.64], R11 ;  /* 0x0000000b04005986 */ /* 0x0001e4000c101506 */
[----:B-1----:R-:W-:Y:S01]  /*1da50*/  IMAD.WIDE R12, R17, 0x2, R2 ;  /* 0x00000002110c7825 */ /* 0x002fe200078e0202 */
[C---:B------:R-:W-:Y:S01]  /*1da60*/  ISETP.LT.AND P5, PT, R227.reuse, UR4, !P0 ;  /* 0x00000004e3007c0c */ /* 0x040fe2000c7a1270 */
[----:B------:R-:W-:Y:S01]  /*1da70*/  @P4 STG.E.U16 desc[UR6][R8.64], R6 ;  /* 0x0000000608004986 */ /* 0x000fe2000c101506 */
[----:B------:R-:W-:Y:S01]  /*1da80*/  ISETP.LT.AND P4, PT, R227, UR5, !P1 ;  /* 0x00000005e3007c0c */ /* 0x000fe2000cf81270 */
[----:B------:R-:W-:Y:S01]  /*1da90*/  ULDC UR5, c[0x0][0x228] ;  /* 0x00008a0000057ab9 */ /* 0x000fe20000000800 */
[----:B------:R-:W-:Y:S01]  /*1daa0*/  ULDC UR4, c[0x0][0x228] ;  /* 0x00008a0000047ab9 */ /* 0x000fe20000000800 */
[----:B------:R-:W3:Y:S01]  /*1dab0*/  LDL.LU R227, [R1+0xc08] ;  /* 0x000c080001e37983 */ /* 0x000ee20000300800 */
[----:B0-----:R-:W-:Y:S01]  /*1dac0*/  PRMT R5, R6, 0x7632, R5 ;  /* 0x0000763206057816 */ /* 0x001fe20000000005 */
[----:B------:R-:W-:-:S05]  /*1dad0*/  IMAD.WIDE R10, R15, 0x2, R242 ;  /* 0x000000020f0a7825 */ /* 0x000fca00078e02f2 */
[----:B------:R0:W-:Y:S01]  /*1dae0*/  @P2 STG.E.U16 desc[UR6][R10.64], R5 ;  /* 0x000000050a002986 */ /* 0x0001e2000c101506 */
[C---:B------:R-:W-:Y:S01]  /*1daf0*/  ISETP.LT.AND P2, PT, R223.reuse, UR5, !P1 ;  /* 0x00000005df007c0c */ /* 0x040fe2000cf41270 */
[----:B------:R-:W-:Y:S02]  /*1db00*/  ULDC UR5, c[0x0][0x228] ;  /* 0x00008a0000057ab9 */ /* 0x000fe40000000800 */
[----:B--2---:R1:W-:Y:S01]  /*1db10*/  @P6 STG.E.U16 desc[UR6][R12.64], R219 ;  /* 0x000000db0c006986 */ /* 0x0043e2000c101506 */
[----:B------:R-:W-:Y:S01]  /*1db20*/  ISETP.LT.AND P6, PT, R223, UR4, !P0 ;  /* 0x00000004df007c0c */ /* 0x000fe2000c7c1270 */
[----:B------:R-:W-:Y:S02]  /*1db30*/  ULDC UR4, c[0x0][0x248] ;  /* 0x0000920000047ab9 */ /* 0x000fe40000000800 */
[----:B------:R-:W2:Y:S01]  /*1db40*/  LDL.LU R223, [R1+0xc04] ;  /* 0x000c040001df7983 */ /* 0x000ea20000300800 */
[C---:B------:R-:W-:Y:S02]  /*1db50*/  ISETP.LT.AND P0, PT, R252.reuse, UR5, !P0 ;  /* 0x00000005fc007c0c */ /* 0x040fe4000c701270 */
[----:B------:R-:W-:Y:S01]  /*1db60*/  ISETP.LT.AND P3, PT, R239, UR8, !P1 ;  /* 0x00000008ef007c0c */ /* 0x000fe2000cf61270 */
[----:B------:R-:W-:Y:S01]  /*1db70*/  ULDC UR8, c[0x0][0x228] ;  /* 0x00008a0000087ab9 */ /* 0x000fe20000000800 */
[C---:B------:R-:W-:Y:S01]  /*1db80*/  VIADD R15, R17.reuse, UR4 ;  /* 0x00000004110f7c36 */ /* 0x040fe20008000000 */
[----:B------:R-:W-:Y:S01]  /*1db90*/  ISETP.LT.AND P1, PT, R252, UR8, !P1 ;  /* 0x00000008fc007c0c */ /* 0x000fe2000cf21270 */
[----:B0-----:R-:W-:Y:S01]  /*1dba0*/  IMAD.WIDE R4, R17, 0x2, R236 ;  /* 0x0000000211047825 */ /* 0x001fe200078e02ec */
[----:B-1----:R-:W-:-:S03]  /*1dbb0*/  PRMT R219, R219, 0x7632, R219 ;  /* 0x00007632dbdb7816 */ /* 0x002fc600000000db */
[----:B------:R-:W-:-:S04]  /*1dbc0*/  IMAD.WIDE R8, R17, 0x2, R240 ;  /* 0x0000000211087825 */ /* 0x000fc800078e02f0 */
[----:B------:R-:W-:Y:S01]  /*1dbd0*/  IMAD.WIDE R10, R17, 0x2, R242 ;  /* 0x00000002110a7825 */ /* 0x000fe200078e02f2 */
[----:B------:R0:W-:Y:S03]  /*1dbe0*/  @P5 STG.E.U16 desc[UR6][R4.64], R219 ;  /* 0x000000db04005986 */ /* 0x0001e6000c101506 */
[----:B------:R-:W-:-:S04]  /*1dbf0*/  IMAD.WIDE R2, R15, 0x2, R2 ;  /* 0x000000020f027825 */ /* 0x000fc800078e0202 */
[----:B------:R-:W-:-:S04]  /*1dc00*/  IMAD.WIDE R236, R15, 0x2, R236 ;  /* 0x000000020fec7825 */ /* 0x000fc800078e02ec */
[----:B------:R-:W-:-:S04]  /*1dc10*/  IMAD.WIDE R240, R15, 0x2, R240 ;  /* 0x000000020ff07825 */ /* 0x000fc800078e02f0 */
[----:B------:R-:W-:Y:S01]  /*1dc20*/  IMAD.WIDE R242, R15, 0x2, R242 ;  /* 0x000000020ff27825 */ /* 0x000fe200078e02f2 */
[----:B---3--:R-:W-:Y:S02]  /*1dc30*/  PRMT R118, R227, 0x7632, R118 ;  /* 0x00007632e3767816 */ /* 0x008fe40000000076 */
[----:B--2---:R-:W-:Y:S01]  /*1dc40*/  PRMT R0, R223, 0x7632, R0 ;  /* 0x00007632df007816 */ /* 0x004fe20000000000 */
[----:B------:R0:W-:Y:S04]  /*1dc50*/  @P6 STG.E.U16 desc[UR6][R8.64], R223 ;  /* 0x000000df08006986 */ /* 0x0001e8000c101506 */
[----:B------:R0:W-:Y:S04]  /*1dc60*/  @P0 STG.E.U16 desc[UR6][R10.64], R0 ;  /* 0x000000000a000986 */ /* 0x0001e8000c101506 */
[----:B------:R0:W-:Y:S04]  /*1dc70*/  @P3 STG.E.U16 desc[UR6][R2.64], R227 ;  /* 0x000000e302003986 */ /* 0x0001e8000c101506 */
[----:B------:R0:W-:Y:S04]  /*1dc80*/  @P4 STG.E.U16 desc[UR6][R236.64], R118 ;  /* 0x00000076ec004986 */ /* 0x0001e8000c101506 */
[----:B------:R0:W-:Y:S01]  /*1dc90*/  @P2 STG.E.U16 desc[UR6][R240.64], R7 ;  /* 0x00000007f0002986 */ /* 0x0001e2000c101506 */
[----:B------:R-:W-:Y:S05]  /*1dca0*/  @!P1 EXIT ;  /* 0x000000000000994d */ /* 0x000fea0003800000 */
[----:B------:R-:W-:-:S05]  /*1dcb0*/  PRMT R121, R7, 0x7632, R121 ;  /* 0x0000763207797816 */ /* 0x000fca0000000079 */
[----:B------:R-:W-:Y:S01]  /*1dcc0*/  STG.E.U16 desc[UR6][R242.64], R121 ;  /* 0x00000079f2007986 */ /* 0x000fe2000c101506 */
[----:B------:R-:W-:Y:S05]  /*1dcd0*/  EXIT ;  /* 0x000000000000794d */ /* 0x000fea0003800000 */
.L_x_2:
[----:B------:R-:W-:-:S00]  /*1dce0*/  BRA `(.L_x_2) ;  /* 0xfffffffc00fc7947 */ /* 0x000fc0000383ffff */
[----:B------:R-:W-:-:S00]  /*1dcf0*/  NOP ;  /* 0x0000000000007918 */ /* 0x000fc00000000000 */
        /* <DEDUP_REMOVED lines=8> */
.L_x_3:


//--------------------- .nv.shared.matmul_kernel  --------------------------
	.section	.nv.shared.matmul_kernel,"aw",@nobits
	.sectionflags	@""
	.align	16
	.zero		1024


//--------------------- .nv.shared.reserved.0     --------------------------
	.section	.nv.shared.reserved.0,"aw",@nobits
	.weak		__nv_reservedSMEM_offset_0_alias
	.size		__nv_reservedSMEM_offset_0_alias, 0, 0
	.other		__nv_reservedSMEM_offset_0_alias,@"STO_CUDA_RESERVED_SHARED STV_DEFAULT"
__nv_reservedSMEM_offset_0_alias:
	.zero		0


//--------------------- .nv.constant0.matmul_kernel --------------------------
	.section	.nv.constant0.matmul_kernel,"a",@progbits
	.sectionflags	@""
	.align	4
.nv.constant0.matmul_kernel:
	.zero		608


//--------------------- SYMBOLS --------------------------

	.type		.nv.reservedSmem.offset0,@object
	.size		.nv.reservedSmem.offset0,0x4
